def attn_fwd(
    Q,
    K,
    V,
    Out,
    Lse,
    sm_scale,
    stride_qz,
    stride_qh,
    stride_qm,
    stride_qk,
    stride_kz,
    stride_kh,
    stride_kn,
    stride_kk,
    stride_vz,
    stride_vh,
    stride_vn,
    stride_vk,
    stride_oz,
    stride_oh,
    stride_om,
    stride_ok,
    seqlen_q,
    seqlen_k,
    BLOCK_M: tl.constexpr,
    BLOCK_N: tl.constexpr,
    HEAD_DIM: tl.constexpr,
    CAUSAL: tl.constexpr,
):
    start_m = tl.program_id(0)
    off_hz = tl.program_id(1)
    q_off = off_hz * stride_qh
    k_off = off_hz * stride_kh
    v_off = off_hz * stride_vh
    offs_m = start_m * BLOCK_M + tl.arange(0, BLOCK_M)
    offs_d = tl.arange(0, HEAD_DIM)
    offs_n = tl.arange(0, BLOCK_N)
    q_ptrs = Q + q_off + offs_m[:, None] * stride_qm + offs_d[None, :] * stride_qk
    k_ptrs = K + k_off + offs_d[:, None] * stride_kk + offs_n[None, :] * stride_kn
    v_ptrs = V + v_off + offs_n[:, None] * stride_vn + offs_d[None, :] * stride_vk
    m_i = tl.full([BLOCK_M], float("-inf"), dtype=tl.float32)
    l_i = tl.zeros([BLOCK_M], dtype=tl.float32) + 1.0
    acc = tl.zeros([BLOCK_M, HEAD_DIM], dtype=tl.float32)
    q = tl.load(q_ptrs)
    acc, l_i, m_i = _attn_fwd_inner(
        acc,
        l_i,
        m_i,
        q,
        k_ptrs,
        v_ptrs,
        sm_scale,
        stride_kn,
        stride_vn,
        start_m,
        seqlen_k,
        BLOCK_M,
        BLOCK_N,
        HEAD_DIM,
        CAUSAL,
    )
    acc = acc / l_i[:, None]
    lse = m_i + tl.math.log2(l_i) / 1.4426950408889634
    o_ptrs = (
        Out
        + off_hz * stride_oh
        + offs_m[:, None] * stride_om
        + offs_d[None, :] * stride_ok
    )
    tl.store(o_ptrs, acc.to(Out.dtype.element_ty))
    tl.store(Lse + off_hz * seqlen_q + offs_m, lse)

# config = {"BLOCK_M": 128, "BLOCK_N": 32, "HEAD_DIM": 256, "arch": "sm_100", "causal": false, "dtype": "fp16", "num_stages": 2, "num_warps": 4}
# arch = sm_100


// ===== COMPILED SASS (sm_100a) =====

	.target	sm_100a

	.elftype	@"ET_EXEC"


//--------------------- .note.nv.tkinfo           --------------------------
	.section	.note.nv.tkinfo,"",@"SHT_NOTE"
	.sectionflags	@"SHF_NOTE_NV_TKINFO"
	.tkinfo
        /*0018*/ 	.word	0x00000081
        /*0030*/ 	.string	""
        /*0030*/ 	.string	"ptxas-blackwell"
        /*0030*/ 	.string	"Cuda compilation tools, release 12.9, V12.9.86"
        /*0030*/ 	.string	"Build cuda_12.9.r12.9/compiler.36037853_0"
        /*0030*/ 	.string	"-v  -suppress-debug-info  -lineinfo  -arch sm_100a "



//--------------------- .note.nv.cuver            --------------------------
	.section	.note.nv.cuver,"",@"SHT_NOTE"
	.sectionflags	@"SHF_NOTE_NV_CUVER"
        /*0018*/ 	.short	0x0001
        /*001a*/ 	.short	0x0064
        /*001c*/ 	.short	0x0001
        /*001e*/ 	.short	0x0000
        /*0020*/ 	.short	0x0001
        /*0022*/ 	.short	0x0000


//--------------------- .nv.info                  --------------------------
	.section	.nv.info,"",@"SHT_CUDA_INFO"
	.align	4


	//----- nvinfo : EIATTR_REGCOUNT
	.align		4
        /*0000*/ 	.byte	0x04, 0x2f
        /*0002*/ 	.short	(.L_5 - .L_4)
	.align		4
.L_4:
        /*0004*/ 	.word	index@(attn_fwd)
        /*0008*/ 	.word	0x000000ff


	//----- nvinfo : EIATTR_FRAME_SIZE
	.align		4
.L_5:
        /*000c*/ 	.byte	0x04, 0x11
        /*000e*/ 	.short	(.L_7 - .L_6)
	.align		4
.L_6:
        /*0010*/ 	.word	index@($__internal_2_$__cuda_sm10x_tcgen05_guardrail_trap_unallocated_columns_being_dealloced)
        /*0014*/ 	.word	0x00000668


	//----- nvinfo : EIATTR_FRAME_SIZE
	.align		4
.L_7:
        /*0018*/ 	.byte	0x04, 0x11
        /*001a*/ 	.short	(.L_9 - .L_8)
	.align		4
.L_8:
        /*001c*/ 	.word	index@($__internal_1_$__cuda_sm10x_tcgen05_guardrail_trap_phase_invalid_during_alloc)
        /*0020*/ 	.word	0x00000668


	//----- nvinfo : EIATTR_FRAME_SIZE
	.align		4
.L_9:
        /*0024*/ 	.byte	0x04, 0x11
        /*0026*/ 	.short	(.L_11 - .L_10)
	.align		4
.L_10:
        /*0028*/ 	.word	index@($__internal_0_$__cuda_sm10x_tcgen05_guardrail_trap_col_being_dealloced_not_returned_by_alloc)
        /*002c*/ 	.word	0x00000668


	//----- nvinfo : EIATTR_FRAME_SIZE
	.align		4
.L_11:
        /*0030*/ 	.byte	0x04, 0x11
        /*0032*/ 	.short	(.L_13 - .L_12)
	.align		4
.L_12:
        /*0034*/ 	.word	index@(attn_fwd)
        /*0038*/ 	.word	0x00000668


	//----- nvinfo : EIATTR_MIN_STACK_SIZE
	.align		4
.L_13:
        /*003c*/ 	.byte	0x04, 0x12
        /*003e*/ 	.short	(.L_15 - .L_14)
	.align		4
.L_14:
        /*0040*/ 	.word	index@(attn_fwd)
        /*0044*/ 	.word	0x00000668
.L_15:


//--------------------- .nv.info.attn_fwd         --------------------------
	.section	.nv.info.attn_fwd,"",@"SHT_CUDA_INFO"
	.sectionflags	@""
	.align	4


	//----- nvinfo : EIATTR_CUDA_API_VERSION
	.align		4
        /*0000*/ 	.byte	0x04, 0x37
        /*0002*/ 	.short	(.L_17 - .L_16)
.L_16:
        /*0004*/ 	.word	0x00000081


	//----- nvinfo : EIATTR_KPARAM_INFO
	.align		4
.L_17:
        /*0008*/ 	.byte	0x04, 0x17
        /*000a*/ 	.short	(.L_19 - .L_18)
.L_18:
        /*000c*/ 	.word	0x00000000
        /*0010*/ 	.short	0x0019
        /*0012*/ 	.short	0x0080
        /*0014*/ 	.byte	0x00, 0xf4, 0x21, 0x00


	//----- nvinfo : EIATTR_KPARAM_INFO
	.align		4
.L_19:
        /*0018*/ 	.byte	0x04, 0x17
        /*001a*/ 	.short	(.L_21 - .L_20)
.L_20:
        /*001c*/ 	.word	0x00000000
        /*0020*/ 	.short	0x0018
        /*0022*/ 	.short	0x0078
        /*0024*/ 	.byte	0x00, 0xf4, 0x21, 0x00


	//----- nvinfo : EIATTR_KPARAM_INFO
	.align		4
.L_21:
        /*0028*/ 	.byte	0x04, 0x17
        /*002a*/ 	.short	(.L_23 - .L_22)
.L_22:
        /*002c*/ 	.word	0x00000000
        /*0030*/ 	.short	0x0017
        /*0032*/ 	.short	0x0070
        /*0034*/ 	.byte	0x00, 0xf0, 0x11, 0x00


	//----- nvinfo : EIATTR_KPARAM_INFO
	.align		4
.L_23:
        /*0038*/ 	.byte	0x04, 0x17
        /*003a*/ 	.short	(.L_25 - .L_24)
.L_24:
        /*003c*/ 	.word	0x00000000
        /*0040*/ 	.short	0x0016
        /*0042*/ 	.short	0x006c
        /*0044*/ 	.byte	0x00, 0xf0, 0x11, 0x00


	//----- nvinfo : EIATTR_KPARAM_INFO
	.align		4
.L_25:
        /*0048*/ 	.byte	0x04, 0x17
        /*004a*/ 	.short	(.L_27 - .L_26)
.L_26:
        /*004c*/ 	.word	0x00000000
        /*0050*/ 	.short	0x0015
        /*0052*/ 	.short	0x0068
        /*0054*/ 	.byte	0x00, 0xf0, 0x11, 0x00


	//----- nvinfo : EIATTR_KPARAM_INFO
	.align		4
.L_27:
        /*0058*/ 	.byte	0x04, 0x17
        /*005a*/ 	.short	(.L_29 - .L_28)
.L_28:
        /*005c*/ 	.word	0x00000000
        /*0060*/ 	.short	0x0014
        /*0062*/ 	.short	0x0064
        /*0064*/ 	.byte	0x00, 0xf0, 0x11, 0x00


	//----- nvinfo : EIATTR_KPARAM_INFO
	.align		4
.L_29:
        /*0068*/ 	.byte	0x04, 0x17
        /*006a*/ 	.short	(.L_31 - .L_30)
.L_30:
        /*006c*/ 	.word	0x00000000
        /*0070*/ 	.short	0x0013
        /*0072*/ 	.short	0x0060
        /*0074*/ 	.byte	0x00, 0xf0, 0x11, 0x00


	//----- nvinfo : EIATTR_KPARAM_INFO
	.align		4
.L_31:
        /*0078*/ 	.byte	0x04, 0x17
        /*007a*/ 	.short	(.L_33 - .L_32)
.L_32:
        /*007c*/ 	.word	0x00000000
        /*0080*/ 	.short	0x0012
        /*0082*/ 	.short	0x005c
        /*0084*/ 	.byte	0x00, 0xf0, 0x11, 0x00


	//----- nvinfo : EIATTR_KPARAM_INFO
	.align		4
.L_33:
        /*0088*/ 	.byte	0x04, 0x17
        /*008a*/ 	.short	(.L_35 - .L_34)
.L_34:
        /*008c*/ 	.word	0x00000000
        /*0090*/ 	.short	0x0011
        /*0092*/ 	.short	0x0058
        /*0094*/ 	.byte	0x00, 0xf0, 0x11, 0x00


	//----- nvinfo : EIATTR_KPARAM_INFO
	.align		4
.L_35:
        /*0098*/ 	.byte	0x04, 0x17
        /*009a*/ 	.short	(.L_37 - .L_36)
.L_36:
        /*009c*/ 	.word	0x00000000
        /*00a0*/ 	.short	0x0010
        /*00a2*/ 	.short	0x0054
        /*00a4*/ 	.byte	0x00, 0xf0, 0x11, 0x00


	//----- nvinfo : EIATTR_KPARAM_INFO
	.align		4
.L_37:
        /*00a8*/ 	.byte	0x04, 0x17
        /*00aa*/ 	.short	(.L_39 - .L_38)
.L_38:
        /*00ac*/ 	.word	0x00000000
        /*00b0*/ 	.short	0x000f
        /*00b2*/ 	.short	0x0050
        /*00b4*/ 	.byte	0x00, 0xf0, 0x11, 0x00


	//----- nvinfo : EIATTR_KPARAM_INFO
	.align		4
.L_39:
        /*00b8*/ 	.byte	0x04, 0x17
        /*00ba*/ 	.short	(.L_41 - .L_40)
.L_40:
        /*00bc*/ 	.word	0x00000000
        /*00c0*/ 	.short	0x000e
        /*00c2*/ 	.short	0x004c
        /*00c4*/ 	.byte	0x00, 0xf0, 0x11, 0x00


	//----- nvinfo : EIATTR_KPARAM_INFO
	.align		4
.L_41:
        /*00c8*/ 	.byte	0x04, 0x17
        /*00ca*/ 	.short	(.L_43 - .L_42)
.L_42:
        /*00cc*/ 	.word	0x00000000
        /*00d0*/ 	.short	0x000d
        /*00d2*/ 	.short	0x0048
        /*00d4*/ 	.byte	0x00, 0xf0, 0x11, 0x00


	//----- nvinfo : EIATTR_KPARAM_INFO
	.align		4
.L_43:
        /*00d8*/ 	.byte	0x04, 0x17
        /*00da*/ 	.short	(.L_45 - .L_44)
.L_44:
        /*00dc*/ 	.word	0x00000000
        /*00e0*/ 	.short	0x000c
        /*00e2*/ 	.short	0x0044
        /*00e4*/ 	.byte	0x00, 0xf0, 0x11, 0x00


	//----- nvinfo : EIATTR_KPARAM_INFO
	.align		4
.L_45:
        /*00e8*/ 	.byte	0x04, 0x17
        /*00ea*/ 	.short	(.L_47 - .L_46)
.L_46:
        /*00ec*/ 	.word	0x00000000
        /*00f0*/ 	.short	0x000b
        /*00f2*/ 	.short	0x0040
        /*00f4*/ 	.byte	0x00, 0xf0, 0x11, 0x00


	//----- nvinfo : EIATTR_KPARAM_INFO
	.align		4
.L_47:
        /*00f8*/ 	.byte	0x04, 0x17
        /*00fa*/ 	.short	(.L_49 - .L_48)
.L_48:
        /*00fc*/ 	.word	0x00000000
        /*0100*/ 	.short	0x000a
        /*0102*/ 	.short	0x003c
        /*0104*/ 	.byte	0x00, 0xf0, 0x11, 0x00


	//----- nvinfo : EIATTR_KPARAM_INFO
	.align		4
.L_49:
        /*0108*/ 	.byte	0x04, 0x17
        /*010a*/ 	.short	(.L_51 - .L_50)
.L_50:
        /*010c*/ 	.word	0x00000000
        /*0110*/ 	.short	0x0009
        /*0112*/ 	.short	0x0038
        /*0114*/ 	.byte	0x00, 0xf0, 0x11, 0x00


	//----- nvinfo : EIATTR_KPARAM_INFO
	.align		4
.L_51:
        /*0118*/ 	.byte	0x04, 0x17
        /*011a*/ 	.short	(.L_53 - .L_52)
.L_52:
        /*011c*/ 	.word	0x00000000
        /*0120*/ 	.short	0x0008
        /*0122*/ 	.short	0x0034
        /*0124*/ 	.byte	0x00, 0xf0, 0x11, 0x00


	//----- nvinfo : EIATTR_KPARAM_INFO
	.align		4
.L_53:
        /*0128*/ 	.byte	0x04, 0x17
        /*012a*/ 	.short	(.L_55 - .L_54)
.L_54:
        /*012c*/ 	.word	0x00000000
        /*0130*/ 	.short	0x0007
        /*0132*/ 	.short	0x0030
        /*0134*/ 	.byte	0x00, 0xf0, 0x11, 0x00


	//----- nvinfo : EIATTR_KPARAM_INFO
	.align		4
.L_55:
        /*0138*/ 	.byte	0x04, 0x17
        /*013a*/ 	.short	(.L_57 - .L_56)
.L_56:
        /*013c*/ 	.word	0x00000000
        /*0140*/ 	.short	0x0006
        /*0142*/ 	.short	0x002c
        /*0144*/ 	.byte	0x00, 0xf0, 0x11, 0x00


	//----- nvinfo : EIATTR_KPARAM_INFO
	.align		4
.L_57:
        /*0148*/ 	.byte	0x04, 0x17
        /*014a*/ 	.short	(.L_59 - .L_58)
.L_58:
        /*014c*/ 	.word	0x00000000
        /*0150*/ 	.short	0x0005
        /*0152*/ 	.short	0x0028
        /*0154*/ 	.byte	0x00, 0xf0, 0x11, 0x00


	//----- nvinfo : EIATTR_KPARAM_INFO
	.align		4
.L_59:
        /*0158*/ 	.byte	0x04, 0x17
        /*015a*/ 	.short	(.L_61 - .L_60)
.L_60:
        /*015c*/ 	.word	0x00000000
        /*0160*/ 	.short	0x0004
        /*0162*/ 	.short	0x0020
        /*0164*/ 	.byte	0x00, 0xf4, 0x21, 0x00


	//----- nvinfo : EIATTR_KPARAM_INFO
	.align		4
.L_61:
        /*0168*/ 	.byte	0x04, 0x17
        /*016a*/ 	.short	(.L_63 - .L_62)
.L_62:
        /*016c*/ 	.word	0x00000000
        /*0170*/ 	.short	0x0003
        /*0172*/ 	.short	0x0018
        /*0174*/ 	.byte	0x00, 0xf4, 0x21, 0x00


	//----- nvinfo : EIATTR_KPARAM_INFO
	.align		4
.L_63:
        /*0178*/ 	.byte	0x04, 0x17
        /*017a*/ 	.short	(.L_65 - .L_64)
.L_64:
        /*017c*/ 	.word	0x00000000
        /*0180*/ 	.short	0x0002
        /*0182*/ 	.short	0x0010
        /*0184*/ 	.byte	0x00, 0xf4, 0x21, 0x00


	//----- nvinfo : EIATTR_KPARAM_INFO
	.align		4
.L_65:
        /*0188*/ 	.byte	0x04, 0x17
        /*018a*/ 	.short	(.L_67 - .L_66)
.L_66:
        /*018c*/ 	.word	0x00000000
        /*0190*/ 	.short	0x0001
        /*0192*/ 	.short	0x0008
        /*0194*/ 	.byte	0x00, 0xf4, 0x21, 0x00


	//----- nvinfo : EIATTR_KPARAM_INFO
	.align		4
.L_67:
        /*0198*/ 	.byte	0x04, 0x17
        /*019a*/ 	.short	(.L_69 - .L_68)
.L_68:
        /*019c*/ 	.word	0x00000000
        /*01a0*/ 	.short	0x0000
        /*01a2*/ 	.short	0x0000
        /*01a4*/ 	.byte	0x00, 0xf4, 0x21, 0x00


	//----- nvinfo : EIATTR_AT_ENTRY_FRAGMENTS
	.align		4
.L_69:
        /*01a8*/ 	.byte	0x04, 0x4f
        /*01aa*/ 	.short	(.L_71 - .L_70)


	//   ....[0]....
.L_70:
        /*01ac*/ 	.word	0x00000004


	//----- nvinfo : EIATTR_RESERVED_SMEM_USED
	.align		4
.L_71:
        /*01b0*/ 	.byte	0x01, 0x41
	.zero		2


	//----- nvinfo : EIATTR_SPARSE_MMA_MASK
	.align		4
        /*01b4*/ 	.byte	0x03, 0x50
        /*01b6*/ 	.short	0x0000


	//----- nvinfo : EIATTR_TCGEN05_1CTA_USED
	.align		4
        /*01b8*/ 	.byte	0x01, 0x51
	.zero		2


	//----- nvinfo : EIATTR_MAXREG_COUNT
	.align		4
        /*01bc*/ 	.byte	0x03, 0x1b
        /*01be*/ 	.short	0x00ff


	//----- nvinfo : EIATTR_NUM_BARRIERS
	.align		4
        /*01c0*/ 	.byte	0x02, 0x4c
        /*01c2*/ 	.byte	0x01
	.zero		1


	//----- nvinfo : EIATTR_ANNOTATIONS
	.align		4
        /*01c4*/ 	.byte	0x04, 0x55
        /*01c6*/ 	.short	(.L_73 - .L_72)


	//   ....[0]....
.L_72:
        /*01c8*/ 	.word	0x00000001
        /*01cc*/ 	.byte	0xf0, 0x03, 0x00, 0x00, 0x01, 0x00, 0x00, 0x00, 0x80, 0x54, 0x00, 0x00, 0x01, 0x00, 0x00, 0x00
        /* <DEDUP_REMOVED lines=296> */
        /*145c*/ 	.byte	0x50, 0x74, 0x01, 0x00


	//----- nvinfo : EIATTR_INT_WARP_WIDE_INSTR_OFFSETS
	.align		4
.L_73:
        /*1460*/ 	.byte	0x04, 0x31
        /*1462*/ 	.short	(.L_75 - .L_74)


	//   ....[0]....
.L_74:
        /*1464*/ 	.word	0x00007610


	//   ....[1]....
        /*1468*/ 	.word	0x00007930


	//   ....[2]....
        /*146c*/ 	.word	0x000093e0


	//   ....[3]....
        /*1470*/ 	.word	0x000099e0


	//   ....[4]....
        /*1474*/ 	.word	0x0000ec40


	//   ....[5]....
        /*1478*/ 	.word	0x0001cd90


	//   ....[6]....
        /*147c*/ 	.word	0x0001cde0


	//----- nvinfo : EIATTR_COOP_GROUP_MASK_REGIDS
	.align		4
.L_75:
        /*1480*/ 	.byte	0x04, 0x29
        /*1482*/ 	.short	(.L_77 - .L_76)


	//   ....[0]....
.L_76:
        /*1484*/ 	.word	0xffffffff


	//   ....[1]....
        /*1488*/ 	.word	0xffffffff


	//   ....[2]....
        /*148c*/ 	.word	0xffffffff


	//   ....[3]....
        /*1490*/ 	.word	0xffffffff


	//----- nvinfo : EIATTR_COOP_GROUP_INSTR_OFFSETS
	.align		4
.L_77:
        /*1494*/ 	.byte	0x04, 0x28
        /*1496*/ 	.short	(.L_79 - .L_78)


	//   ....[0]....
.L_78:
        /*1498*/ 	.word	0x00000060


	//   ....[1]....
        /*149c*/ 	.word	0x00000320


	//   ....[2]....
        /*14a0*/ 	.word	0x0001cc20


	//   ....[3]....
        /*14a4*/ 	.word	0x0001ce90


	//----- nvinfo : EIATTR_VRC_CTA_INIT_COUNT
	.align		4
.L_79:
        /*14a8*/ 	.byte	0x02, 0x4a
        /*14aa*/ 	.byte	0x80
	.zero		1


	//----- nvinfo : EIATTR_MBARRIER_INSTR_OFFSETS
	.align		4
        /*14ac*/ 	.byte	0x04, 0x39
        /*14ae*/ 	.short	(.L_81 - .L_80)


	//   ....[0]....
.L_80:
        /*14b0*/ 	.word	0x00007a50
        /*14b4*/ 	.word	0x000000ff
        /*14b8*/ 	.word	0x00000000
        /*14bc*/ 	.short	0x0100
        /*14be*/ 	.byte	0x04
	.zero		1


	//   ....[1]....
        /*14c0*/ 	.word	0x00009430
        /*14c4*/ 	.word	0x000000ff
        /*14c8*/ 	.word	0x0001c008
        /*14cc*/ 	.short	0x0100
        /*14ce*/ 	.byte	0x06
	.zero		1


	//   ....[2]....
        /*14d0*/ 	.word	0x00009a90
        /*14d4*/ 	.word	0x000000ff
        /*14d8*/ 	.word	0x00014000
        /*14dc*/ 	.short	0x0100
        /*14de*/ 	.byte	0x06
	.zero		1


	//   ....[3]....
        /*14e0*/ 	.word	0x0000a4e0
        /*14e4*/ 	.word	0x000000ff
        /*14e8*/ 	.word	0x00014000
        /*14ec*/ 	.short	0x010a
        /*14ee*/ 	.byte	0x06
	.zero		1


	//   ....[4]....
        /*14f0*/ 	.word	0x0000a630
        /*14f4*/ 	.word	0x000000ff
        /*14f8*/ 	.word	0x00014000
        /*14fc*/ 	.short	0x0108
        /*14fe*/ 	.byte	0x06
	.zero		1


	//   ....[5]....
        /*1500*/ 	.word	0x0000ed70
        /*1504*/ 	.word	0x000000ff
        /*1508*/ 	.word	0x0001c010
        /*150c*/ 	.short	0x0100
        /*150e*/ 	.byte	0x06
	.zero		1


	//   ....[6]....
        /*1510*/ 	.word	0x0000f050
        /*1514*/ 	.word	0x000000ff
        /*1518*/ 	.word	0x0001c010
        /*151c*/ 	.short	0x010a
        /*151e*/ 	.byte	0x06
	.zero		1


	//   ....[7]....
        /*1520*/ 	.word	0x0000f0c0
        /*1524*/ 	.word	0x000000ff
        /*1528*/ 	.word	0x0001c010
        /*152c*/ 	.short	0x0108
        /*152e*/ 	.byte	0x06
	.zero		1


	//   ....[8]....
        /*1530*/ 	.word	0x0000f0e0
        /*1534*/ 	.word	0x000000ff
        /*1538*/ 	.word	0x00000000
        /*153c*/ 	.short	0x010a
        /*153e*/ 	.byte	0x04
	.zero		1


	//   ....[9]....
        /*1540*/ 	.word	0x00012f60
        /*1544*/ 	.word	0x000000ff
        /*1548*/ 	.word	0x00000000
        /*154c*/ 	.short	0x010a
        /*154e*/ 	.byte	0x04
	.zero		1


	//   ....[10]....
        /*1550*/ 	.word	0x00013090
        /*1554*/ 	.word	0x000000ff
        /*1558*/ 	.word	0x0001c000
        /*155c*/ 	.short	0x0108
        /*155e*/ 	.byte	0x06
	.zero		1


	//   ....[11]....
        /*1560*/ 	.word	0x00013170
        /*1564*/ 	.word	0x000000ff
        /*1568*/ 	.word	0x0001c008
        /*156c*/ 	.short	0x0108
        /*156e*/ 	.byte	0x06
	.zero		1


	//   ....[12]....
        /*1570*/ 	.word	0x0001ceb0
        /*1574*/ 	.word	0x000000ff
        /*1578*/ 	.word	0x00014000
        /*157c*/ 	.short	0x010a
        /*157e*/ 	.byte	0x06
	.zero		1


	//   ....[13]....
        /*1580*/ 	.word	0x0001cee0
        /*1584*/ 	.word	0x000000ff
        /*1588*/ 	.word	0x0001c010
        /*158c*/ 	.short	0x010a
        /*158e*/ 	.byte	0x06
	.zero		1


	//   ....[14]....
        /*1590*/ 	.word	0x0001cf10
        /*1594*/ 	.word	0x000000ff
        /*1598*/ 	.word	0x00000000
        /*159c*/ 	.short	0x010a
        /*159e*/ 	.byte	0x04
	.zero		1


	//   ....[15]....
        /*15a0*/ 	.word	0x0001cf40
        /*15a4*/ 	.word	0x000000ff
        /*15a8*/ 	.word	0x00000000
        /*15ac*/ 	.short	0x010a
        /*15ae*/ 	.byte	0x04
	.zero		1


	//----- nvinfo : EIATTR_NUM_MBARRIERS
	.align		4
.L_81:
        /*15b0*/ 	.byte	0x03, 0x38
        /*15b2*/ 	.short	0xffff


	//----- nvinfo : EIATTR_EXIT_INSTR_OFFSETS
	.align		4
        /*15b4*/ 	.byte	0x04, 0x1c
        /*15b6*/ 	.short	(.L_83 - .L_82)


	//   ....[0]....
.L_82:
        /*15b8*/ 	.word	0x0001cea0


	//----- nvinfo : EIATTR_REQNTID
	.align		4
.L_83:
        /*15bc*/ 	.byte	0x04, 0x10
        /*15be*/ 	.short	(.L_85 - .L_84)
.L_84:
        /*15c0*/ 	.word	0x00000080
        /*15c4*/ 	.word	0x00000001
        /*15c8*/ 	.word	0x00000001


	//----- nvinfo : EIATTR_CRS_STACK_SIZE
	.align		4
.L_85:
        /*15cc*/ 	.byte	0x04, 0x1e
        /*15ce*/ 	.short	(.L_87 - .L_86)
.L_86:
        /*15d0*/ 	.word	0x00000000


	//----- nvinfo : EIATTR_CBANK_PARAM_SIZE
	.align		4
.L_87:
        /*15d4*/ 	.byte	0x03, 0x19
        /*15d6*/ 	.short	0x0088


	//----- nvinfo : EIATTR_PARAM_CBANK
	.align		4
        /*15d8*/ 	.byte	0x04, 0x0a
        /*15da*/ 	.short	(.L_89 - .L_88)
	.align		4
.L_88:
        /*15dc*/ 	.word	index@(.nv.constant0.attn_fwd)
        /*15e0*/ 	.short	0x0380
        /*15e2*/ 	.short	0x0088


	//----- nvinfo : EIATTR_SW_WAR
	.align		4
.L_89:
        /*15e4*/ 	.byte	0x04, 0x36
        /*15e6*/ 	.short	(.L_91 - .L_90)
.L_90:
        /*15e8*/ 	.word	0x00000008
.L_91:


//--------------------- .nv.compat                --------------------------
	.section	.nv.compat,"",@"SHT_CUDA_COMPAT_INFO"
	.align	4
        /*0000*/ 	.byte	0x02, 0x02, 0x02, 0x00, 0x02, 0x05, 0x05, 0x00, 0x02, 0x03, 0x00, 0x00, 0x02, 0x06, 0x01, 0x00


//--------------------- .nv.callgraph             --------------------------
	.section	.nv.callgraph,"",@"SHT_CUDA_CALLGRAPH"
	.align	4
	.sectionentsize	8
	.align		4
        /*0000*/ 	.word	0x00000000
	.align		4
        /*0004*/ 	.word	0xffffffff
	.align		4
        /*0008*/ 	.word	0x00000000
	.align		4
        /*000c*/ 	.word	0xfffffffe
	.align		4
        /*0010*/ 	.word	0x00000000
	.align		4
        /*0014*/ 	.word	0xfffffffd
	.align		4
        /*0018*/ 	.word	0x00000000
	.align		4
        /*001c*/ 	.word	0xfffffffc


//--------------------- .nv.constant4             --------------------------
	.section	.nv.constant4,"a",@progbits
	.align	8
	.align		8
.nv.constant4:
        /*0000*/ 	.dword	_$_str


//--------------------- .text.attn_fwd            --------------------------
	.section	.text.attn_fwd,"ax",@progbits
	.align	128
        .global         attn_fwd
        .type           attn_fwd,@function
        .size           attn_fwd,(.L_x_29 - attn_fwd)
        .other          attn_fwd,@"STO_CUDA_ENTRY STV_DEFAULT"
attn_fwd:
.text.attn_fwd:
[----:B------:R-:W0:Y:S01]  /*0000*/  LDC R1, c[0x0][0x37c] ;  /* 0x0000df00ff017b82 */ /* 0x000e220000000800 */
[----:B------:R-:W1:Y:S01]  /*0010*/  S2R R216, SR_TID.X ;  /* 0x0000000000d87919 */ /* 0x000e620000002100 */
[----:B0-----:R-:W-:Y:S02]  /*0020*/  IADD3 R1, PT, PT, R1, -0x668, RZ ;  /* 0xfffff99801017810 */ /* 0x001fe40007ffe0ff */
[----:B-1----:R-:W-:-:S13]  /*0030*/  ISETP.GE.U32.AND P0, PT, R216, 0x20, PT ;  /* 0x00000020d800780c */ /* 0x002fda0003f06070 */
[----:B------:R-:W-:Y:S05]  /*0040*/  @P0 BRA `(.L_x_0) ;  /* 0x0000000000b80947 */ /* 0x000fea0003800000 */
[----:B------:R-:W0:Y:S01]  /*0050*/  S2UR UR6, SR_CgaCtaId ;  /* 0x00000000000679c3 */ /* 0x000e220000008800 */
[----:B------:R-:W-:Y:S01]  /*0060*/  NOP ;  /* 0x0000000000007918 */ /* 0x000fe20000000000 */
[----:B------:R-:W-:Y:S02]  /*0070*/  UMOV UR4, 0x40 ;  /* 0x0000004000047882 */ /* 0x000fe40000000000 */
[----:B0-----:R-:W-:-:S09]  /*0080*/  ULEA UR4, UR6, UR4, 0x18 ;  /* 0x0000000406047291 */ /* 0x001fd2000f8ec0ff */
[----:B------:R-:W0:Y:S01]  /*0090*/  LDS.U8 R0, [UR4] ;  /* 0x00000004ff007984 */ /* 0x000e220008000000 */
[----:B------:R-:W-:Y:S02]  /*00a0*/  UMOV UR4, 0x400 ;  /* 0x0000040000047882 */ /* 0x000fe40000000000 */
[----:B------:R-:W-:Y:S01]  /*00b0*/  ULEA UR4, UR6, UR4, 0x18 ;  /* 0x0000000406047291 */ /* 0x000fe2000f8ec0ff */
[----:B0-----:R-:W-:-:S13]  /*00c0*/  ISETP.NE.AND P1, PT, R0, RZ, PT ;  /* 0x000000ff0000720c */ /* 0x001fda0003f25270 */
[----:B------:R-:W-:Y:S05]  /*00d0*/  @P1 BRA `(.L_x_1) ;  /* 0x00000000007c1947 */ /* 0x000fea0003800000 */
[----:B------:R-:W-:-:S13]  /*00e0*/  ELECT P1, URZ, PT ;  /* 0x0000000000ff782f */ /* 0x000fda0003820000 */
[----:B------:R-:W-:Y:S05]  /*00f0*/  @!P1 BRA `(.L_x_2) ;  /* 0x0000000000849947 */ /* 0x000fea0003800000 */
[----:B------:R-:W-:Y:S01]  /*0100*/  UMOV UR5, 0x10 ;  /* 0x0000001000057882 */ /* 0x000fe20000000000 */
[----:B------:R-:W-:Y:S01]  /*0110*/  HFMA2 R4, -RZ, RZ, 0, 5.9604644775390625e-08 ;  /* 0x00000001ff047431 */ /* 0x000fe200000001ff */
[----:B------:R-:W-:-:S03]  /*0120*/  MOV R5, 0xffff ;  /* 0x0000ffff00057802 */ /* 0x000fc60000000f00 */
[----:B------:R-:W-:Y:S04]  /*0130*/  DEPBAR.LE SB0, 0x36 ;  /* 0x00008d800000791a */ /* 0x000fe80000000000 */
[----:B------:R-:W0:Y:S02]  /*0140*/  UTCATOMSWS.FIND_AND_SET.ALIGN UP0, UR5, UR5 ;  /* 0x00000005000575e3 */ /* 0x000e240008000800 */
[----:B0-----:R-:W-:-:S04]  /*0150*/  PLOP3.LUT P1, PT, PT, PT, UP0, 0x80, 0x8 ;  /* 0x000000000008781c */ /* 0x001fc80003f2f008 */
[----:B------:R-:W-:-:S04]  /*0160*/  SEL R0, RZ, 0xffffffff, !P1 ;  /* 0xffffffffff007807 */ /* 0x000fc80004800000 */
[----:B------:R-:W-:Y:S02]  /*0170*/  ISETP.NE.AND P1, PT, R0, RZ, PT ;  /* 0x000000ff0000720c */ /* 0x000fe40003f25270 */
[----:B------:R-:W-:-:S11]  /*0180*/  MOV R0, UR5 ;  /* 0x0000000500007c02 */ /* 0x000fd60008000f00 */
[----:B------:R-:W-:Y:S05]  /*0190*/  @P1 BRA `(.L_x_3) ;  /* 0x0000000000241947 */ /* 0x000fea0003800000 */
.L_x_4:
[----:B------:R-:W-:Y:S05]  /*01a0*/  NANOSLEEP 0x64 ;  /* 0x000000640000795d */ /* 0x000fea0003800000 */
[----:B------:R-:W-:-:S05]  /*01b0*/  UMOV UR5, 0x10 ;  /* 0x0000001000057882 */ /* 0x000fca0000000000 */
[----:B------:R-:W-:Y:S04]  /*01c0*/  DEPBAR.LE SB0, 0x36 ;  /* 0x00008d800000791a */ /* 0x000fe80000000000 */
[----:B------:R-:W0:Y:S02]  /*01d0*/  UTCATOMSWS.FIND_AND_SET.ALIGN UP0, UR5, UR5 ;  /* 0x00000005000575e3 */ /* 0x000e240008000800 */
[----:B0-----:R-:W-:-:S04]  /*01e0*/  PLOP3.LUT P1, PT, PT, PT, UP0, 0x80, 0x8 ;  /* 0x000000000008781c */ /* 0x001fc80003f2f008 */
[----:B------:R-:W-:-:S04]  /*01f0*/  SEL R0, RZ, 0xffffffff, !P1 ;  /* 0xffffffffff007807 */ /* 0x000fc80004800000 */
[----:B------:R-:W-:Y:S02]  /*0200*/  ISETP.NE.AND P1, PT, R0, RZ, PT ;  /* 0x000000ff0000720c */ /* 0x000fe40003f25270 */
[----:B------:R-:W-:-:S11]  /*0210*/  MOV R0, UR5 ;  /* 0x0000000500007c02 */ /* 0x000fd60008000f00 */
[----:B------:R-:W-:Y:S05]  /*0220*/  @!P1 BRA `(.L_x_4) ;  /* 0xfffffffc00dc9947 */ /* 0x000fea000383ffff */
.L_x_3:
[----:B------:R-:W-:Y:S01]  /*0230*/  IADD3 R3, PT, PT, R0, 0x10, RZ ;  /* 0x0000001000037810 */ /* 0x000fe20007ffe0ff */
[----:B------:R-:W-:Y:S01]  /*0240*/  UMOV UR5, 0x50 ;  /* 0x0000005000057882 */ /* 0x000fe20000000000 */
[----:B------:R-:W-:Y:S01]  /*0250*/  SHF.L.U32 R2, R5, R0, RZ ;  /* 0x0000000005027219 */ /* 0x000fe200000006ff */
[----:B------:R-:W-:Y:S01]  /*0260*/  ULEA UR5, UR6, UR5, 0x18 ;  /* 0x0000000506057291 */ /* 0x000fe2000f8ec0ff */
[----:B------:R-:W-:Y:S02]  /*0270*/  SHF.L.U32 R3, R4, R3, RZ ;  /* 0x0000000304037219 */ /* 0x000fe400000006ff */
[----:B------:R-:W-:Y:S02]  /*0280*/  SHF.L.U32 R0, R0, 0x5, RZ ;  /* 0x0000000500007819 */ /* 0x000fe400000006ff */
[----:B------:R-:W-:-:S05]  /*0290*/  LOP3.LUT R2, R3, R2, RZ, 0xfc, !PT ;  /* 0x0000000203027212 */ /* 0x000fca00078efcff */
[----:B------:R0:W-:Y:S04]  /*02a0*/  ATOMS.OR RZ, [UR5], R2 ;  /* 0x00000002ffff798c */ /* 0x0001e8000b000005 */
[----:B------:R0:W-:Y:S01]  /*02b0*/  STS [UR4], R0 ;  /* 0x00000000ff007988 */ /* 0x0001e20008000804 */
[----:B------:R-:W-:Y:S05]  /*02c0*/  BRA `(.L_x_2) ;  /* 0x0000000000107947 */ /* 0x000fea0003800000 */
.L_x_1:
[----:B------:R-:W-:Y:S02]  /*02d0*/  MOV R0, 0xffffffff ;  /* 0xffffffff00007802 */ /* 0x000fe40000000f00 */
[----:B------:R-:W-:-:S03]  /*02e0*/  MOV R2, 0x310 ;  /* 0x0000031000027802 */ /* 0x000fc60000000f00 */
[----:B------:R0:W-:Y:S04]  /*02f0*/  STS [UR4], R0 ;  /* 0x00000000ff007988 */ /* 0x0001e80008000804 */
[----:B0-----:R-:W-:Y:S05]  /*0300*/  CALL.REL.NOINC `($__internal_1_$__cuda_sm10x_tcgen05_guardrail_trap_phase_invalid_during_alloc) ;  /* 0x000001cc00247944 */ /* 0x001fea0003c00000 */
.L_x_2:
[----:B------:R-:W-:Y:S05]  /*0310*/  WARPSYNC.ALL ;  /* 0x0000000000007948 */ /* 0x000fea0003800000 */
[----:B------:R-:W-:Y:S01]  /*0320*/  NOP ;  /* 0x0000000000007918 */ /* 0x000fe20000000000 */
.L_x_0:
[----:B0-----:R-:W0:Y:S01]  /*0330*/  S2R R0, SR_CTAID.X ;  /* 0x0000000000007919 */ /* 0x001e220000002500 */
[----:B------:R-:W1:Y:S01]  /*0340*/  S2UR UR8, SR_CTAID.Y ;  /* 0x00000000000879c3 */ /* 0x000e620000002600 */
[----:B------:R-:W1:Y:S01]  /*0350*/  LDCU.64 UR4, c[0x0][0x3b0] ;  /* 0x00007600ff0477ac */ /* 0x000e620008000a00 */
[----:B------:R-:W-:Y:S01]  /*0360*/  LOP3.LUT R215, R216, 0x7f, RZ, 0xc0, !PT ;  /* 0x0000007fd8d77812 */ /* 0x000fe200078ec0ff */
[----:B------:R-:W-:Y:S01]  /*0370*/  UMOV UR6, 0x400 ;  /* 0x0000040000067882 */ /* 0x000fe20000000000 */
[----:B------:R-:W2:Y:S04]  /*0380*/  LDCU.64 UR10, c[0x0][0x358] ;  /* 0x00006b00ff0a77ac */ /* 0x000ea80008000a00 */
[----:B------:R-:W3:Y:S08]  /*0390*/  S2UR UR7, SR_CgaCtaId ;  /* 0x00000000000779c3 */ /* 0x000ef00000008800 */
[----:B------:R-:W4:Y:S01]  /*03a0*/  LDC.64 R2, c[0x0][0x380] ;  /* 0x0000e000ff027b82 */ /* 0x000f220000000a00 */
[----:B-1----:R-:W-:-:S04]  /*03b0*/  UIMAD UR4, UR8, UR4, URZ ;  /* 0x00000004080472a4 */ /* 0x002fc8000f8e02ff */
[----:B------:R-:W-:Y:S01]  /*03c0*/  USHF.L.U32 UR8, UR4, 0x1, URZ ;  /* 0x0000000104087899 */ /* 0x000fe200080006ff */
[----:B0-----:R-:W-:Y:S01]  /*03d0*/  LEA R6, R0, R215, 0x7 ;  /* 0x000000d700067211 */ /* 0x001fe200078e38ff */
[----:B---3--:R-:W-:-:S04]  /*03e0*/  ULEA UR6, UR7, UR6, 0x18 ;  /* 0x0000000607067291 */ /* 0x008fc8000f8ec0ff */
[----:B------:R0:W-:Y:S01]  /*03f0*/  STL [R1+0x478], R6 ;  /* 0x0004780601007387 */ /* 0x0001e20000100800 */
[----:B------:R-:W-:Y:S01]  /*0400*/  IMAD R0, R6, UR5, RZ ;  /* 0x0000000506007c24 */ /* 0x000fe2000f8e02ff */
[----:B------:R-:W-:-:S04]  /*0410*/  UIMAD.WIDE UR4, UR4, 0x2, URZ ;  /* 0x00000002040478a5 */ /* 0x000fc8000f8e02ff */
[C---:B------:R-:W-:Y:S01]  /*0420*/  SHF.L.U32 R5, R0.reuse, 0x1, RZ ;  /* 0x0000000100057819 */ /* 0x040fe200000006ff */
[----:B------:R-:W-:Y:S01]  /*0430*/  IMAD.HI R0, R0, 0x2, RZ ;  /* 0x0000000200007827 */ /* 0x000fe200078e02ff */
[----:B------:R-:W-:Y:S02]  /*0440*/  BAR.SYNC.DEFER_BLOCKING 0x0 ;  /* 0x0000000000007b1d */ /* 0x000fe40000010000 */
[----:B----4-:R-:W-:-:S04]  /*0450*/  IADD3 R4, P2, P1, R5, UR8, R2 ;  /* 0x0000000805047c10 */ /* 0x010fc8000f95e002 */
[----:B------:R-:W-:Y:S01]  /*0460*/  IADD3.X R5, PT, PT, R0, UR5, R3, P2, P1 ;  /* 0x0000000500057c10 */ /* 0x000fe200097e2403 */
[----:B------:R-:W1:Y:S01]  /*0470*/  LDS R2, [UR6] ;  /* 0x00000006ff027984 */ /* 0x000e620008000800 */
[----:B------:R-:W-:Y:S06]  /*0480*/  BAR.SYNC.DEFER_BLOCKING 0x0 ;  /* 0x0000000000007b1d */ /* 0x000fec0000010000 */
[----:B0-2---:R-:W-:Y:S05]  /*0490*/  @P0 BRA `(.L_x_5) ;  /* 0x0000000000180947 */ /* 0x005fea0003800000 */
[----:B------:R-:W-:Y:S01]  /*04a0*/  ELECT P1, URZ, PT ;  /* 0x0000000000ff782f */ /* 0x000fe20003820000 */
[----:B------:R-:W-:Y:S01]  /*04b0*/  HFMA2 R0, -RZ, RZ, 0, 5.9604644775390625e-08 ;  /* 0x00000001ff007431 */ /* 0x000fe200000001ff */
[----:B------:R-:W-:Y:S01]  /*04c0*/  UMOV UR4, 0x40 ;  /* 0x0000004000047882 */ /* 0x000fe20000000000 */
[----:B------:R-:W-:Y:S01]  /*04d0*/  UVIRTCOUNT.DEALLOC.SMPOOL 0x80 ;  /* 0x000000800000784c */ /* 0x000fe20000000000 */
[----:B------:R-:W-:-:S09]  /*04e0*/  ULEA UR4, UR7, UR4, 0x18 ;  /* 0x0000000407047291 */ /* 0x000fd2000f8ec0ff */
[----:B------:R0:W-:Y:S03]  /*04f0*/  @P1 STS.U8 [UR4], R0 ;  /* 0x00000000ff001988 */ /* 0x0001e60008000004 */
.L_x_5:
[----:B------:R2:W3:Y:S01]  /*0500*/  LDG.E.U16 R8, desc[UR10][R4.64] ;  /* 0x0000000a04087981 */ /* 0x0004e2000c1e1500 */
[----:B------:R-:W4:Y:S01]  /*0510*/  S2UR UR14, SR_CTAID.Y ;  /* 0x00000000000e79c3 */ /* 0x000f220000002600 */
[----:B------:R-:W5:Y:S01]  /*0520*/  LDCU.64 UR4, c[0x0][0x3b0] ;  /* 0x00007600ff0477ac */ /* 0x000f620008000a00 */
[C---:B------:R-:W-:Y:S02]  /*0530*/  SHF.L.U32 R197, R216.reuse, 0x1, RZ ;  /* 0x00000001d8c57819 */ /* 0x040fe400000006ff */
[----:B0-----:R-:W-:Y:S01]  /*0540*/  LOP3.LUT R0, R216, 0x40, RZ, 0xc0, !PT ;  /* 0x00000040d8007812 */ /* 0x001fe200078ec0ff */
[----:B------:R-:W2:Y:S01]  /*0550*/  LDCU.64 UR8, c[0x0][0x3b0] ;  /* 0x00007600ff0877ac */ /* 0x000ea20008000a00 */
[----:B------:R-:W-:Y:S02]  /*0560*/  LOP3.LUT R197, R197, 0x7e, RZ, 0xc0, !PT ;  /* 0x0000007ec5c57812 */ /* 0x000fe400078ec0ff */
[----:B------:R-:W0:Y:S01]  /*0570*/  LDC.64 R10, c[0x0][0x380] ;  /* 0x0000e000ff0a7b82 */ /* 0x000e220000000a00 */
[----:B------:R-:W1:Y:S01]  /*0580*/  LDCU.64 UR12, c[0x0][0x388] ;  /* 0x00007100ff0c77ac */ /* 0x000e620008000a00 */
[----:B------:R-:W-:Y:S01]  /*0590*/  LEA R19, R0, R197, 0x9 ;  /* 0x000000c500137211 */ /* 0x000fe200078e48ff */
[----:B------:R-:W0:Y:S05]  /*05a0*/  LDCU UR44, c[0x0][0x3d4] ;  /* 0x00007a80ff2c77ac */ /* 0x000e2a0008000800 */
[----:B------:R-:W1:Y:S01]  /*05b0*/  LDC R9, c[0x0][0x3b8] ;  /* 0x0000ee00ff097b82 */ /* 0x000e620000000800 */
[----:B-----5:R-:W-:-:S02]  /*05c0*/  IMAD R3, R6, UR5, RZ ;  /* 0x0000000506037c24 */ /* 0x020fc4000f8e02ff */
[----:B--2---:R-:W-:-:S05]  /*05d0*/  IMAD R5, R6, UR9, RZ ;  /* 0x0000000906057c24 */ /* 0x004fca000f8e02ff */
[----:B------:R-:W2:Y:S01]  /*05e0*/  LDC R14, c[0x0][0x3b8] ;  /* 0x0000ee00ff0e7b82 */ /* 0x000ea20000000800 */
[----:B----4-:R-:W-:Y:S01]  /*05f0*/  UIMAD UR4, UR14, UR4, URZ ;  /* 0x000000040e0472a4 */ /* 0x010fe2000f8e02ff */
[C---:B------:R-:W-:Y:S01]  /*0600*/  SHF.L.U32 R7, R3.reuse, 0x1, RZ ;  /* 0x0000000103077819 */ /* 0x040fe200000006ff */
[----:B------:R-:W-:Y:S01]  /*0610*/  IMAD.HI R6, R3, 0x2, RZ ;  /* 0x0000000203067827 */ /* 0x000fe200078e02ff */
[----:B------:R-:W-:Y:S01]  /*0620*/  UIMAD UR8, UR14, UR8, URZ ;  /* 0x000000080e0872a4 */ /* 0x000fe2000f8e02ff */
[----:B------:R-:W-:Y:S01]  /*0630*/  SHF.L.U32 R5, R5, 0x1, RZ ;  /* 0x0000000105057819 */ /* 0x000fe200000006ff */
[----:B------:R-:W-:Y:S02]  /*0640*/  USHF.L.U32 UR5, UR4, 0x1, URZ ;  /* 0x0000000104057899 */ /* 0x000fe400080006ff */
[----:B------:R-:W4:Y:S01]  /*0650*/  LDC R15, c[0x0][0x3b8] ;  /* 0x0000ee00ff0f7b82 */ /* 0x000f220000000800 */
[----:B------:R-:W-:-:S03]  /*0660*/  USHF.L.U32 UR8, UR8, 0x1, URZ ;  /* 0x0000000108087899 */ /* 0x000fc600080006ff */
[----:B0-----:R-:W-:Y:S01]  /*0670*/  IADD3 R7, P1, P2, R7, UR5, R10 ;  /* 0x0000000507077c10 */ /* 0x001fe2000fa3e00a */
[----:B------:R-:W-:-:S03]  /*0680*/  UIMAD.WIDE UR4, UR4, 0x2, URZ ;  /* 0x00000002040478a5 */ /* 0x000fc6000f8e02ff */
[----:B------:R-:W0:Y:S03]  /*0690*/  LDC R4, c[0x0][0x3b8] ;  /* 0x0000ee00ff047b82 */ /* 0x000e260000000800 */
[----:B------:R-:W-:-:S05]  /*06a0*/  IADD3.X R3, PT, PT, R6, UR5, R11, P1, P2 ;  /* 0x0000000506037c10 */ /* 0x000fca0008fe440b */
[----:B------:R-:W5:Y:S01]  /*06b0*/  LDC R16, c[0x0][0x3b8] ;  /* 0x0000ee00ff107b82 */ /* 0x000f620000000800 */
[----:B--2---:R-:W-:Y:S01]  /*06c0*/  IMAD R14, R14, 0x1dc, RZ ;  /* 0x000001dc0e0e7824 */ /* 0x004fe200078e02ff */
[----:B------:R-:W2:Y:S04]  /*06d0*/  LDCU UR4, c[0x0][0x3c0] ;  /* 0x00007800ff0477ac */ /* 0x000ea80008000800 */
[----:B------:R-:W-:Y:S02]  /*06e0*/  IADD3 RZ, P2, PT, R14, R7, RZ ;  /* 0x000000070eff7210 */ /* 0x000fe40007f5e0ff */
[----:B------:R-:W1:Y:S08]  /*06f0*/  LDC R13, c[0x0][0x3b8] ;  /* 0x0000ee00ff0d7b82 */ /* 0x000e700000000800 */
[----:B------:R-:W2:Y:S01]  /*0700*/  LDC R12, c[0x0][0x3b8] ;  /* 0x0000ee00ff0c7b82 */ /* 0x000ea20000000800 */
[----:B0-----:R-:W-:-:S02]  /*0710*/  IMAD R14, R4, 0xf0, RZ ;  /* 0x000000f0040e7824 */ /* 0x001fc400078e02ff */
[C---:B------:R-:W-:Y:S02]  /*0720*/  IMAD R60, R4.reuse, 0x78, RZ ;  /* 0x00000078043c7824 */ /* 0x040fe400078e02ff */
[C---:B------:R-:W-:Y:S02]  /*0730*/  IMAD R160, R4.reuse, 0x3c, RZ ;  /* 0x0000003c04a07824 */ /* 0x040fe400078e02ff */
[----:B------:R-:W-:Y:S01]  /*0740*/  IMAD R188, R4, 0x1e, RZ ;  /* 0x0000001e04bc7824 */ /* 0x000fe200078e02ff */
[----:B------:R-:W0:Y:S01]  /*0750*/  LDC R6, c[0x0][0x3b8] ;  /* 0x0000ee00ff067b82 */ /* 0x000e220000000800 */
[----:B-----5:R-:W-:Y:S02]  /*0760*/  IMAD R16, R16, 0x1fe, RZ ;  /* 0x000001fe10107824 */ /* 0x020fe400078e02ff */
[C---:B------:R-:W-:Y:S02]  /*0770*/  IMAD R24, R4.reuse, 0xec, RZ ;  /* 0x000000ec04187824 */ /* 0x040fe400078e02ff */
[----:B------:R-:W-:Y:S01]  /*0780*/  IMAD R32, R4, 0xf4, RZ ;  /* 0x000000f404207824 */ /* 0x000fe200078e02ff */
[----:B------:R-:W-:Y:S01]  /*0790*/  IADD3 RZ, P1, PT, R16, R7, RZ ;  /* 0x0000000710ff7210 */ /* 0x000fe20007f3e0ff */
[----:B------:R-:W-:Y:S01]  /*07a0*/  IMAD R225, R4, 0xee, RZ ;  /* 0x000000ee04e17824 */ /* 0x000fe200078e02ff */
[----:B------:R-:W5:Y:S01]  /*07b0*/  LDC R10, c[0x0][0x3b8] ;  /* 0x0000ee00ff0a7b82 */ /* 0x000f620000000800 */
[----:B-1----:R-:W-:-:S02]  /*07c0*/  IMAD R16, R13, 0x1da, RZ ;  /* 0x000001da0d107824 */ /* 0x002fc400078e02ff */
[C---:B------:R-:W-:Y:S02]  /*07d0*/  IMAD R78, R4.reuse, 0xeb, RZ ;  /* 0x000000eb044e7824 */ /* 0x040fe400078e02ff */
[----:B------:R-:W-:Y:S01]  /*07e0*/  IMAD R30, R4, 0xed, RZ ;  /* 0x000000ed041e7824 */ /* 0x000fe200078e02ff */
[----:B------:R-:W-:Y:S01]  /*07f0*/  IADD3 RZ, P4, PT, R16, R7, RZ ;  /* 0x0000000710ff7210 */ /* 0x000fe20007f9e0ff */
[----:B------:R-:W-:Y:S01]  /*0800*/  IMAD R16, R4, 0x76, RZ ;  /* 0x0000007604107824 */ /* 0x000fe200078e02ff */
[----:B------:R-:W1:Y:S01]  /*0810*/  LDC R18, c[0x0][0x380] ;  /* 0x0000e000ff127b82 */ /* 0x000e620000000800 */
[----:B--2---:R-:W-:Y:S01]  /*0820*/  IMAD R12, R12, 0x1d8, RZ ;  /* 0x000001d80c0c7824 */ /* 0x004fe200078e02ff */
[----:B------:R-:W-:-:S04]  /*0830*/  LEA.HI.X.SX32 R31, R30, R3, 0x1, P4 ;  /* 0x000000031e1f7211 */ /* 0x000fc800020f0eff */
[----:B------:R-:W-:Y:S01]  /*0840*/  IADD3 RZ, P5, PT, R12, R7, RZ ;  /* 0x000000070cff7210 */ /* 0x000fe20007fbe0ff */
[----:B------:R-:W-:Y:S01]  /*0850*/  IMAD R12, R4, 0x3d, RZ ;  /* 0x0000003d040c7824 */ /* 0x000fe200078e02ff */
[----:B------:R-:W2:Y:S01]  /*0860*/  LDC R21, c[0x0][0x3b8] ;  /* 0x0000ee00ff157b82 */ /* 0x000ea20000000800 */
[----:B0-----:R-:W-:Y:S01]  /*0870*/  IMAD R28, R6, 0x1e4, RZ ;  /* 0x000001e4061c7824 */ /* 0x001fe200078e02ff */
[----:B------:R-:W-:Y:S02]  /*0880*/  LEA R6, R4, -R4, 0x4 ;  /* 0x8000000404067211 */ /* 0x000fe400078e20ff */
[----:B------:R-:W-:Y:S02]  /*0890*/  LEA.HI.X.SX32 R25, R24, R3, 0x1, P5 ;  /* 0x0000000318197211 */ /* 0x000fe400028f0eff */
[----:B------:R-:W-:Y:S01]  /*08a0*/  IADD3 R80, P5, PT, R16, R7, RZ ;  /* 0x0000000710507210 */ /* 0x000fe20007fbe0ff */
[----:B-----5:R-:W-:Y:S01]  /*08b0*/  IMAD R20, R10, 0x1de, RZ ;  /* 0x000001de0a147824 */ /* 0x020fe200078e02ff */
[----:B------:R-:W0:Y:S01]  /*08c0*/  LDC R13, c[0x0][0x3b8] ;  /* 0x0000ee00ff0d7b82 */ /* 0x000e220000000800 */
[----:B-1----:R-:W-:Y:S01]  /*08d0*/  IADD3 R5, PT, PT, R5, UR8, R18 ;  /* 0x0000000805057c10 */ /* 0x002fe2000fffe012 */
[----:B------:R-:W-:-:S06]  /*08e0*/  IMAD R18, R4, 0x7a, RZ ;  /* 0x0000007a04127824 */ /* 0x000fcc00078e02ff */
[----:B------:R-:W1:Y:S08]  /*08f0*/  LDC R26, c[0x0][0x3b8] ;  /* 0x0000ee00ff1a7b82 */ /* 0x000e700000000800 */
[----:B------:R-:W5:Y:S08]  /*0900*/  LDC R34, c[0x0][0x3b8] ;  /* 0x0000ee00ff227b82 */ /* 0x000f700000000800 */
[----:B------:R-:W0:Y:S08]  /*0910*/  LDC R38, c[0x0][0x3b8] ;  /* 0x0000ee00ff267b82 */ /* 0x000e300000000800 */
[----:B------:R-:W0:Y:S01]  /*0920*/  LDC R40, c[0x0][0x3b8] ;  /* 0x0000ee00ff287b82 */ /* 0x000e220000000800 */
[----:B-1----:R-:W-:-:S02]  /*0930*/  IMAD R26, R26, 0x1e8, RZ ;  /* 0x000001e81a1a7824 */ /* 0x002fc400078e02ff */
[C---:B------:R-:W-:Y:S02]  /*0940*/  IMAD R244, R4.reuse, 0xf6, RZ ;  /* 0x000000f604f47824 */ /* 0x040fe400078e02ff */
[----:B------:R-:W-:Y:S01]  /*0950*/  IMAD R224, R4, 0x3e, RZ ;  /* 0x0000003e04e07824 */ /* 0x000fe200078e02ff */
[----:B------:R-:W-:Y:S01]  /*0960*/  IADD3 RZ, P4, PT, R26, R7, RZ ;  /* 0x000000071aff7210 */ /* 0x000fe20007f9e0ff */
[C---:B------:R-:W-:Y:S01]  /*0970*/  IMAD R74, R4.reuse, 0xf8, RZ ;  /* 0x000000f8044a7824 */ /* 0x040fe200078e02ff */
[----:B------:R-:W1:Y:S01]  /*0980*/  LDC R26, c[0x0][0x3b8] ;  /* 0x0000ee00ff1a7b82 */ /* 0x000e620000000800 */
[C---:B------:R-:W-:Y:S02]  /*0990*/  IMAD R44, R4.reuse, 0xfa, RZ ;  /* 0x000000fa042c7824 */ /* 0x040fe400078e02ff */
[----:B------:R-:W-:-:S05]  /*09a0*/  IMAD R93, R4, 0x88, RZ ;  /* 0x00000088045d7824 */ /* 0x000fca00078e02ff */
[----:B------:R-:W0:Y:S01]  /*09b0*/  LDC R36, c[0x0][0x3b8] ;  /* 0x0000ee00ff247b82 */ /* 0x000e220000000800 */
[C---:B------:R-:W-:Y:S02]  /*09c0*/  IMAD R75, R4.reuse, 0x90, RZ ;  /* 0x00000090044b7824 */ /* 0x040fe400078e02ff */
[----:B------:R-:W-:-:S05]  /*09d0*/  IMAD R90, R4, 0x98, RZ ;  /* 0x00000098045a7824 */ /* 0x000fca00078e02ff */
[----:B------:R-:W0:Y:S08]  /*09e0*/  LDC R76, c[0x0][0x3b8] ;  /* 0x0000ee00ff4c7b82 */ /* 0x000e300000000800 */
[----:B------:R-:W0:Y:S01]  /*09f0*/  LDC R45, c[0x0][0x3b8] ;  /* 0x0000ee00ff2d7b82 */ /* 0x000e220000000800 */
[----:B-1----:R-:W-:-:S07]  /*0a00*/  IMAD R30, R26, 0x1da, R5 ;  /* 0x000001da1a1e7824 */ /* 0x002fce00078e0205 */
[----:B------:R-:W1:Y:S01]  /*0a10*/  LDC R94, c[0x0][0x3b8] ;  /* 0x0000ee00ff5e7b82 */ /* 0x000e620000000800 */
[----:B------:R-:W5:Y:S07]  /*0a20*/  LDG.E.U16 R30, desc[UR10][R30.64] ;  /* 0x0000000a1e1e7981 */ /* 0x000f6e000c1e1500 */
[----:B------:R-:W0:Y:S08]  /*0a30*/  LDC R49, c[0x0][0x3b8] ;  /* 0x0000ee00ff317b82 */ /* 0x000e300000000800 */
        /* <DEDUP_REMOVED lines=13> */
[----:B------:R-:W0:Y:S01]  /*0b10*/  LDC R229, c[0x0][0x3b8] ;  /* 0x0000ee00ffe57b82 */ /* 0x000e220000000800 */
[----:B---3--:R3:W-:Y:S01]  /*0b20*/  STS.U16 [R19+UR6], R8 ;  /* 0x0000000813007988 */ /* 0x0087e20008000406 */
[----:B------:R-:W-:-:S02]  /*0b30*/  IMAD R88, R4, 0xa8, RZ ;  /* 0x000000a804587824 */ /* 0x000fc400078e02ff */
[C---:B------:R-:W-:Y:S02]  /*0b40*/  IMAD R91, R4.reuse, 0xb0, RZ ;  /* 0x000000b0045b7824 */ /* 0x040fe400078e02ff */
[C---:B------:R-:W-:Y:S02]  /*0b50*/  IMAD R89, R4.reuse, 0xb8, RZ ;  /* 0x000000b804597824 */ /* 0x040fe400078e02ff */
[C---:B------:R-:W-:Y:S01]  /*0b60*/  IMAD R217, R4.reuse, 0x5c, RZ ;  /* 0x0000005c04d97824 */ /* 0x040fe200078e02ff */
[----:B------:R-:W1:Y:S01]  /*0b70*/  LDC R219, c[0x0][0x3b8] ;  /* 0x0000ee00ffdb7b82 */ /* 0x000e620000000800 */
[C---:B------:R-:W-:Y:S02]  /*0b80*/  IMAD R92, R4.reuse, 0xc0, RZ ;  /* 0x000000c0045c7824 */ /* 0x040fe400078e02ff */
[C---:B------:R-:W-:Y:S02]  /*0b90*/  IMAD R223, R4.reuse, 0x36, RZ ;  /* 0x0000003604df7824 */ /* 0x040fe400078e02ff */
[----:B------:R-:W-:-:S02]  /*0ba0*/  IMAD R70, R4, 0xd0, RZ ;  /* 0x000000d004467824 */ /* 0x000fc400078e02ff */
[C---:B------:R-:W-:Y:S01]  /*0bb0*/  IMAD R214, R4.reuse, 0x1c, RZ ;  /* 0x0000001c04d67824 */ /* 0x040fe200078e02ff */
[----:B------:R-:W1:Y:S01]  /*0bc0*/  LDC R247, c[0x0][0x3b8] ;  /* 0x0000ee00fff77b82 */ /* 0x000e620000000800 */
[----:B---3--:R-:W-:Y:S02]  /*0bd0*/  IMAD R8, R9, 0x1d6, RZ ;  /* 0x000001d609087824 */ /* 0x008fe400078e02ff */
[C---:B------:R-:W-:Y:S02]  /*0be0*/  IMAD R221, R4.reuse, 0x6c, RZ ;  /* 0x0000006c04dd7824 */ /* 0x040fe400078e02ff */
[----:B------:R-:W-:Y:S01]  /*0bf0*/  IMAD R48, R4, 0xe0, RZ ;  /* 0x000000e004307824 */ /* 0x000fe200078e02ff */
[----:B------:R-:W-:Y:S01]  /*0c00*/  IADD3 RZ, P3, PT, R8, R7, RZ ;  /* 0x0000000708ff7210 */ /* 0x000fe20007f7e0ff */
[----:B----4-:R-:W-:Y:S02]  /*0c10*/  IMAD R8, R15, 0x1e0, RZ ;  /* 0x000001e00f087824 */ /* 0x010fe400078e02ff */
[----:B------:R-:W-:Y:S01]  /*0c20*/  IMAD R42, R4, 0x42, RZ ;  /* 0x00000042042a7824 */ /* 0x000fe200078e02ff */
[----:B------:R-:W-:Y:S01]  /*0c30*/  LEA.HI.X.SX32 R79, R78, R3, 0x1, P3 ;  /* 0x000000034e4f7211 */ /* 0x000fe200018f0eff */
[----:B------:R-:W-:Y:S01]  /*0c40*/  IMAD R64, R4, 0x52, RZ ;  /* 0x0000005204407824 */ /* 0x000fe200078e02ff */
[----:B------:R-:W-:Y:S01]  /*0c50*/  IADD3 RZ, P6, PT, R8, R7, RZ ;  /* 0x0000000708ff7210 */ /* 0x000fe20007fde0ff */
[----:B------:R-:W-:-:S02]  /*0c60*/  IMAD R8, R4, 0x3b, RZ ;  /* 0x0000003b04087824 */ /* 0x000fc400078e02ff */
[----:B------:R-:W-:Y:S01]  /*0c70*/  IMAD R66, R4, 0x62, RZ ;  /* 0x0000006204427824 */ /* 0x000fe200078e02ff */
[----:B------:R-:W-:Y:S01]  /*0c80*/  LEA.HI.X.SX32 R27, R14, R3, 0x1, P6 ;  /* 0x000000030e1b7211 */ /* 0x000fe200030f0eff */
[----:B------:R-:W-:Y:S01]  /*0c90*/  IMAD R68, R4, 0x72, RZ ;  /* 0x0000007204447824 */ /* 0x000fe200078e02ff */
[----:B------:R-:W-:Y:S01]  /*0ca0*/  IADD3 R14, P6, PT, R14, R7, RZ ;  /* 0x000000070e0e7210 */ /* 0x000fe20007fde0ff */
[----:B------:R-:W-:Y:S01]  /*0cb0*/  IMAD R111, R4, 0x82, RZ ;  /* 0x00000082046f7824 */ /* 0x000fe200078e02ff */
[-C--:B------:R-:W-:Y:S01]  /*0cc0*/  LEA.HI.X.SX32 R81, R8, R3.reuse, 0x1, P5 ;  /* 0x0000000308517211 */ /* 0x080fe200028f0eff */
[----:B------:R-:W-:Y:S01]  /*0cd0*/  IMAD R96, R4, 0x92, RZ ;  /* 0x0000009204607824 */ /* 0x000fe200078e02ff */
[----:B------:R-:W-:Y:S01]  /*0ce0*/  LEA.HI.X.SX32 R15, R60, R3, 0x1, P6 ;  /* 0x000000033c0f7211 */ /* 0x000fe200030f0eff */
[----:B------:R-:W-:Y:S01]  /*0cf0*/  IMAD R127, R4, 0xb2, RZ ;  /* 0x000000b2047f7824 */ /* 0x000fe200078e02ff */
[-C--:B------:R-:W-:Y:S01]  /*0d00*/  IADD3 R60, P6, PT, R60, R7.reuse, RZ ;  /* 0x000000073c3c7210 */ /* 0x080fe20007fde0ff */
[----:B------:R-:W-:Y:S01]  /*0d10*/  IMAD R130, R4, 0xc2, RZ ;  /* 0x000000c204827824 */ /* 0x000fe200078e02ff */
[----:B------:R-:W-:Y:S01]  /*0d20*/  IADD3 R8, P5, PT, R18, R7, RZ ;  /* 0x0000000712087210 */ /* 0x000fe20007fbe0ff */
[----:B------:R-:W-:Y:S01]  /*0d30*/  IMAD R125, R4, 0xa2, RZ ;  /* 0x000000a2047d7824 */ /* 0x000fe200078e02ff */
[C---:B------:R-:W-:Y:S01]  /*0d40*/  LEA.HI.X.SX32 R61, R160.reuse, R3, 0x1, P6 ;  /* 0x00000003a03d7211 */ /* 0x040fe200030f0eff */
[----:B------:R3:W4:Y:S01]  /*0d50*/  LDG.E.U16 R15, desc[UR10][R14.64] ;  /* 0x0000000a0e0f7981 */ /* 0x000722000c1e1500 */
[----:B------:R-:W-:Y:S01]  /*0d60*/  IADD3 R160, P6, PT, R160, R7, RZ ;  /* 0x00000007a0a07210 */ /* 0x000fe20007fde0ff */
[----:B------:R-:W-:Y:S01]  /*0d70*/  IMAD R131, R4, 0xd2, RZ ;  /* 0x000000d204837824 */ /* 0x000fe200078e02ff */
[-C--:B------:R-:W-:Y:S01]  /*0d80*/  LEA.HI.X.SX32 R9, R12, R3.reuse, 0x1, P5 ;  /* 0x000000030c097211 */ /* 0x080fe200028f0eff */
[----:B0-----:R-:W-:Y:S01]  /*0d90*/  IMAD R12, R13, 0x1e2, RZ ;  /* 0x000001e20d0c7824 */ /* 0x001fe200078e02ff */
[C---:B------:R-:W-:Y:S01]  /*0da0*/  LEA.HI.X.SX32 R161, R188.reuse, R3, 0x1, P6 ;  /* 0x00000003bca17211 */ /* 0x040fe200030f0eff */
[----:B------:R-:W4:Y:S01]  /*0db0*/  LDG.E.U16 R60, desc[UR10][R60.64] ;  /* 0x0000000a3c3c7981 */ /* 0x000f22000c1e1500 */
[-C--:B------:R-:W-:Y:S01]  /*0dc0*/  IADD3 R188, P6, PT, R188, R7.reuse, RZ ;  /* 0x00000007bcbc7210 */ /* 0x080fe20007fde0ff */
[----:B------:R-:W-:Y:S01]  /*0dd0*/  IMAD R129, R4, 0x9a, RZ ;  /* 0x0000009a04817824 */ /* 0x000fe200078e02ff */
[----:B------:R-:W-:Y:S01]  /*0de0*/  IADD3 RZ, P5, PT, R20, R7, RZ ;  /* 0x0000000714ff7210 */ /* 0x000fe20007fbe0ff */
[----:B------:R-:W-:Y:S01]  /*0df0*/  IMAD R20, R4, 0xf2, RZ ;  /* 0x000000f204147824 */ /* 0x000fe200078e02ff */
[----:B------:R-:W-:Y:S01]  /*0e00*/  LEA.HI.X.SX32 R189, R6, R3, 0x1, P6 ;  /* 0x0000000306bd7211 */ /* 0x000fe200030f0eff */
[----:B------:R-:W-:Y:S01]  /*0e10*/  IMAD R6, R4, 0x77, RZ ;  /* 0x0000007704067824 */ /* 0x000fe200078e02ff */
[----:B------:R-:W-:Y:S01]  /*0e20*/  IADD3 R10, P6, PT, R24, R7, RZ ;  /* 0x00000007180a7210 */ /* 0x000fe20007fde0ff */
[C---:B---3--:R-:W-:Y:S01]  /*0e30*/  IMAD R14, R4.reuse, 0x7c, RZ ;  /* 0x0000007c040e7824 */ /* 0x048fe200078e02ff */
[----:B------:R-:W3:Y:S01]  /*0e40*/  LDG.E.U16 R39, desc[UR10][R8.64] ;  /* 0x0000000a08277981 */ /* 0x000ee2000c1e1500 */
[----:B------:R-:W-:Y:S01]  /*0e50*/  IMAD R128, R4, 0xaa, RZ ;  /* 0x000000aa04807824 */ /* 0x000fe200078e02ff */
[----:B------:R-:W-:Y:S01]  /*0e60*/  LEA.HI.X.SX32 R11, R16, R3, 0x1, P6 ;  /* 0x00000003100b7211 */ /* 0x000fe200030f0eff */
[----:B------:R-:W-:Y:S01]  /*0e70*/  IMAD R135, R4, 0xe2, RZ ;  /* 0x000000e204877824 */ /* 0x000fe200078e02ff */
[----:B------:R-:W-:Y:S01]  /*0e80*/  IADD3 R22, P6, PT, R32, R7, RZ ;  /* 0x0000000720167210 */ /* 0x000fe20007fde0ff */
[C---:B------:R-:W-:Y:S01]  /*0e90*/  IMAD R124, R4.reuse, 0x8a, RZ ;  /* 0x0000008a047c7824 */ /* 0x040fe200078e02ff */
[----:B------:R-:W3:Y:S01]  /*0ea0*/  LDG.E.U16 R80, desc[UR10][R80.64] ;  /* 0x0000000a50507981 */ /* 0x000ee2000c1e1500 */
[----:B------:R-:W-:Y:S01]  /*0eb0*/  IMAD R133, R4, 0xda, RZ ;  /* 0x000000da04857824 */ /* 0x000fe200078e02ff */
[----:B------:R-:W-:Y:S01]  /*0ec0*/  LEA.HI.X.SX32 R23, R18, R3, 0x1, P6 ;  /* 0x0000000312177211 */ /* 0x000fe200030f0eff */
[----:B--2---:R-:W-:Y:S01]  /*0ed0*/  IMAD R18, R21, 0x1e6, RZ ;  /* 0x000001e615127824 */ /* 0x004fe200078e02ff */
[----:B------:R-:W-:Y:S01]  /*0ee0*/  IADD3 R16, P6, PT, R225, R7, RZ ;  /* 0x00000007e1107210 */ /* 0x000fe20007fde0ff */
[----:B------:R-:W2:Y:S01]  /*0ef0*/  LDG.E.U16 R13, desc[UR10][R10.64] ;  /* 0x0000000a0a0d7981 */ /* 0x000ea2000c1e1500 */
[----:B------:R-:W-:-:S02]  /*0f00*/  IMAD R126, R4, 0xba, RZ ;  /* 0x000000ba047e7824 */ /* 0x000fc400078e02ff */
[----:B------:R-:W-:Y:S01]  /*0f10*/  IMAD R132, R4, 0xca, RZ ;  /* 0x000000ca04847824 */ /* 0x000fe200078e02ff */
[----:B------:R-:W-:Y:S01]  /*0f20*/  LEA.HI.X.SX32 R17, R6, R3, 0x1, P6 ;  /* 0x0000000306117211 */ /* 0x000fe200030f0eff */
[----:B------:R-:W-:Y:S01]  /*0f30*/  IMAD R6, R4, 0x79, RZ ;  /* 0x0000007904067824 */ /* 0x000fe200078e02ff */
[-C--:B------:R-:W-:Y:S01]  /*0f40*/  IADD3 RZ, P6, PT, R28, R7.reuse, RZ ;  /* 0x000000071cff7210 */ /* 0x080fe20007fde0ff */
[----:B------:R0:W2:Y:S01]  /*0f50*/  LDG.E.U16 R99, desc[UR10][R22.64] ;  /* 0x0000000a16637981 */ /* 0x0000a2000c1e1500 */
[----:B------:R-:W-:Y:S01]  /*0f60*/  IADD3 RZ, P3, PT, R18, R7, RZ ;  /* 0x0000000712ff7210 */ /* 0x000fe20007f7e0ff */
[----:B------:R-:W1:Y:S01]  /*0f70*/  LDC R28, c[0x0][0x3b8] ;  /* 0x0000ee00ff1c7b82 */ /* 0x000e620000000800 */
[----:B------:R-:W-:Y:S01]  /*0f80*/  LEA.HI.X.SX32 R29, R20, R3, 0x1, P6 ;  /* 0x00000003141d7211 */ /* 0x000fe200030f0eff */
[----:B------:R-:W-:Y:S01]  /*0f90*/  IMAD R62, R4, 0x4a, RZ ;  /* 0x0000004a043e7824 */ /* 0x000fe200078e02ff */
[----:B------:R-:W-:Y:S01]  /*0fa0*/  IADD3 R20, P6, PT, R20, R7, RZ ;  /* 0x0000000714147210 */ /* 0x000fe20007fde0ff */
[C---:B------:R-:W-:Y:S01]  /*0fb0*/  IMAD R233, R4.reuse, 0x46, RZ ;  /* 0x0000004604e97824 */ /* 0x040fe200078e02ff */
[----:B------:R-:W2:Y:S01]  /*0fc0*/  LDG.E.U16 R160, desc[UR10][R160.64] ;  /* 0x0000000aa0a07981 */ /* 0x000ea2000c1e1500 */
[----:B------:R-:W-:Y:S01]  /*0fd0*/  IMAD R237, R4, 0x56, RZ ;  /* 0x0000005604ed7824 */ /* 0x000fe200078e02ff */
[----:B------:R-:W-:Y:S01]  /*0fe0*/  LEA.HI.X.SX32 R21, R6, R3, 0x1, P6 ;  /* 0x0000000306157211 */ /* 0x000fe200030f0eff */
[----:B------:R-:W1:Y:S01]  /*0ff0*/  LDC R18, c[0x0][0x3b8] ;  /* 0x0000ee00ff127b82 */ /* 0x000e620000000800 */
[----:B------:R-:W-:Y:S01]  /*1000*/  IADD3 RZ, P6, PT, R12, R7, RZ ;  /* 0x000000070cff7210 */ /* 0x000fe20007fde0ff */
[----:B------:R-:W-:Y:S01]  /*1010*/  IMAD R243, R4, 0x66, RZ ;  /* 0x0000006604f37824 */ /* 0x000fe200078e02ff */
[----:B------:R5:W2:Y:S01]  /*1020*/  LDG.E.U16 R12, desc[UR10][R16.64] ;  /* 0x0000000a100c7981 */ /* 0x000aa2000c1e1500 */
[----:B0-----:R-:W-:-:S02]  /*1030*/  IMAD R22, R38, 0x1e6, R5 ;  /* 0x000001e626167824 */ /* 0x001fc400078e0205 */
[C---:B------:R-:W-:Y:S01]  /*1040*/  IMAD R242, R4.reuse, 0x86, RZ ;  /* 0x0000008604f27824 */ /* 0x040fe200078e02ff */
[----:B------:R-:W2:Y:S01]  /*1050*/  LDG.E.U16 R73, desc[UR10][R20.64] ;  /* 0x0000000a14497981 */ /* 0x000ea2000c1e1500 */
[----:B------:R-:W0:Y:S01]  /*1060*/  LDC R6, c[0x0][0x3b8] ;  /* 0x0000ee00ff067b82 */ /* 0x000e220000000800 */
[C---:B------:R-:W-:Y:S02]  /*1070*/  IMAD R241, R4.reuse, 0x96, RZ ;  /* 0x0000009604f17824 */ /* 0x040fe400078e02ff */
[----:B------:R-:W-:Y:S01]  /*1080*/  IMAD R240, R4, 0xa6, RZ ;  /* 0x000000a604f07824 */ /* 0x000fe200078e02ff */
[----:B------:R5:W2:Y:S02]  /*1090*/  LDG.E.U16 R188, desc[UR10][R188.64] ;  /* 0x0000000abcbc7981 */ /* 0x000aa4000c1e1500 */
[----:B-----5:R-:W-:Y:S02]  /*10a0*/  IMAD R16, R34, 0x1e2, R5 ;  /* 0x000001e222107824 */ /* 0x020fe400078e0205 */
[C---:B------:R-:W-:Y:S01]  /*10b0*/  IMAD R238, R4.reuse, 0xb6, RZ ;  /* 0x000000b604ee7824 */ /* 0x040fe200078e02ff */
[----:B------:R-:W5:Y:S01]  /*10c0*/  LDC R161, c[0x0][0x3b8] ;  /* 0x0000ee00ffa17b82 */ /* 0x000f620000000800 */
[----:B------:R-:W-:-:S02]  /*10d0*/  IMAD R236, R4, 0xc6, RZ ;  /* 0x000000c604ec7824 */ /* 0x000fc400078e02ff */
[C---:B------:R-:W-:Y:S02]  /*10e0*/  IMAD R234, R4.reuse, 0xe6, RZ ;  /* 0x000000e604ea7824 */ /* 0x040fe400078e02ff */
[C---:B------:R-:W-:Y:S02]  /*10f0*/  IMAD R235, R4.reuse, 0xd6, RZ ;  /* 0x000000d604eb7824 */ /* 0x040fe400078e02ff */
[C---:B------:R-:W-:Y:S01]  /*1100*/  IMAD R227, R4.reuse, 0xfc, RZ ;  /* 0x000000fc04e37824 */ /* 0x040fe200078e02ff */
[----:B------:R-:W2:Y:S01]  /*1110*/  LDC R189, c[0x0][0x3b8] ;  /* 0x0000ee00ffbd7b82 */ /* 0x000ea20000000800 */
[C---:B------:R-:W-:Y:S02]  /*1120*/  IMAD R198, R4.reuse, 0xe1, RZ ;  /* 0x000000e104c67824 */ /* 0x040fe400078e02ff */
[C---:B------:R-:W-:Y:S02]  /*1130*/  IMAD R230, R4.reuse, 0x9c, RZ ;  /* 0x0000009c04e67824 */ /* 0x040fe400078e02ff */
[----:B------:R-:W-:-:S02]  /*1140*/  IMAD R226, R4, 0x8c, RZ ;  /* 0x0000008c04e27824 */ /* 0x000fc400078e02ff */
[C---:B------:R-:W-:Y:S02]  /*1150*/  IMAD R228, R4.reuse, 0xbc, RZ ;  /* 0x000000bc04e47824 */ /* 0x040fe400078e02ff */
[C---:B------:R-:W-:Y:S02]  /*1160*/  IMAD R220, R4.reuse, 0xac, RZ ;  /* 0x000000ac04dc7824 */ /* 0x040fe400078e02ff */
[C---:B------:R-:W-:Y:S02]  /*1170*/  IMAD R222, R4.reuse, 0xdc, RZ ;  /* 0x000000dc04de7824 */ /* 0x040fe400078e02ff */
[C---:B------:R-:W-:Y:S02]  /*1180*/  IMAD R218, R4.reuse, 0xcc, RZ ;  /* 0x000000cc04da7824 */ /* 0x040fe400078e02ff */
[C---:B------:R-:W-:Y:S02]  /*1190*/  IMAD R231, R4.reuse, 0x2e, RZ ;  /* 0x0000002e04e77824 */ /* 0x040fe400078e02ff */
[----:B------:R-:W-:Y:S01]  /*11a0*/  IMAD R245, R4, 0x5e, RZ ;  /* 0x0000005e04f57824 */ /* 0x000fe200078e02ff */
[----:B------:R-:W-:Y:S01]  /*11b0*/  UIMAD UR4, UR14, UR4, URZ ;  /* 0x000000040e0472a4 */ /* 0x000fe2000f8e02ff */
[----:B0-----:R-:W-:Y:S01]  /*11c0*/  IMAD R78, R6, 0x1d6, R5 ;  /* 0x000001d6064e7824 */ /* 0x001fe200078e0205 */
[----:B------:R-:W0:Y:S01]  /*11d0*/  LDCU UR8, c[0x0][0x3d0] ;  /* 0x00007a00ff0877ac */ /* 0x000e220008000800 */
[----:B------:R-:W-:-:S02]  /*11e0*/  IMAD R6, R4, 0xf1, RZ ;  /* 0x000000f104067824 */ /* 0x000fc400078e02ff */
[--C-:B-1----:R-:W-:Y:S02]  /*11f0*/  IMAD R24, R18, 0x1d8, R5.reuse ;  /* 0x000001d812187824 */ /* 0x102fe400078e0205 */
[----:B------:R-:W2:Y:S01]  /*1200*/  LDG.E.U16 R78, desc[UR10][R78.64] ;  /* 0x0000000a4e4e7981 */ /* 0x000ea2000c1e1500 */
[-C--:B------:R-:W-:Y:S01]  /*1210*/  LEA.HI.X.SX32 R17, R6, R3.reuse, 0x1, P6 ;  /* 0x0000000306117211 */ /* 0x080fe200030f0eff */
[----:B------:R-:W-:Y:S02]  /*1220*/  IMAD R6, R4, 0xf3, RZ ;  /* 0x000000f304067824 */ /* 0x000fe400078e02ff */
[----:B------:R1:W2:Y:S03]  /*1230*/  LDG.E.U16 R51, desc[UR10][R24.64] ;  /* 0x0000000a18337981 */ /* 0x0002a6000c1e1500 */
[----:B------:R-:W-:Y:S01]  /*1240*/  LEA.HI.X.SX32 R23, R6, R3, 0x1, P3 ;  /* 0x0000000306177211 */ /* 0x000fe200018f0eff */
[----:B------:R-:W-:Y:S01]  /*1250*/  IMAD R6, R4, 0x7b, RZ ;  /* 0x0000007b04067824 */ /* 0x000fe200078e02ff */
[----:B------:R-:W-:Y:S01]  /*1260*/  IADD3 R10, P3, PT, R244, R7, RZ ;  /* 0x00000007f40a7210 */ /* 0x000fe20007f7e0ff */
[----:B------:R-:W-:Y:S01]  /*1270*/  IMAD R18, R4, 0x22, RZ ;  /* 0x0000002204127824 */ /* 0x000fe200078e02ff */
[----:B------:R0:W2:Y:S02]  /*1280*/  LDG.E.U16 R72, desc[UR10][R16.64] ;  /* 0x0000000a10487981 */ /* 0x0000a4000c1e1500 */
[-C--:B------:R-:W-:Y:S01]  /*1290*/  LEA.HI.X.SX32 R11, R6, R3.reuse, 0x1, P3 ;  /* 0x00000003060b7211 */ /* 0x080fe200018f0eff */
[----:B-1----:R-:W-:Y:S01]  /*12a0*/  IMAD R24, R40, 0x1e8, R5 ;  /* 0x000001e828187824 */ /* 0x002fe200078e0205 */
[----:B------:R-:W-:Y:S01]  /*12b0*/  LEA.HI.X.SX32 R25, R32, R3, 0x1, P4 ;  /* 0x0000000320197211 */ /* 0x000fe200020f0eff */
[----:B------:R1:W2:Y:S01]  /*12c0*/  LDG.E.U16 R77, desc[UR10][R22.64] ;  /* 0x0000000a164d7981 */ /* 0x0002a2000c1e1500 */
[----:B------:R-:W-:-:S02]  /*12d0*/  IADD3 R20, P3, PT, R14, R7, RZ ;  /* 0x000000070e147210 */ /* 0x000fc40007f7e0ff */
[----:B------:R-:W-:Y:S01]  /*12e0*/  IADD3 R52, P4, PT, R74, R7, RZ ;  /* 0x000000074a347210 */ /* 0x000fe20007f9e0ff */
[----:B------:R5:W2:Y:S01]  /*12f0*/  LDG.E.U16 R50, desc[UR10][R24.64] ;  /* 0x0000000a18327981 */ /* 0x000aa2000c1e1500 */
[----:B------:R-:W-:Y:S01]  /*1300*/  LEA.HI.X.SX32 R21, R224, R3, 0x1, P3 ;  /* 0x00000003e0157211 */ /* 0x000fe200018f0eff */
[C---:B0-----:R-:W-:Y:S01]  /*1310*/  IMAD R16, R4.reuse, 0x7d, RZ ;  /* 0x0000007d04107824 */ /* 0x041fe200078e02ff */
[----:B------:R-:W-:Y:S01]  /*1320*/  LEA R6, R4, R4, 0x4 ;  /* 0x0000000404067211 */ /* 0x000fe200078e20ff */
[----:B------:R-:W-:Y:S01]  /*1330*/  IMAD R26, R28, 0x1e0, R5 ;  /* 0x000001e01c1a7824 */ /* 0x000fe200078e0205 */
[-C--:B------:R-:W-:Y:S01]  /*1340*/  IADD3 R184, P3, PT, R18, R7.reuse, RZ ;  /* 0x0000000712b87210 */ /* 0x080fe20007f7e0ff */
[----:B------:R0:W2:Y:S01]  /*1350*/  LDG.E.U16 R79, desc[UR10][R10.64] ;  /* 0x0000000a0a4f7981 */ /* 0x0000a2000c1e1500 */
[----:B-1----:R-:W-:Y:S01]  /*1360*/  IADD3 R22, P6, PT, R44, R7, RZ ;  /* 0x000000072c167210 */ /* 0x002fe20007fde0ff */
[----:B-----5:R-:W-:Y:S01]  /*1370*/  IMAD R24, R4, 0x44, RZ ;  /* 0x0000004404187824 */ /* 0x020fe200078e02ff */
[-C--:B------:R-:W-:Y:S01]  /*1380*/  LEA.HI.X.SX32 R53, R14, R3.reuse, 0x1, P4 ;  /* 0x000000030e357211 */ /* 0x080fe200020f0eff */
[----:B------:R-:W-:Y:S01]  /*1390*/  IMAD R14, R4, 0x12, RZ ;  /* 0x00000012040e7824 */ /* 0x000fe200078e02ff */
[-C--:B------:R-:W-:Y:S01]  /*13a0*/  LEA.HI.X.SX32 R23, R16, R3.reuse, 0x1, P6 ;  /* 0x0000000310177211 */ /* 0x080fe200030f0eff */
[----:B------:R1:W5:Y:S01]  /*13b0*/  LDG.E.U16 R8, desc[UR10][R26.64] ;  /* 0x0000000a1a087981 */ /* 0x000362000c1e1500 */
[----:B------:R-:W-:-:S02]  /*13c0*/  LEA.HI.X.SX32 R185, R6, R3, 0x1, P3 ;  /* 0x0000000306b97211 */ /* 0x000fc400018f0eff */
[-C--:B------:R-:W-:Y:S01]  /*13d0*/  IADD3 R154, P3, PT, R24, R7.reuse, RZ ;  /* 0x00000007189a7210 */ /* 0x080fe20007f7e0ff */
[----:B------:R-:W-:Y:S01]  /*13e0*/  IMAD R28, R36, 0x1e4, R5 ;  /* 0x000001e4241c7824 */ /* 0x000fe200078e0205 */
[----:B------:R-:W-:Y:S01]  /*13f0*/  IADD3 R16, P4, PT, R93, R7, RZ ;  /* 0x000000075d107210 */ /* 0x000fe20007f9e0ff */
[----:B------:R-:W2:Y:S01]  /*1400*/  LDG.E.U16 R31, desc[UR10][R22.64] ;  /* 0x0000000a161f7981 */ /* 0x000ea2000c1e1500 */
[-C--:B------:R-:W-:Y:S02]  /*1410*/  LEA.HI.X.SX32 R155, R18, R3.reuse, 0x1, P3 ;  /* 0x00000003129b7211 */ /* 0x080fe400018f0eff */
[----:B------:R-:W-:Y:S01]  /*1420*/  LEA.HI.X.SX32 R17, R24, R3, 0x1, P4 ;  /* 0x0000000318117211 */ /* 0x000fe200020f0eff */
[C---:B------:R-:W-:Y:S01]  /*1430*/  IMAD R24, R4.reuse, 0x48, RZ ;  /* 0x0000004804187824 */ /* 0x040fe200078e02ff */
[C---:B------:R-:W-:Y:S01]  /*1440*/  LEA R6, R4.reuse, R4, 0x3 ;  /* 0x0000000404067211 */ /* 0x040fe200078e18ff */
[----:B------:R-:W-:Y:S01]  /*1450*/  IMAD R18, R4, 0x24, RZ ;  /* 0x0000002404127824 */ /* 0x000fe200078e02ff */
[----:B0-----:R-:W-:Y:S01]  /*1460*/  IADD3 R10, P3, PT, R14, R7, RZ ;  /* 0x000000070e0a7210 */ /* 0x001fe20007f7e0ff */
[----:B-1----:R-:W-:Y:S01]  /*1470*/  IMAD R26, R4, 0x26, RZ ;  /* 0x00000026041a7824 */ /* 0x002fe200078e02ff */
[----:B------:R0:W2:Y:S02]  /*1480*/  LDG.E.U16 R59, desc[UR10][R16.64] ;  /* 0x0000000a103b7981 */ /* 0x0000a4000c1e1500 */
[----:B------:R-:W-:-:S02]  /*1490*/  LEA.HI.X.SX32 R11, R6, R3, 0x1, P3 ;  /* 0x00000003060b7211 */ /* 0x000fc400018f0eff */
[-C--:B------:R-:W-:Y:S01]  /*14a0*/  IADD3 R150, P3, PT, R24, R7.reuse, RZ ;  /* 0x0000000718967210 */ /* 0x080fe20007f7e0ff */
[----:B------:R-:W-:Y:S01]  /*14b0*/  IMAD R6, R4, 0x13, RZ ;  /* 0x0000001304067824 */ /* 0x000fe200078e02ff */
[C---:B------:R-:W-:Y:S01]  /*14c0*/  IADD3 R182, P4, PT, R18.reuse, R7, RZ ;  /* 0x0000000712b67210 */ /* 0x040fe20007f9e0ff */
[----:B------:R1:W2:Y:S01]  /*14d0*/  LDG.E.U16 R98, desc[UR10][R28.64] ;  /* 0x0000000a1c627981 */ /* 0x0002a2000c1e1500 */
[----:B------:R-:W-:Y:S02]  /*14e0*/  LEA.HI.X.SX32 R151, R18, R3, 0x1, P3 ;  /* 0x0000000312977211 */ /* 0x000fe400018f0eff */
[----:B------:R-:W-:Y:S01]  /*14f0*/  IADD3 R180, P3, PT, R26, R7, RZ ;  /* 0x000000071ab47210 */ /* 0x000fe20007f7e0ff */
[----:B0-----:R-:W-:Y:S01]  /*1500*/  IMAD R16, R4, 0x4c, RZ ;  /* 0x0000004c04107824 */ /* 0x001fe200078e02ff */
[-C--:B------:R-:W-:Y:S01]  /*1510*/  LEA.HI.X.SX32 R183, R14, R3.reuse, 0x1, P4 ;  /* 0x000000030eb77211 */ /* 0x080fe200020f0eff */
[----:B------:R-:W-:Y:S01]  /*1520*/  IMAD R14, R4, 0xa, RZ ;  /* 0x0000000a040e7824 */ /* 0x000fe200078e02ff */
[----:B------:R-:W-:Y:S01]  /*1530*/  LEA.HI.X.SX32 R181, R6, R3, 0x1, P3 ;  /* 0x0000000306b57211 */ /* 0x000fe200018f0eff */
[----:B------:R0:W2:Y:S01]  /*1540*/  LDG.E.U16 R199, desc[UR10][R10.64] ;  /* 0x0000000a0ac77981 */ /* 0x0000a2000c1e1500 */
[-C--:B------:R-:W-:Y:S01]  /*1550*/  IADD3 R146, P3, PT, R16, R7.reuse, RZ ;  /* 0x0000000710927210 */ /* 0x080fe20007f7e0ff */
[C---:B-1----:R-:W-:Y:S01]  /*1560*/  IMAD R28, R4.reuse, 0x28, RZ ;  /* 0x00000028041c7824 */ /* 0x042fe200078e02ff */
[----:B------:R-:W-:Y:S01]  /*1570*/  IADD3 R22, P4, PT, R75, R7, RZ ;  /* 0x000000074b167210 */ /* 0x000fe20007f9e0ff */
[----:B------:R-:W-:Y:S01]  /*1580*/  IMAD R18, R4, 0x14, RZ ;  /* 0x0000001404127824 */ /* 0x000fe200078e02ff */
[----:B------:R-:W-:Y:S01]  /*1590*/  LEA.HI.X.SX32 R147, R26, R3, 0x1, P3 ;  /* 0x000000031a937211 */ /* 0x000fe200018f0eff */
[C---:B------:R-:W-:Y:S01]  /*15a0*/  IMAD R32, R4.reuse, 0x50, RZ ;  /* 0x0000005004207824 */ /* 0x040fe200078e02ff */
[C---:B------:R-:W-:Y:S01]  /*15b0*/  LEA R6, R4.reuse, R4, 0x2 ;  /* 0x0000000404067211 */ /* 0x040fe200078e10ff */
[----:B------:R-:W-:Y:S01]  /*15c0*/  IMAD R9, R4, 0xa0, RZ ;  /* 0x000000a004097824 */ /* 0x000fe200078e02ff */
[----:B------:R-:W2:Y:S01]  /*15d0*/  LDG.E.U16 R52, desc[UR10][R52.64] ;  /* 0x0000000a34347981 */ /* 0x000ea2000c1e1500 */
[----:B0-----:R-:W-:-:S02]  /*15e0*/  IADD3 R10, P3, PT, R14, R7, RZ ;  /* 0x000000070e0a7210 */ /* 0x001fc40007f7e0ff */
[----:B------:R-:W-:Y:S01]  /*15f0*/  LEA.HI.X.SX32 R23, R24, R3, 0x1, P4 ;  /* 0x0000000318177211 */ /* 0x000fe200020f0eff */
[----:B------:R-:W-:Y:S01]  /*1600*/  IMAD R34, R4, 0x60, RZ ;  /* 0x0000006004227824 */ /* 0x000fe200078e02ff */
[----:B------:R-:W-:Y:S01]  /*1610*/  IADD3 R24, P4, PT, R90, R7, RZ ;  /* 0x000000075a187210 */ /* 0x000fe20007f9e0ff */
[----:B------:R-:W-:Y:S01]  /*1620*/  IMAD R36, R4, 0x70, RZ ;  /* 0x0000007004247824 */ /* 0x000fe200078e02ff */
[----:B------:R-:W-:Y:S01]  /*1630*/  LEA.HI.X.SX32 R11, R6, R3, 0x1, P3 ;  /* 0x00000003060b7211 */ /* 0x000fe200018f0eff */
[----:B------:R-:W-:Y:S01]  /*1640*/  IMAD R38, R4, 0x74, RZ ;  /* 0x0000007404267824 */ /* 0x000fe200078e02ff */
[----:B------:R-:W-:Y:S01]  /*1650*/  IADD3 R178, P3, PT, R28, R7, RZ ;  /* 0x000000071cb27210 */ /* 0x000fe20007f7e0ff */
[----:B------:R-:W-:Y:S01]  /*1660*/  IMAD R40, R4, 0x25, RZ ;  /* 0x0000002504287824 */ /* 0x000fe200078e02ff */
[----:B------:R-:W-:Y:S01]  /*1670*/  LEA.HI.X.SX32 R25, R16, R3, 0x1, P4 ;  /* 0x0000000310197211 */ /* 0x000fe200020f0eff */
[----:B------:R-:W-:Y:S01]  /*1680*/  IMAD R6, R4, 0x15, RZ ;  /* 0x0000001504067824 */ /* 0x000fe200078e02ff */
[C---:B------:R-:W-:Y:S01]  /*1690*/  IADD3 R16, P4, PT, R18.reuse, R7, RZ ;  /* 0x0000000712107210 */ /* 0x040fe20007f9e0ff */
[----:B------:R-:W2:Y:S01]  /*16a0*/  LDG.E.U16 R205, desc[UR10][R10.64] ;  /* 0x0000000a0acd7981 */ /* 0x000ea2000c1e1500 */
[----:B------:R-:W-:Y:S01]  /*16b0*/  LEA.HI.X.SX32 R179, R18, R3, 0x1, P3 ;  /* 0x0000000312b37211 */ /* 0x000fe200018f0eff */
[----:B------:R-:W-:-:S02]  /*16c0*/  IMAD R18, R4, 0x2a, RZ ;  /* 0x0000002a04127824 */ /* 0x000fc400078e02ff */
[----:B------:R0:W2:Y:S03]  /*16d0*/  LDG.E.U16 R58, desc[UR10][R24.64] ;  /* 0x0000000a183a7981 */ /* 0x0000a6000c1e1500 */
[----:B------:R-:W-:Y:S01]  /*16e0*/  IADD3 R176, P3, PT, R18, R7, RZ ;  /* 0x0000000712b07210 */ /* 0x000fe20007f7e0ff */
[----:B------:R-:W2:Y:S01]  /*16f0*/  LDG.E.U16 R182, desc[UR10][R182.64] ;  /* 0x0000000ab6b67981 */ /* 0x000ea2000c1e1500 */
[----:B------:R-:W-:Y:S02]  /*1700*/  LEA.HI.X.SX32 R17, R14, R3, 0x1, P4 ;  /* 0x000000030e117211 */ /* 0x000fe400020f0eff */
[----:B------:R-:W-:Y:S01]  /*1710*/  IADD3 R26, P6, PT, R9, R7, RZ ;  /* 0x00000007091a7210 */ /* 0x000fe20007fde0ff */
[----:B------:R-:W2:Y:S01]  /*1720*/  LDG.E.U16 R184, desc[UR10][R184.64] ;  /* 0x0000000ab8b87981 */ /* 0x000ea2000c1e1500 */
[----:B0-----:R-:W-:Y:S01]  /*1730*/  IMAD R24, R4, 0x54, RZ ;  /* 0x0000005404187824 */ /* 0x001fe200078e02ff */
[----:B------:R-:W-:Y:S01]  /*1740*/  LEA.HI.X.SX32 R177, R6, R3, 0x1, P3 ;  /* 0x0000000306b17211 */ /* 0x000fe200018f0eff */
[----:B------:R-:W-:Y:S01]  /*1750*/  IMAD R14, R4, 0x16, RZ ;  /* 0x00000016040e7824 */ /* 0x000fe200078e02ff */
[-C--:B------:R-:W-:Y:S01]  /*1760*/  IADD3 R144, P4, PT, R32, R7.reuse, RZ ;  /* 0x0000000720907210 */ /* 0x080fe20007f9e0ff */
[----:B------:R0:W2:Y:S01]  /*1770*/  LDG.E.U16 R196, desc[UR10][R16.64] ;  /* 0x0000000a10c47981 */ /* 0x0000a2000c1e1500 */
[----:B------:R-:W-:Y:S01]  /*1780*/  IADD3 R140, P3, PT, R24, R7, RZ ;  /* 0x00000007188c7210 */ /* 0x000fe20007f7e0ff */
[----:B------:R-:W-:Y:S01]  /*1790*/  IMAD R6, R4, 0xb, RZ ;  /* 0x0000000b04067824 */ /* 0x000fe200078e02ff */
[-C--:B------:R-:W-:Y:S01]  /*17a0*/  LEA.HI.X.SX32 R145, R28, R3.reuse, 0x1, P4 ;  /* 0x000000031c917211 */ /* 0x080fe200020f0eff */
[----:B------:R-:W-:Y:S01]  /*17b0*/  IMAD R28, R4, 0x58, RZ ;  /* 0x00000058041c7824 */ /* 0x000fe200078e02ff */
[----:B------:R-:W-:Y:S01]  /*17c0*/  LEA.HI.X.SX32 R141, R18, R3, 0x1, P3 ;  /* 0x00000003128d7211 */ /* 0x000fe200018f0eff */
[----:B------:R1:W2:Y:S01]  /*17d0*/  LDG.E.U16 R176, desc[UR10][R176.64] ;  /* 0x0000000ab0b07981 */ /* 0x0002a2000c1e1500 */
[----:B------:R-:W-:-:S02]  /*17e0*/  IADD3 R194, P3, PT, R14, R7, RZ ;  /* 0x000000070ec27210 */ /* 0x000fc40007f7e0ff */
[----:B------:R-:W-:Y:S01]  /*17f0*/  IADD3 R10, P4, PT, R88, R7, RZ ;  /* 0x00000007580a7210 */ /* 0x000fe20007f9e0ff */
[----:B0-----:R-:W-:Y:S01]  /*1800*/  IMAD R16, R4, 0x2c, RZ ;  /* 0x0000002c04107824 */ /* 0x001fe200078e02ff */
[----:B------:R-:W-:Y:S01]  /*1810*/  LEA.HI.X.SX32 R195, R6, R3, 0x1, P3 ;  /* 0x0000000306c37211 */ /* 0x000fe200018f0eff */
[----:B------:R-:W-:Y:S01]  /*1820*/  IMAD R18, R4, 0x6, RZ ;  /* 0x0000000604127824 */ /* 0x000fe200078e02ff */
[----:B------:R-:W-:Y:S01]  /*1830*/  IADD3 R136, P3, PT, R28, R7, RZ ;  /* 0x000000071c887210 */ /* 0x000fe20007f7e0ff */
[----:B------:R-:W2:Y:S01]  /*1840*/  LDG.E.U16 R20, desc[UR10][R20.64] ;  /* 0x0000000a14147981 */ /* 0x000ea2000c1e1500 */
[-C--:B------:R-:W-:Y:S02]  /*1850*/  LEA.HI.X.SX32 R11, R24, R3.reuse, 0x1, P4 ;  /* 0x00000003180b7211 */ /* 0x080fe400020f0eff */
[-C--:B------:R-:W-:Y:S01]  /*1860*/  LEA.HI.X.SX32 R137, R16, R3.reuse, 0x1, P3 ;  /* 0x0000000310897211 */ /* 0x080fe200018f0eff */
[----:B------:R-:W2:Y:S01]  /*1870*/  LDG.E.U16 R22, desc[UR10][R22.64] ;  /* 0x0000000a16167981 */ /* 0x000ea2000c1e1500 */
[----:B------:R-:W-:-:S02]  /*1880*/  LEA.HI.X.SX32 R27, R32, R3, 0x1, P6 ;  /* 0x00000003201b7211 */ /* 0x000fc400030f0eff */
[-C--:B------:R-:W-:Y:S01]  /*1890*/  IADD3 R24, P3, PT, R91, R7.reuse, RZ ;  /* 0x000000075b187210 */ /* 0x080fe20007f7e0ff */
[----:B------:R0:W2:Y:S01]  /*18a0*/  LDG.E.U16 R57, desc[UR10][R10.64] ;  /* 0x0000000a0a397981 */ /* 0x0000a2000c1e1500 */
[----:B------:R-:W-:Y:S01]  /*18b0*/  IADD3 R174, P4, PT, R16, R7, RZ ;  /* 0x0000000710ae7210 */ /* 0x000fe20007f9e0ff */
[----:B------:R-:W-:Y:S01]  /*18c0*/  IMAD R32, R4, 0x18, RZ ;  /* 0x0000001804207824 */ /* 0x000fe200078e02ff */
[-C--:B------:R-:W-:Y:S01]  /*18d0*/  LEA.HI.X.SX32 R25, R28, R3.reuse, 0x1, P3 ;  /* 0x000000031c197211 */ /* 0x080fe200018f0eff */
[----:B------:R0:W2:Y:S01]  /*18e0*/  LDG.E.U16 R43, desc[UR10][R26.64] ;  /* 0x0000000a1a2b7981 */ /* 0x0000a2000c1e1500 */
[----:B------:R-:W-:Y:S01]  /*18f0*/  LEA.HI.X.SX32 R175, R14, R3, 0x1, P4 ;  /* 0x000000030eaf7211 */ /* 0x000fe200020f0eff */
[C---:B------:R-:W-:Y:S01]  /*1900*/  IMAD R28, R4.reuse, 0xc, RZ ;  /* 0x0000000c041c7824 */ /* 0x040fe200078e02ff */
[C---:B------:R-:W-:Y:S01]  /*1910*/  LEA R6, R4.reuse, R4, 0x1 ;  /* 0x0000000404067211 */ /* 0x040fe200078e08ff */
[----:B------:R0:W2:Y:S01]  /*1920*/  LDG.E.U16 R14, desc[UR10][R24.64] ;  /* 0x0000000a180e7981 */ /* 0x0000a2000c1e1500 */
[----:B-1----:R-:W-:Y:S01]  /*1930*/  IMAD R177, R4, 0xb4, RZ ;  /* 0x000000b404b17824 */ /* 0x002fe200078e02ff */
[-C--:B0-----:R-:W-:Y:S01]  /*1940*/  IADD3 R10, P3, PT, R18, R7.reuse, RZ ;  /* 0x00000007120a7210 */ /* 0x081fe20007f7e0ff */
[C---:B------:R-:W-:Y:S01]  /*1950*/  IMAD R183, R4.reuse, 0xc4, RZ ;  /* 0x000000c404b77824 */ /* 0x040fe200078e02ff */
[----:B------:R-:W2:Y:S01]  /*1960*/  LDG.E.U16 R136, desc[UR10][R136.64] ;  /* 0x0000000a88887981 */ /* 0x000ea2000c1e1500 */
[----:B------:R-:W-:Y:S01]  /*1970*/  IMAD R185, R4, 0xd4, RZ ;  /* 0x000000d404b97824 */ /* 0x000fe200078e02ff */
[----:B------:R-:W-:Y:S01]  /*1980*/  IADD3 R26, P4, PT, R89, R7, RZ ;  /* 0x00000007591a7210 */ /* 0x000fe20007f9e0ff */
[----:B------:R-:W0:Y:S01]  /*1990*/  LDC R21, c[0x0][0x3b8] ;  /* 0x0000ee00ff157b82 */ /* 0x000e220000000800 */
[-C--:B------:R-:W-:Y:S01]  /*19a0*/  LEA.HI.X.SX32 R11, R6, R3.reuse, 0x1, P3 ;  /* 0x00000003060b7211 */ /* 0x080fe200018f0eff */
[----:B------:R-:W-:Y:S01]  /*19b0*/  IMAD R6, R4, 0x30, RZ ;  /* 0x0000003004067824 */ /* 0x000fe200078e02ff */
[----:B------:R-:W-:Y:S01]  /*19c0*/  LEA.HI.X.SX32 R27, R217, R3, 0x1, P4 ;  /* 0x00000003d91b7211 */ /* 0x000fe200020f0eff */
[----:B------:R-:W2:Y:S01]  /*19d0*/  LDG.E.U16 R174, desc[UR10][R174.64] ;  /* 0x0000000aaeae7981 */ /* 0x000ea2000c1e1500 */
[----:B------:R-:W-:-:S02]  /*19e0*/  IADD3 R192, P3, PT, R32, R7, RZ ;  /* 0x0000000720c07210 */ /* 0x000fc40007f7e0ff */
[C---:B------:R-:W-:Y:S01]  /*19f0*/  IADD3 R16, P4, PT, R28.reuse, R7, RZ ;  /* 0x000000071c107210 */ /* 0x040fe20007f9e0ff */
[----:B------:R1:W2:Y:S01]  /*1a00*/  LDG.E.U16 R56, desc[UR10][R26.64] ;  /* 0x0000000a1a387981 */ /* 0x0002a2000c1e1500 */
[-C--:B------:R-:W-:Y:S01]  /*1a10*/  LEA.HI.X.SX32 R193, R28, R3.reuse, 0x1, P3 ;  /* 0x000000031cc17211 */ /* 0x080fe200018f0eff */
[----:B------:R-:W0:Y:S01]  /*1a20*/  LDC R23, c[0x0][0x3b8] ;  /* 0x0000ee00ff177b82 */ /* 0x000e220000000800 */
[----:B------:R-:W-:Y:S01]  /*1a30*/  LEA.HI.X.SX32 R17, R18, R3, 0x1, P4 ;  /* 0x0000000312117211 */ /* 0x000fe200020f0eff */
[----:B------:R-:W-:Y:S01]  /*1a40*/  IMAD R18, R4, 0x32, RZ ;  /* 0x0000003204127824 */ /* 0x000fe200078e02ff */
[-C--:B------:R-:W-:Y:S01]  /*1a50*/  IADD3 R24, P3, PT, R34, R7.reuse, RZ ;  /* 0x0000000722187210 */ /* 0x080fe20007f7e0ff */
[----:B------:R1:W2:Y:S01]  /*1a60*/  LDG.E.U16 R207, desc[UR10][R10.64] ;  /* 0x0000000a0acf7981 */ /* 0x0002a2000c1e1500 */
[C---:B------:R-:W-:Y:S02]  /*1a70*/  IADD3 R172, P4, PT, R6.reuse, R7, RZ ;  /* 0x0000000706ac7210 */ /* 0x040fe40007f9e0ff */
[-C--:B------:R-:W-:Y:S01]  /*1a80*/  LEA.HI.X.SX32 R25, R6, R3.reuse, 0x1, P3 ;  /* 0x0000000306197211 */ /* 0x080fe200018f0eff */
[----:B------:R-:W-:Y:S01]  /*1a90*/  IMAD R6, R4, 0x19, RZ ;  /* 0x0000001904067824 */ /* 0x000fe200078e02ff */
[----:B------:R-:W-:Y:S01]  /*1aa0*/  LEA.HI.X.SX32 R173, R32, R3, 0x1, P4 ;  /* 0x0000000320ad7211 */ /* 0x000fe200020f0eff */
[----:B------:R-:W-:Y:S01]  /*1ab0*/  IMAD R32, R4, 0x64, RZ ;  /* 0x0000006404207824 */ /* 0x000fe200078e02ff */
[-C--:B-1----:R-:W-:Y:S01]  /*1ac0*/  IADD3 R26, P4, PT, R92, R7.reuse, RZ ;  /* 0x000000075c1a7210 */ /* 0x082fe20007f9e0ff */
        /* <DEDUP_REMOVED lines=8> */
[----:B-1----:R-:W-:Y:S01]  /*1b50*/  IADD3 R16, P3, PT, R32, R7, RZ ;  /* 0x0000000720107210 */ /* 0x002fe20007f7e0ff */
[----:B------:R-:W-:Y:S01]  /*1b60*/  IMAD R6, R4, 0xd, RZ ;  /* 0x0000000d04067824 */ /* 0x000fe200078e02ff */
[-C--:B------:R-:W-:Y:S01]  /*1b70*/  LEA.HI.X.SX32 R29, R32, R3.reuse, 0x1, P4 ;  /* 0x00000003201d7211 */ /* 0x080fe200020f0eff */
[----:B------:R-:W-:Y:S01]  /*1b80*/  IMAD R32, R4, 0x68, RZ ;  /* 0x0000006804207824 */ /* 0x000fe200078e02ff */
[----:B------:R-:W-:Y:S01]  /*1b90*/  LEA.HI.X.SX32 R17, R18, R3, 0x1, P3 ;  /* 0x0000000312117211 */ /* 0x000fe200018f0eff */
[----:B------:R-:W-:Y:S01]  /*1ba0*/  IMAD R34, R4, 0x38, RZ ;  /* 0x0000003804227824 */ /* 0x000fe200078e02ff */
[----:B------:R-:W-:Y:S01]  /*1bb0*/  IADD3 R190, P3, PT, R10, R7, RZ ;  /* 0x000000070abe7210 */ /* 0x000fe20007f7e0ff */
[----:B------:R-:W-:Y:S01]  /*1bc0*/  IMAD R18, R4, 0x34, RZ ;  /* 0x0000003404127824 */ /* 0x000fe200078e02ff */
        /* <DEDUP_REMOVED lines=8> */
[----:B------:R-:W-:Y:S01]  /*1c50*/  IMAD R18, R4, 0xd8, RZ ;  /* 0x000000d804127824 */ /* 0x000fe200078e02ff */
[-C--:B------:R-:W-:Y:S01]  /*1c60*/  LEA.HI.X.SX32 R169, R10, R3.reuse, 0x1, P4 ;  /* 0x000000030aa97211 */ /* 0x080fe200020f0eff */
[----:B------:R4:W2:Y:S01]  /*1c70*/  LDG.E.U16 R61, desc[UR10][R24.64] ;  /* 0x0000000a183d7981 */ /* 0x0008a2000c1e1500 */
[----:B------:R-:W-:-:S02]  /*1c80*/  LEA.HI.X.SX32 R167, R6, R3, 0x1, P3 ;  /* 0x0000000306a77211 */ /* 0x000fc400018f0eff */
[-C--:B------:R-:W-:Y:S01]  /*1c90*/  IADD3 R164, P3, PT, R34, R7.reuse, RZ ;  /* 0x0000000722a47210 */ /* 0x080fe20007f7e0ff */
[----:B------:R4:W2:Y:S01]  /*1ca0*/  LDG.E.U16 R55, desc[UR10][R28.64] ;  /* 0x0000000a1c377981 */ /* 0x0008a2000c1e1500 */
[----:B-1----:R-:W-:Y:S02]  /*1cb0*/  IADD3 R26, P4, PT, R70, R7, RZ ;  /* 0x00000007461a7210 */ /* 0x002fe40007f9e0ff */
[----:B------:R-:W-:Y:S01]  /*1cc0*/  LEA.HI.X.SX32 R165, R214, R3, 0x1, P3 ;  /* 0x00000003d6a57211 */ /* 0x000fe200018f0eff */
[----:B------:R-:W-:Y:S01]  /*1cd0*/  IMAD R137, R4, 0xea, RZ ;  /* 0x000000ea04897824 */ /* 0x000fe200078e02ff */
[----:B0-----:R-:W-:Y:S01]  /*1ce0*/  IADD3 R16, P3, PT, R36, R7, RZ ;  /* 0x0000000724107210 */ /* 0x001fe20007f7e0ff */
[----:B----4-:R-:W-:Y:S01]  /*1cf0*/  IMAD R24, R4, 0x3a, RZ ;  /* 0x0000003a04187824 */ /* 0x010fe200078e02ff */
[-C--:B------:R-:W-:Y:S01]  /*1d00*/  LEA.HI.X.SX32 R27, R32, R3.reuse, 0x1, P4 ;  /* 0x00000003201b7211 */ /* 0x080fe200020f0eff */
[----:B------:R-:W-:Y:S01]  /*1d10*/  IMAD R6, R4, 0x1d, RZ ;  /* 0x0000001d04067824 */ /* 0x000fe200078e02ff */
[----:B------:R-:W-:Y:S01]  /*1d20*/  LEA.HI.X.SX32 R17, R34, R3, 0x1, P3 ;  /* 0x0000000322117211 */ /* 0x000fe200018f0eff */
[----:B------:R-:W4:Y:S01]  /*1d30*/  LDG.E.U16 R166, desc[UR10][R166.64] ;  /* 0x0000000aa6a67981 */ /* 0x000f22000c1e1500 */
[----:B------:R-:W-:-:S02]  /*1d40*/  IADD3 R28, P4, PT, R18, R7, RZ ;  /* 0x00000007121c7210 */ /* 0x000fc40007f9e0ff */
[----:B------:R-:W-:Y:S01]  /*1d50*/  IADD3 R162, P3, PT, R24, R7, RZ ;  /* 0x0000000718a27210 */ /* 0x000fe20007f7e0ff */
[----:B------:R0:W2:Y:S01]  /*1d60*/  LDG.E.U16 R10, desc[UR10][R26.64] ;  /* 0x0000000a1a0a7981 */ /* 0x0000a2000c1e1500 */
[----:B------:R-:W-:Y:S02]  /*1d70*/  LEA.HI.X.SX32 R29, R221, R3, 0x1, P4 ;  /* 0x00000003dd1d7211 */ /* 0x000fe400020f0eff */
[----:B------:R-:W-:Y:S01]  /*1d80*/  IADD3 R32, P4, PT, R48, R7, RZ ;  /* 0x0000000730207210 */ /* 0x000fe20007f9e0ff */
[----:B------:R1:W2:Y:S01]  /*1d90*/  LDG.E.U16 R103, desc[UR10][R16.64] ;  /* 0x0000000a10677981 */ /* 0x0002a2000c1e1500 */
[-C--:B------:R-:W-:Y:S01]  /*1da0*/  LEA.HI.X.SX32 R163, R6, R3.reuse, 0x1, P3 ;  /* 0x0000000306a37211 */ /* 0x080fe200018f0eff */
[----:B------:R-:W-:Y:S01]  /*1db0*/  IMAD R6, R4, 0xe8, RZ ;  /* 0x000000e804067824 */ /* 0x000fe200078e02ff */
[----:B------:R-:W-:Y:S01]  /*1dc0*/  LEA.HI.X.SX32 R33, R36, R3, 0x1, P4 ;  /* 0x0000000324217211 */ /* 0x000fe200020f0eff */
[----:B------:R3:W2:Y:S01]  /*1dd0*/  LDG.E.U16 R54, desc[UR10][R28.64] ;  /* 0x0000000a1c367981 */ /* 0x0006a2000c1e1500 */
[----:B------:R-:W-:-:S02]  /*1de0*/  SHF.L.U32 R34, R4, 0x1, RZ ;  /* 0x0000000104227819 */ /* 0x000fc400000006ff */
[-C--:B0-----:R-:W-:Y:S01]  /*1df0*/  IADD3 R26, P4, PT, R38, R7.reuse, RZ ;  /* 0x00000007261a7210 */ /* 0x081fe20007f9e0ff */
[----:B------:R0:W2:Y:S01]  /*1e00*/  LDG.E.U16 R46, desc[UR10][R32.64] ;  /* 0x0000000a202e7981 */ /* 0x0000a2000c1e1500 */
[-C--:B-1----:R-:W-:Y:S01]  /*1e10*/  IADD3 R16, P3, PT, R34, R7.reuse, RZ ;  /* 0x0000000722107210 */ /* 0x082fe20007f7e0ff */
[----:B------:R-:W-:Y:S02]  /*1e20*/  IMAD R167, R4, 0x84, RZ ;  /* 0x0000008404a77824 */ /* 0x000fe400078e02ff */
[----:B------:R-:W2:Y:S01]  /*1e30*/  LDG.E.U16 R168, desc[UR10][R168.64] ;  /* 0x0000000aa8a87981 */ /* 0x000ea2000c1e1500 */
[----:B---3--:R-:W-:Y:S02]  /*1e40*/  IADD3 R28, P6, PT, R6, R7, RZ ;  /* 0x00000007061c7210 */ /* 0x008fe40007fde0ff */
[----:B------:R-:W-:Y:S01]  /*1e50*/  LEA.HI.X.SX32 R27, R24, R3, 0x1, P4 ;  /* 0x00000003181b7211 */ /* 0x000fe200020f0eff */
[C---:B------:R-:W-:Y:S01]  /*1e60*/  IMAD R175, R4.reuse, 0xa4, RZ ;  /* 0x000000a404af7824 */ /* 0x040fe200078e02ff */
[----:B------:R-:W-:Y:S01]  /*1e70*/  LEA R24, P4, R4, R7, 0x2 ;  /* 0x0000000704187211 */ /* 0x000fe200078810ff */
[----:B------:R-:W3:Y:S01]  /*1e80*/  LDG.E.U16 R190, desc[UR10][R190.64] ;  /* 0x0000000abebe7981 */ /* 0x000ee2000c1e1500 */
[----:B------:R-:W-:-:S02]  /*1e90*/  LEA.HI.X.SX32 R29, R38, R3, 0x1, P6 ;  /* 0x00000003261d7211 */ /* 0x000fc400030f0eff */
[----:B0-----:R-:W-:Y:S01]  /*1ea0*/  LEA R32, R4, R4, 0x5 ;  /* 0x0000000404207211 */ /* 0x001fe200078e28ff */
[----:B------:R0:W2:Y:S01]  /*1eb0*/  LDG.E.U16 R100, desc[UR10][R26.64] ;  /* 0x0000000a1a647981 */ /* 0x0000a2000c1e1500 */
[----:B------:R-:W-:Y:S02]  /*1ec0*/  IADD3 R156, P6, PT, R42, R7, RZ ;  /* 0x000000072a9c7210 */ /* 0x000fe40007fde0ff */
[-C--:B------:R-:W-:Y:S01]  /*1ed0*/  LEA.HI.X.SX32 R17, R4, R3.reuse, 0x1, P3 ;  /* 0x0000000304117211 */ /* 0x080fe200018f0eff */
[----:B------:R-:W2:Y:S01]  /*1ee0*/  LDG.E.U16 R53, desc[UR10][R28.64] ;  /* 0x0000000a1c357981 */ /* 0x000ea2000c1e1500 */
[-C--:B------:R-:W-:Y:S02]  /*1ef0*/  LEA.HI.X.SX32 R25, R34, R3.reuse, 0x1, P4 ;  /* 0x0000000322197211 */ /* 0x080fe400020f0eff */
[----:B------:R-:W-:Y:S01]  /*1f00*/  LEA.HI.X.SX32 R157, R32, R3, 0x1, P6 ;  /* 0x00000003209d7211 */ /* 0x000fe200030f0eff */
[----:B------:R1:W2:Y:S01]  /*1f10*/  LDG.E.U16 R211, desc[UR10][R16.64] ;  /* 0x0000000a10d37981 */ /* 0x0002a2000c1e1500 */
[----:B------:R-:W-:Y:S01]  /*1f20*/  IADD3 R142, P6, PT, R64, R7, RZ ;  /* 0x00000007408e7210 */ /* 0x000fe20007fde0ff */
[----:B0-----:R-:W-:-:S02]  /*1f30*/  IMAD R26, R4, 0x29, RZ ;  /* 0x00000029041a7824 */ /* 0x001fc400078e02ff */
[----:B------:R0:W2:Y:S01]  /*1f40*/  LDG.E.U16 R209, desc[UR10][R24.64] ;  /* 0x0000000a18d17981 */ /* 0x0000a2000c1e1500 */
[C---:B------:R-:W-:Y:S02]  /*1f50*/  IMAD R32, R4.reuse, 0x31, RZ ;  /* 0x0000003104207824 */ /* 0x040fe400078e02ff */
[----:B------:R-:W-:Y:S01]  /*1f60*/  IMAD R34, R4, 0x39, RZ ;  /* 0x0000003904227824 */ /* 0x000fe200078e02ff */
[----:B------:R-:W-:Y:S01]  /*1f70*/  LEA.HI.X.SX32 R143, R26, R3, 0x1, P6 ;  /* 0x000000031a8f7211 */ /* 0x000fe200030f0eff */
[----:B------:R-:W-:Y:S01]  /*1f80*/  IMAD R36, R4, 0x59, RZ ;  /* 0x0000005904247824 */ /* 0x000fe200078e02ff */
[-C--:B-1----:R-:W-:Y:S01]  /*1f90*/  IADD3 R16, P4, PT, R66, R7.reuse, RZ ;  /* 0x0000000742107210 */ /* 0x082fe20007f9e0ff */
[C---:B------:R-:W-:Y:S01]  /*1fa0*/  IMAD R38, R4.reuse, 0x71, RZ ;  /* 0x0000007104267824 */ /* 0x040fe200078e02ff */
[C---:B------:R-:W-:Y:S01]  /*1fb0*/  LEA R28, R4.reuse, R4, 0x6 ;  /* 0x00000004041c7211 */ /* 0x040fe200078e30ff */
[----:B------:R-:W-:Y:S01]  /*1fc0*/  IMAD R169, R4, 0x94, RZ ;  /* 0x0000009404a97824 */ /* 0x000fe200078e02ff */
[-C--:B0-----:R-:W-:Y:S01]  /*1fd0*/  IADD3 R24, P3, PT, R68, R7.reuse, RZ ;  /* 0x0000000744187210 */ /* 0x081fe20007f7e0ff */
[----:B------:R-:W-:Y:S01]  /*1fe0*/  IMAD R191, R4, 0xe4, RZ ;  /* 0x000000e404bf7824 */ /* 0x000fe200078e02ff */
[----:B------:R-:W-:Y:S01]  /*1ff0*/  IADD3 R26, P6, PT, R111, R7, RZ ;  /* 0x000000076f1a7210 */ /* 0x000fe20007fde0ff */
[----:B------:R-:W-:Y:S01]  /*2000*/  IMAD R116, R23, 0x1f0, RZ ;  /* 0x000001f017747824 */ /* 0x000fe200078e02ff */
[-C--:B------:R-:W-:Y:S01]  /*2010*/  LEA.HI.X.SX32 R17, R32, R3.reuse, 0x1, P4 ;  /* 0x0000000320117211 */ /* 0x080fe200020f0eff */
[----:B------:R-:W-:Y:S01]  /*2020*/  IMAD R32, R4, 0x49, RZ ;  /* 0x0000004904207824 */ /* 0x000fe200078e02ff */
[-C--:B------:R-:W-:Y:S01]  /*2030*/  LEA.HI.X.SX32 R25, R34, R3.reuse, 0x1, P3 ;  /* 0x0000000322197211 */ /* 0x080fe200018f0eff */
[----:B------:R0:W2:Y:S01]  /*2040*/  LDG.E.U16 R140, desc[UR10][R140.64] ;  /* 0x0000000a8c8c7981 */ /* 0x0000a2000c1e1500 */
[----:B------:R-:W-:Y:S01]  /*2050*/  LEA.HI.X.SX32 R27, R28, R3, 0x1, P6 ;  /* 0x000000031c1b7211 */ /* 0x000fe200030f0eff */
[----:B------:R-:W1:Y:S01]  /*2060*/  LDC R23, c[0x0][0x3b8] ;  /* 0x0000ee00ff177b82 */ /* 0x000e620000000800 */
[-C--:B------:R-:W-:Y:S01]  /*2070*/  IADD3 R28, P6, PT, R96, R7.reuse, RZ ;  /* 0x00000007601c7210 */ /* 0x080fe20007fde0ff */
[----:B------:R0:W2:Y:S01]  /*2080*/  LDG.E.U16 R109, desc[UR10][R24.64] ;  /* 0x0000000a186d7981 */ /* 0x0000a2000c1e1500 */
[----:B------:R-:W-:Y:S01]  /*2090*/  IMAD R34, R4, 0x51, RZ ;  /* 0x0000005104227824 */ /* 0x000fe200078e02ff */
[----:B------:R-:W-:-:S02]  /*20a0*/  IADD3 R82, P3, PT, R127, R7, RZ ;  /* 0x000000077f527210 */ /* 0x000fc40007f7e0ff */
[----:B------:R-:W-:Y:S01]  /*20b0*/  LEA.HI.X.SX32 R29, R32, R3, 0x1, P6 ;  /* 0x00000003201d7211 */ /* 0x000fe200030f0eff */
[----:B------:R0:W2:Y:S01]  /*20c0*/  LDG.E.U16 R110, desc[UR10][R16.64] ;  /* 0x0000000a106e7981 */ /* 0x0000a2000c1e1500 */
[----:B------:R-:W-:Y:S01]  /*20d0*/  IADD3 R32, P6, PT, R130, R7, RZ ;  /* 0x0000000782207210 */ /* 0x000fe20007fde0ff */
[----:B0-----:R-:W0:Y:S02]  /*20e0*/  LDC R141, c[0x0][0x3b8] ;  /* 0x0000ee00ff8d7b82 */ /* 0x001e240000000800 */
[----:B------:R-:W2:Y:S01]  /*20f0*/  LDG.E.U16 R108, desc[UR10][R26.64] ;  /* 0x0000000a1a6c7981 */ /* 0x000ea2000c1e1500 */
[----:B------:R-:W-:Y:S01]  /*2100*/  IMAD R24, R4, 0x61, RZ ;  /* 0x0000006104187824 */ /* 0x000fe200078e02ff */
[----:B------:R-:W-:Y:S02]  /*2110*/  LEA.HI.X.SX32 R83, R36, R3, 0x1, P3 ;  /* 0x0000000324537211 */ /* 0x000fe400018f0eff */
[----:B------:R1:W2:Y:S01]  /*2120*/  LDG.E.U16 R107, desc[UR10][R28.64] ;  /* 0x0000000a1c6b7981 */ /* 0x0002a2000c1e1500 */
[----:B------:R-:W-:Y:S01]  /*2130*/  IADD3 R16, P4, PT, R125, R7, RZ ;  /* 0x000000077d107210 */ /* 0x000fe20007f9e0ff */
[----:B------:R-:W-:Y:S01]  /*2140*/  IMAD R36, R4, 0x69, RZ ;  /* 0x0000006904247824 */ /* 0x000fe200078e02ff */
[-C--:B------:R-:W-:Y:S01]  /*2150*/  LEA.HI.X.SX32 R33, R24, R3.reuse, 0x1, P6 ;  /* 0x0000000318217211 */ /* 0x080fe200030f0eff */
[----:B------:R-:W2:Y:S01]  /*2160*/  LDG.E.U16 R82, desc[UR10][R82.64] ;  /* 0x0000000a52527981 */ /* 0x000ea2000c1e1500 */
[----:B------:R-:W-:-:S03]  /*2170*/  LEA.HI.X.SX32 R17, R34, R3, 0x1, P4 ;  /* 0x0000000322117211 */ /* 0x000fc600020f0eff */
[----:B------:R1:W2:Y:S02]  /*2180*/  LDG.E.U16 R105, desc[UR10][R32.64] ;  /* 0x0000000a20697981 */ /* 0x0002a4000c1e1500 */
[----:B-1----:R-:W-:Y:S02]  /*2190*/  IADD3 R28, P6, PT, R131, R7, RZ ;  /* 0x00000007831c7210 */ /* 0x002fe40007fde0ff */
[----:B------:R1:W2:Y:S02]  /*21a0*/  LDG.E.U16 R106, desc[UR10][R16.64] ;  /* 0x0000000a106a7981 */ /* 0x0002a4000c1e1500 */
[----:B------:R-:W-:Y:S02]  /*21b0*/  LEA.HI.X.SX32 R29, R36, R3, 0x1, P6 ;  /* 0x00000003241d7211 */ /* 0x000fe400030f0eff */
[----:B------:R-:W2:Y:S01]  /*21c0*/  LDG.E.U16 R142, desc[UR10][R142.64] ;  /* 0x0000000a8e8e7981 */ /* 0x000ea2000c1e1500 */
[----:B------:R-:W-:-:S03]  /*21d0*/  IMAD R32, R4, 0x4d, RZ ;  /* 0x0000004d04207824 */ /* 0x000fc600078e02ff */
[----:B------:R1:W2:Y:S02]  /*21e0*/  LDG.E.U16 R104, desc[UR10][R28.64] ;  /* 0x0000000a1c687981 */ /* 0x0002a4000c1e1500 */
[----:B-1----:R-:W-:Y:S01]  /*21f0*/  IADD3 R16, P6, PT, R129, R7, RZ ;  /* 0x0000000781107210 */ /* 0x002fe20007fde0ff */
[----:B------:R-:W-:Y:S01]  /*2200*/  IMAD R34, R4, 0x45, RZ ;  /* 0x0000004504227824 */ /* 0x000fe200078e02ff */
[----:B------:R-:W2:Y:S02]  /*2210*/  LDG.E.U16 R146, desc[UR10][R146.64] ;  /* 0x0000000a92927981 */ /* 0x000ea4000c1e1500 */
[----:B------:R-:W-:Y:S01]  /*2220*/  LEA.HI.X.SX32 R17, R32, R3, 0x1, P6 ;  /* 0x0000000320117211 */ /* 0x000fe200030f0eff */
[----:B------:R-:W-:Y:S01]  /*2230*/  IMAD R32, R4, 0x55, RZ ;  /* 0x0000005504207824 */ /* 0x000fe200078e02ff */
[-C--:B------:R-:W-:Y:S01]  /*2240*/  IADD3 R26, P3, PT, R135, R7.reuse, RZ ;  /* 0x00000007871a7210 */ /* 0x080fe20007f7e0ff */
[----:B------:R-:W2:Y:S01]  /*2250*/  LDG.E.U16 R144, desc[UR10][R144.64] ;  /* 0x0000000a90907981 */ /* 0x000ea2000c1e1500 */
[----:B------:R-:W-:-:S02]  /*2260*/  IADD3 R28, P6, PT, R128, R7, RZ ;  /* 0x00000007801c7210 */ /* 0x000fc40007fde0ff */
[----:B------:R-:W-:Y:S01]  /*2270*/  IADD3 R24, P4, PT, R124, R7, RZ ;  /* 0x000000077c187210 */ /* 0x000fe20007f9e0ff */
[----:B------:R1:W2:Y:S01]  /*2280*/  LDG.E.U16 R37, desc[UR10][R16.64] ;  /* 0x0000000a10257981 */ /* 0x0002a2000c1e1500 */
[-C--:B------:R-:W-:Y:S01]  /*2290*/  LEA.HI.X.SX32 R29, R32, R3.reuse, 0x1, P6 ;  /* 0x00000003201d7211 */ /* 0x080fe200030f0eff */
[----:B------:R-:W-:Y:S01]  /*22a0*/  IMAD R32, R4, 0x6d, RZ ;  /* 0x0000006d04207824 */ /* 0x000fe200078e02ff */
[-C--:B------:R-:W-:Y:S01]  /*22b0*/  LEA.HI.X.SX32 R27, R38, R3.reuse, 0x1, P3 ;  /* 0x00000003261b7211 */ /* 0x080fe200018f0eff */
[----:B------:R-:W-:Y:S01]  /*22c0*/  IMAD R36, R4, 0x65, RZ ;  /* 0x0000006504247824 */ /* 0x000fe200078e02ff */
[----:B------:R-:W-:Y:S01]  /*22d0*/  LEA.HI.X.SX32 R25, R34, R3, 0x1, P4 ;  /* 0x0000000322197211 */ /* 0x000fe200020f0eff */
[----:B------:R-:W-:Y:S01]  /*22e0*/  IMAD R34, R4, 0x5d, RZ ;  /* 0x0000005d04227824 */ /* 0x000fe200078e02ff */
[----:B------:R-:W0:Y:S01]  /*22f0*/  LDC R143, c[0x0][0x3b8] ;  /* 0x0000ee00ff8f7b82 */ /* 0x000e220000000800 */
[----:B------:R5:W2:Y:S01]  /*2300*/  LDG.E.U16 R102, desc[UR10][R26.64] ;  /* 0x0000000a1a667981 */ /* 0x000aa2000c1e1500 */
[----:B-1----:R-:W-:-:S03]  /*2310*/  IADD3 R16, P6, PT, R133, R7, RZ ;  /* 0x0000000785107210 */ /* 0x002fc60007fde0ff */
[----:B------:R1:W2:Y:S01]  /*2320*/  LDG.E.U16 R38, desc[UR10][R24.64] ;  /* 0x0000000a18267981 */ /* 0x0002a2000c1e1500 */
[----:B------:R-:W-:Y:S02]  /*2330*/  LEA.HI.X.SX32 R17, R32, R3, 0x1, P6 ;  /* 0x0000000320117211 */ /* 0x000fe400030f0eff */
[----:B------:R-:W0:Y:S01]  /*2340*/  LDC R147, c[0x0][0x3b8] ;  /* 0x0000ee00ff937b82 */ /* 0x000e220000000800 */
[----:B------:R-:W2:Y:S01]  /*2350*/  LDG.E.U16 R150, desc[UR10][R150.64] ;  /* 0x0000000a96967981 */ /* 0x000ea2000c1e1500 */
[----:B-----5:R-:W-:-:S03]  /*2360*/  IADD3 R26, P4, PT, R126, R7, RZ ;  /* 0x000000077e1a7210 */ /* 0x020fc60007f9e0ff */
[----:B------:R-:W5:Y:S01]  /*2370*/  LDG.E.U16 R154, desc[UR10][R154.64] ;  /* 0x0000000a9a9a7981 */ /* 0x000f62000c1e1500 */
[----:B-1----:R-:W-:Y:S01]  /*2380*/  IADD3 R24, P3, PT, R132, R7, RZ ;  /* 0x0000000784187210 */ /* 0x002fe20007f7e0ff */
[----:B------:R-:W-:Y:S01]  /*2390*/  IMAD R32, R4, 0x75, RZ ;  /* 0x0000007504207824 */ /* 0x000fe200078e02ff */
[-C--:B------:R-:W-:Y:S01]  /*23a0*/  LEA.HI.X.SX32 R27, R34, R3.reuse, 0x1, P4 ;  /* 0x00000003221b7211 */ /* 0x080fe200020f0eff */
[----:B------:R1:W2:Y:S01]  /*23b0*/  LDG.E.U16 R33, desc[UR10][R16.64] ;  /* 0x0000000a10217981 */ /* 0x0002a2000c1e1500 */
[----:B------:R-:W-:Y:S01]  /*23c0*/  LEA.HI.X.SX32 R25, R36, R3, 0x1, P3 ;  /* 0x0000000324197211 */ /* 0x000fe200018f0eff */
[----:B------:R-:W0:Y:S02]  /*23d0*/  LDC R145, c[0x0][0x3b8] ;  /* 0x0000ee00ff917b82 */ /* 0x000e240000000800 */
[----:B------:R1:W2:Y:S04]  /*23e0*/  LDG.E.U16 R35, desc[UR10][R26.64] ;  /* 0x0000000a1a237981 */ /* 0x0002a8000c1e1500 */
[----:B------:R1:W2:Y:S02]  /*23f0*/  LDG.E.U16 R34, desc[UR10][R24.64] ;  /* 0x0000000a18227981 */ /* 0x0002a4000c1e1500 */
[-C--:B-1----:R-:W-:Y:S01]  /*2400*/  IADD3 R16, P3, PT, R137, R7.reuse, RZ ;  /* 0x0000000789107210 */ /* 0x082fe20007f7e0ff */
[----:B------:R-:W1:Y:S01]  /*2410*/  LDC R151, c[0x0][0x3b8] ;  /* 0x0000ee00ff977b82 */ /* 0x000e620000000800 */
[----:B------:R-:W-:Y:S01]  /*2420*/  IADD3 R148, P4, PT, R62, R7, RZ ;  /* 0x000000073e947210 */ /* 0x000fe20007f9e0ff */
[----:B------:R-:W2:Y:S01]  /*2430*/  LDG.E.U16 R36, desc[UR10][R28.64] ;  /* 0x0000000a1c247981 */ /* 0x000ea2000c1e1500 */
[----:B------:R-:W-:-:S02]  /*2440*/  LEA.HI.X.SX32 R17, R32, R3, 0x1, P3 ;  /* 0x0000000320117211 */ /* 0x000fc400018f0eff */
[-C--:B------:R-:W-:Y:S01]  /*2450*/  IADD3 R26, P6, PT, R167, R7.reuse, RZ ;  /* 0x00000007a71a7210 */ /* 0x080fe20007fde0ff */
[----:B------:R0:W2:Y:S01]  /*2460*/  LDG.E.U16 R156, desc[UR10][R156.64] ;  /* 0x0000000a9c9c7981 */ /* 0x0000a2000c1e1500 */
[----:B------:R-:W-:Y:S01]  /*2470*/  IADD3 R24, P3, PT, R169, R7, RZ ;  /* 0x00000007a9187210 */ /* 0x000fe20007f7e0ff */
[----:B------:R-:W1:Y:S01]  /*2480*/  LDC R155, c[0x0][0x3b8] ;  /* 0x0000ee00ff9b7b82 */ /* 0x000e620000000800 */
[-C--:B------:R-:W-:Y:S01]  /*2490*/  LEA.HI.X.SX32 R27, R42, R3.reuse, 0x1, P6 ;  /* 0x000000032a1b7211 */ /* 0x080fe200030f0eff */
[----:B------:R0:W2:Y:S01]  /*24a0*/  LDG.E.U16 R32, desc[UR10][R16.64] ;  /* 0x0000000a10207981 */ /* 0x0000a2000c1e1500 */
[-C--:B------:R-:W-:Y:S01]  /*24b0*/  LEA.HI.X.SX32 R25, R62, R3.reuse, 0x1, P3 ;  /* 0x000000033e197211 */ /* 0x080fe200018f0eff */
[----:B------:R-:W-:Y:S01]  /*24c0*/  IMAD R62, R4, 0x5a, RZ ;  /* 0x0000005a043e7824 */ /* 0x000fe200078e02ff */
[----:B------:R-:W-:Y:S01]  /*24d0*/  LEA.HI.X.SX32 R149, R40, R3, 0x1, P4 ;  /* 0x0000000328957211 */ /* 0x000fe200020f0eff */
[C---:B------:R-:W-:Y:S01]  /*24e0*/  IMAD R42, R4.reuse, 0x35, RZ ;  /* 0x00000035042a7824 */ /* 0x040fe200078e02ff */
[----:B------:R-:W2:Y:S01]  /*24f0*/  LDG.E.U16 R87, desc[UR10][R26.64] ;  /* 0x0000000a1a577981 */ /* 0x000ea2000c1e1500 */
[----:B0-----:R-:W0:Y:S03]  /*2500*/  LDC R157, c[0x0][0x3b8] ;  /* 0x0000ee00ff9d7b82 */ /* 0x001e260000000800 */
[----:B------:R1:W2:Y:S01]  /*2510*/  LDG.E.U16 R170, desc[UR10][R170.64] ;  /* 0x0000000aaaaa7981 */ /* 0x0002a2000c1e1500 */
[-C--:B------:R-:W-:Y:S01]  /*2520*/  IADD3 R16, P6, PT, R175, R7.reuse, RZ ;  /* 0x00000007af107210 */ /* 0x080fe20007fde0ff */
[----:B------:R-:W-:Y:S01]  /*2530*/  IMAD R40, R4, 0x2d, RZ ;  /* 0x0000002d04287824 */ /* 0x000fe200078e02ff */
[----:B------:R-:W-:Y:S01]  /*2540*/  IADD3 R28, P3, PT, R177, R7, RZ ;  /* 0x00000007b11c7210 */ /* 0x000fe20007f7e0ff */
[----:B------:R-:W2:Y:S01]  /*2550*/  LDG.E.U16 R86, desc[UR10][R24.64] ;  /* 0x0000000a18567981 */ /* 0x000ea2000c1e1500 */
[----:B------:R-:W-:Y:S01]  /*2560*/  LEA.HI.X.SX32 R17, R64, R3, 0x1, P6 ;  /* 0x0000000340117211 */ /* 0x000fe200030f0eff */
[----:B------:R-:W-:-:S02]  /*2570*/  IMAD R64, R4, 0x6a, RZ ;  /* 0x0000006a04407824 */ /* 0x000fc400078e02ff */
[----:B------:R1:W2:Y:S02]  /*2580*/  LDG.E.U16 R148, desc[UR10][R148.64] ;  /* 0x0000000a94947981 */ /* 0x0002a4000c1e1500 */
[----:B-1----:R-:W1:Y:S02]  /*2590*/  LDC R171, c[0x0][0x3b8] ;  /* 0x0000ee00ffab7b82 */ /* 0x002e640000000800 */
[----:B------:R0:W2:Y:S01]  /*25a0*/  LDG.E.U16 R85, desc[UR10][R16.64] ;  /* 0x0000000a10557981 */ /* 0x0000a2000c1e1500 */
[----:B------:R-:W-:Y:S02]  /*25b0*/  IADD3 R26, P6, PT, R183, R7, RZ ;  /* 0x00000007b71a7210 */ /* 0x000fe40007fde0ff */
[C---:B------:R-:W-:Y:S01]  /*25c0*/  LEA.HI.X.SX32 R29, R62.reuse, R3, 0x1, P3 ;  /* 0x000000033e1d7211 */ /* 0x040fe200018f0eff */
[----:B------:R0:W2:Y:S02]  /*25d0*/  LDG.E.U16 R180, desc[UR10][R180.64] ;  /* 0x0000000ab4b47981 */ /* 0x0000a4000c1e1500 */
[----:B------:R-:W1:Y:S02]  /*25e0*/  LDC R149, c[0x0][0x3b8] ;  /* 0x0000ee00ff957b82 */ /* 0x000e640000000800 */
[----:B------:R-:W2:Y:S01]  /*25f0*/  LDG.E.U16 R162, desc[UR10][R162.64] ;  /* 0x0000000aa2a27981 */ /* 0x000ea2000c1e1500 */
[----:B0-----:R-:W-:-:S02]  /*2600*/  IADD3 R16, P4, PT, R62, R7, RZ ;  /* 0x000000073e107210 */ /* 0x001fc40007f9e0ff */
[-C--:B------:R-:W-:Y:S01]  /*2610*/  LEA.HI.X.SX32 R27, R66, R3.reuse, 0x1, P6 ;  /* 0x00000003421b7211 */ /* 0x080fe200030f0eff */
[----:B------:R-:W2:Y:S01]  /*2620*/  LDG.E.U16 R63, desc[UR10][R28.64] ;  /* 0x0000000a1c3f7981 */ /* 0x000ea2000c1e1500 */
[----:B------:R-:W-:Y:S01]  /*2630*/  LEA.HI.X.SX32 R17, R40, R3, 0x1, P4 ;  /* 0x0000000328117211 */ /* 0x000fe200020f0eff */
[----:B------:R-:W-:Y:S01]  /*2640*/  IMAD R204, R155, 0x1d4, RZ ;  /* 0x000001d49bcc7824 */ /* 0x000fe200078e02ff */
[----:B------:R-:W-:Y:S01]  /*2650*/  IADD3 R24, P4, PT, R64, R7, RZ ;  /* 0x0000000740187210 */ /* 0x000fe20007f9e0ff */
[----:B------:R-:W2:Y:S01]  /*2660*/  LDG.E.U16 R84, desc[UR10][R26.64] ;  /* 0x0000000a1a547981 */ /* 0x000ea2000c1e1500 */
[----:B------:R-:W-:Y:S01]  /*2670*/  IMAD R62, R4, 0x2b, RZ ;  /* 0x0000002b043e7824 */ /* 0x000fe200078e02ff */
[----:B------:R-:W0:Y:S01]  /*2680*/  LDC R155, c[0x0][0x3b8] ;  /* 0x0000ee00ff9b7b82 */ /* 0x000e220000000800 */
[----:B------:R-:W-:Y:S01]  /*2690*/  LEA.HI.X.SX32 R25, R42, R3, 0x1, P4 ;  /* 0x000000032a197211 */ /* 0x000fe200020f0eff */
[----:B------:R1:W2:Y:S01]  /*26a0*/  LDG.E.U16 R134, desc[UR10][R16.64] ;  /* 0x0000000a10867981 */ /* 0x0002a2000c1e1500 */
[----:B------:R-:W-:-:S03]  /*26b0*/  IMAD R42, R4, 0x23, RZ ;  /* 0x00000023042a7824 */ /* 0x000fc600078e02ff */
[----:B------:R1:W2:Y:S02]  /*26c0*/  LDG.E.U16 R40, desc[UR10][R24.64] ;  /* 0x0000000a18287981 */ /* 0x0002a4000c1e1500 */
[----:B------:R-:W2:Y:S02]  /*26d0*/  LDC R181, c[0x0][0x3b8] ;  /* 0x0000ee00ffb57b82 */ /* 0x000ea40000000800 */
[----:B------:R-:W2:Y:S01]  /*26e0*/  LDG.E.U16 R172, desc[UR10][R172.64] ;  /* 0x0000000aacac7981 */ /* 0x000ea2000c1e1500 */
[----:B-1----:R-:W-:-:S03]  /*26f0*/  IADD3 R16, P3, PT, R185, R7, RZ ;  /* 0x00000007b9107210 */ /* 0x002fc60007f7e0ff */
[----:B------:R-:W2:Y:S01]  /*2700*/  LDG.E.U16 R178, desc[UR10][R178.64] ;  /* 0x0000000ab2b27981 */ /* 0x000ea2000c1e1500 */
[----:B------:R-:W-:Y:S01]  /*2710*/  LEA.HI.X.SX32 R17, R64, R3, 0x1, P3 ;  /* 0x0000000340117211 */ /* 0x000fe200018f0eff */
[----:B------:R-:W-:Y:S01]  /*2720*/  IMAD R200, R149, 0x1d2, RZ ;  /* 0x000001d295c87824 */ /* 0x000fe200078e02ff */
[-C--:B------:R-:W-:Y:S01]  /*2730*/  IADD3 R24, P6, PT, R191, R7.reuse, RZ ;  /* 0x00000007bf187210 */ /* 0x080fe20007fde0ff */
[C---:B------:R-:W-:Y:S01]  /*2740*/  IMAD R26, R4.reuse, 0x33, RZ ;  /* 0x00000033041a7824 */ /* 0x040fe200078e02ff */
[-C--:B------:R-:W-:Y:S01]  /*2750*/  IADD3 R152, P3, PT, R233, R7.reuse, RZ ;  /* 0x00000007e9987210 */ /* 0x080fe20007f7e0ff */
[----:B------:R1:W2:Y:S01]  /*2760*/  LDG.E.U16 R83, desc[UR10][R16.64] ;  /* 0x0000000a10537981 */ /* 0x0002a2000c1e1500 */
[----:B------:R-:W-:Y:S01]  /*2770*/  IADD3 R138, P4, PT, R237, R7, RZ ;  /* 0x00000007ed8a7210 */ /* 0x000fe20007f9e0ff */
[----:B------:R-:W-:Y:S01]  /*2780*/  IMAD R64, R4, 0x53, RZ ;  /* 0x0000005304407824 */ /* 0x000fe200078e02ff */
[-C--:B------:R-:W-:Y:S01]  /*2790*/  LEA.HI.X.SX32 R25, R68, R3.reuse, 0x1, P6 ;  /* 0x0000000344197211 */ /* 0x080fe200030f0eff */
[----:B------:R-:W2:Y:S01]  /*27a0*/  LDC R149, c[0x0][0x3b8] ;  /* 0x0000ee00ff957b82 */ /* 0x000ea20000000800 */
[-C--:B------:R-:W-:Y:S01]  /*27b0*/  LEA.HI.X.SX32 R153, R42, R3.reuse, 0x1, P3 ;  /* 0x000000032a997211 */ /* 0x080fe200018f0eff */
[----:B------:R-:W-:Y:S01]  /*27c0*/  IMAD R42, R4, 0x43, RZ ;  /* 0x00000043042a7824 */ /* 0x000fe200078e02ff */
[----:B------:R-:W-:Y:S01]  /*27d0*/  LEA.HI.X.SX32 R139, R62, R3, 0x1, P4 ;  /* 0x000000033e8b7211 */ /* 0x000fe200020f0eff */
[----:B------:R-:W2:Y:S01]  /*27e0*/  LDG.E.U16 R194, desc[UR10][R194.64] ;  /* 0x0000000ac2c27981 */ /* 0x000ea2000c1e1500 */
[-C--:B-1----:R-:W-:Y:S01]  /*27f0*/  IADD3 R16, P6, PT, R243, R7.reuse, RZ ;  /* 0x00000007f3107210 */ /* 0x082fe20007fde0ff */
[----:B------:R-:W-:Y:S01]  /*2800*/  IMAD R62, R4, 0x4b, RZ ;  /* 0x0000004b043e7824 */ /* 0x000fe200078e02ff */
[----:B------:R-:W-:Y:S01]  /*2810*/  IADD3 R28, P4, PT, R242, R7, RZ ;  /* 0x00000007f21c7210 */ /* 0x000fe20007f9e0ff */
[----:B------:R1:W2:Y:S01]  /*2820*/  LDG.E.U16 R81, desc[UR10][R24.64] ;  /* 0x0000000a18517981 */ /* 0x0002a2000c1e1500 */
[----:B------:R-:W-:Y:S01]  /*2830*/  LEA.HI.X.SX32 R17, R26, R3, 0x1, P6 ;  /* 0x000000031a117211 */ /* 0x000fe200030f0eff */
[----:B0-----:R-:W-:Y:S01]  /*2840*/  IMAD R210, R155, 0x186, RZ ;  /* 0x000001869bd27824 */ /* 0x001fe200078e02ff */
[----:B------:R-:W-:Y:S01]  /*2850*/  IADD3 R26, P6, PT, R241, R7, RZ ;  /* 0x00000007f11a7210 */ /* 0x000fe20007fde0ff */
[----:B------:R0:W2:Y:S01]  /*2860*/  LDG.E.U16 R138, desc[UR10][R138.64] ;  /* 0x0000000a8a8a7981 */ /* 0x0000a2000c1e1500 */
[-C--:B------:R-:W-:Y:S01]  /*2870*/  LEA.HI.X.SX32 R29, R42, R3.reuse, 0x1, P4 ;  /* 0x000000032a1d7211 */ /* 0x080fe200020f0eff */
[----:B------:R-:W-:Y:S01]  /*2880*/  IMAD R42, R4, 0x5b, RZ ;  /* 0x0000005b042a7824 */ /* 0x000fe200078e02ff */
[----:B------:R-:W-:Y:S01]  /*2890*/  LEA.HI.X.SX32 R27, R62, R3, 0x1, P6 ;  /* 0x000000033e1b7211 */ /* 0x000fe200030f0eff */
[----:B------:R0:W2:Y:S01]  /*28a0*/  LDG.E.U16 R69, desc[UR10][R16.64] ;  /* 0x0000000a10457981 */ /* 0x0000a2000c1e1500 */
[----:B------:R-:W2:Y:S01]  /*28b0*/  LDC R163, c[0x0][0x3b8] ;  /* 0x0000ee00ffa37b82 */ /* 0x000ea20000000800 */
[----:B-1----:R-:W-:-:S02]  /*28c0*/  IADD3 R24, P3, PT, R240, R7, RZ ;  /* 0x00000007f0187210 */ /* 0x002fc40007f7e0ff */
[----:B------:R1:W2:Y:S02]  /*28d0*/  LDG.E.U16 R68, desc[UR10][R28.64] ;  /* 0x0000000a1c447981 */ /* 0x0002a4000c1e1500 */
[----:B------:R-:W-:Y:S02]  /*28e0*/  LEA.HI.X.SX32 R25, R64, R3, 0x1, P3 ;  /* 0x0000000340197211 */ /* 0x000fe400018f0eff */
[----:B------:R1:W2:Y:S01]  /*28f0*/  LDG.E.U16 R67, desc[UR10][R26.64] ;  /* 0x0000000a1a437981 */ /* 0x0002a2000c1e1500 */
[----:B0-----:R-:W0:Y:S01]  /*2900*/  LDC R139, c[0x0][0x3b8] ;  /* 0x0000ee00ff8b7b82 */ /* 0x001e220000000800 */
[----:B------:R-:W-:Y:S01]  /*2910*/  IADD3 R16, P4, PT, R238, R7, RZ ;  /* 0x00000007ee107210 */ /* 0x000fe20007f9e0ff */
[C---:B------:R-:W-:Y:S01]  /*2920*/  IMAD R62, R4.reuse, 0x6b, RZ ;  /* 0x0000006b043e7824 */ /* 0x040fe200078e02ff */
[----:B------:R1:W2:Y:S02]  /*2930*/  LDG.E.U16 R66, desc[UR10][R24.64] ;  /* 0x0000000a18427981 */ /* 0x0002a4000c1e1500 */
[----:B-1----:R-:W-:Y:S01]  /*2940*/  IMAD R28, R4, 0x63, RZ ;  /* 0x00000063041c7824 */ /* 0x002fe200078e02ff */
[----:B------:R-:W-:Y:S01]  /*2950*/  LEA.HI.X.SX32 R17, R42, R3, 0x1, P4 ;  /* 0x000000032a117211 */ /* 0x000fe200020f0eff */
[----:B------:R-:W2:Y:S01]  /*2960*/  LDG.E.U16 R152, desc[UR10][R152.64] ;  /* 0x0000000a98987981 */ /* 0x000ea2000c1e1500 */
[----:B------:R-:W1:Y:S01]  /*2970*/  LDC R173, c[0x0][0x3b8] ;  /* 0x0000ee00ffad7b82 */ /* 0x000e620000000800 */
[----:B------:R-:W-:-:S02]  /*2980*/  IADD3 R26, P3, PT, R236, R7, RZ ;  /* 0x00000007ec1a7210 */ /* 0x000fc40007f7e0ff */
[----:B------:R4:W2:Y:S02]  /*2990*/  LDG.E.U16 R42, desc[UR10][R16.64] ;  /* 0x0000000a102a7981 */ /* 0x0008a4000c1e1500 */
[----:B------:R-:W-:Y:S01]  /*29a0*/  LEA.HI.X.SX32 R27, R28, R3, 0x1, P3 ;  /* 0x000000031c1b7211 */ /* 0x000fe200018f0eff */
[----:B------:R-:W-:Y:S01]  /*29b0*/  IMAD R28, R4, 0x73, RZ ;  /* 0x00000073041c7824 */ /* 0x000fe200078e02ff */
[-C--:B------:R-:W-:Y:S01]  /*29c0*/  IADD3 R24, P4, PT, R235, R7.reuse, RZ ;  /* 0x00000007eb187210 */ /* 0x080fe20007f9e0ff */
[----:B------:R-:W0:Y:S01]  /*29d0*/  LDC R179, c[0x0][0x3b8] ;  /* 0x0000ee00ffb37b82 */ /* 0x000e220000000800 */
[----:B------:R-:W2:Y:S01]  /*29e0*/  LDG.E.U16 R192, desc[UR10][R192.64] ;  /* 0x0000000ac0c07981 */ /* 0x000ea2000c1e1500 */
[----:B----4-:R-:W-:-:S03]  /*29f0*/  IADD3 R16, P3, PT, R234, R7, RZ ;  /* 0x00000007ea107210 */ /* 0x010fc60007f7e0ff */
[----:B------:R4:W2:Y:S03]  /*2a00*/  LDG.E.U16 R65, desc[UR10][R26.64] ;  /* 0x0000000a1a417981 */ /* 0x0008a6000c1e1500 */
[----:B------:R-:W0:Y:S01]  /*2a10*/  LDC R153, c[0x0][0x3b8] ;  /* 0x0000ee00ff997b82 */ /* 0x000e220000000800 */
[-C--:B------:R-:W-:Y:S01]  /*2a20*/  LEA.HI.X.SX32 R17, R28, R3.reuse, 0x1, P3 ;  /* 0x000000031c117211 */ /* 0x080fe200018f0eff */
[----:B------:R-:W-:Y:S01]  /*2a30*/  IMAD R28, R21, 0x1ea, RZ ;  /* 0x000001ea151c7824 */ /* 0x000fe200078e02ff */
[----:B------:R-:W-:Y:S01]  /*2a40*/  LEA.HI.X.SX32 R25, R62, R3, 0x1, P4 ;  /* 0x000000033e197211 */ /* 0x000fe200020f0eff */
[----:B------:R-:W2:Y:S03]  /*2a50*/  LDG.E.U16 R164, desc[UR10][R164.64] ;  /* 0x0000000aa4a47981 */ /* 0x000ea6000c1e1500 */
[-C--:B------:R-:W-:Y:S01]  /*2a60*/  IADD3 RZ, P3, PT, R28, R7.reuse, RZ ;  /* 0x000000071cff7210 */ /* 0x080fe20007f7e0ff */
[----:B------:R-:W-:Y:S01]  /*2a70*/  IMAD R28, R4, 0xf5, RZ ;  /* 0x000000f5041c7824 */ /* 0x000fe200078e02ff */
[----:B------:R3:W2:Y:S01]  /*2a80*/  LDG.E.U16 R64, desc[UR10][R24.64] ;  /* 0x0000000a18407981 */ /* 0x0006a2000c1e1500 */
[----:B----4-:R-:W4:Y:S01]  /*2a90*/  LDC R27, c[0x0][0x3b8] ;  /* 0x0000ee00ff1b7b82 */ /* 0x010f220000000800 */
[----:B------:R-:W-:Y:S01]  /*2aa0*/  IADD3 RZ, P4, PT, R116, R7, RZ ;  /* 0x0000000774ff7210 */ /* 0x000fe20007f9e0ff */
[----:B------:R-:W-:Y:S01]  /*2ab0*/  IMAD R26, R45, 0x1f2, RZ ;  /* 0x000001f22d1a7824 */ /* 0x000fe200078e02ff */
[----:B------:R3:W2:Y:S05]  /*2ac0*/  LDG.E.U16 R62, desc[UR10][R16.64] ;  /* 0x0000000a103e7981 */ /* 0x0006aa000c1e1500 */
[----:B------:R-:W0:Y:S01]  /*2ad0*/  LDC R116, c[0x0][0x3b8] ;  /* 0x0000ee00ff747b82 */ /* 0x000e220000000800 */
[----:B---3--:R-:W-:Y:S01]  /*2ae0*/  LEA.HI.X.SX32 R25, R28, R3, 0x1, P3 ;  /* 0x000000031c197211 */ /* 0x008fe200018f0eff */
[----:B------:R-:W-:-:S06]  /*2af0*/  IMAD R24, R76, 0x1ea, R5 ;  /* 0x000001ea4c187824 */ /* 0x000fcc00078e0205 */
[----:B------:R-:W3:Y:S01]  /*2b00*/  LDC R28, c[0x0][0x3b8] ;  /* 0x0000ee00ff1c7b82 */ /* 0x000ee20000000800 */
[----:B------:R-:W-:Y:S01]  /*2b10*/  IMAD R16, R94, 0x1f0, R5 ;  /* 0x000001f05e107824 */ /* 0x000fe200078e0205 */
[----:B------:R-:W-:-:S06]  /*2b20*/  LEA.HI.X.SX32 R17, R74, R3, 0x1, P4 ;  /* 0x000000034a117211 */ /* 0x000fcc00020f0eff */
[----:B------:R-:W0:Y:S01]  /*2b30*/  LDC R76, c[0x0][0x3b8] ;  /* 0x0000ee00ff4c7b82 */ /* 0x000e220000000800 */
[----:B------:R-:W-:Y:S01]  /*2b40*/  IADD3 RZ, P3, PT, R26, R7, RZ ;  /* 0x000000071aff7210 */ /* 0x000fe20007f7e0ff */
[----:B------:R-:W-:Y:S01]  /*2b50*/  IMAD R26, R4, 0xf9, RZ ;  /* 0x000000f9041a7824 */ /* 0x000fe200078e02ff */
[----:B------:R1:W2:Y:S01]  /*2b60*/  LDG.E.U16 R21, desc[UR10][R16.64] ;  /* 0x0000000a10157981 */ /* 0x0002a2000c1e1500 */
[----:B------:R-:W-:-:S03]  /*2b70*/  IMAD R74, R49, 0x1f4, RZ ;  /* 0x000001f4314a7824 */ /* 0x000fc600078e02ff */
[----:B------:R4:W2:Y:S01]  /*2b80*/  LDG.E.U16 R29, desc[UR10][R24.64] ;  /* 0x0000000a181d7981 */ /* 0x0008a2000c1e1500 */
[----:B------:R-:W0:Y:S01]  /*2b90*/  LDC R94, c[0x0][0x3b8] ;  /* 0x0000ee00ff5e7b82 */ /* 0x000e220000000800 */
[----:B-1----:R-:W-:-:S07]  /*2ba0*/  IMAD R16, R114, 0x1f4, R5 ;  /* 0x000001f472107824 */ /* 0x002fce00078e0205 */
[----:B------:R-:W1:Y:S01]  /*2bb0*/  LDC R114, c[0x0][0x3b8] ;  /* 0x0000ee00ff727b82 */ /* 0x000e620000000800 */
[----:B----4-:R-:W-:Y:S01]  /*2bc0*/  IMAD R24, R112, 0x1f2, R5 ;  /* 0x000001f270187824 */ /* 0x010fe200078e0205 */
[----:B------:R-:W-:Y:S01]  /*2bd0*/  LEA.HI.X.SX32 R25, R26, R3, 0x1, P3 ;  /* 0x000000031a197211 */ /* 0x000fe200018f0eff */
[----:B------:R-:W-:Y:S01]  /*2be0*/  IMAD R26, R23, 0x1f6, RZ ;  /* 0x000001f6171a7824 */ /* 0x000fe200078e02ff */
[----:B------:R-:W-:Y:S01]  /*2bf0*/  IADD3 RZ, P4, PT, R74, R7, RZ ;  /* 0x000000074aff7210 */ /* 0x000fe20007f9e0ff */
[----:B---3--:R-:W-:Y:S02]  /*2c00*/  IMAD R28, R28, 0x1fa, RZ ;  /* 0x000001fa1c1c7824 */ /* 0x008fe400078e02ff */
[----:B------:R3:W4:Y:S01]  /*2c10*/  LDG.E.U16 R71, desc[UR10][R24.64] ;  /* 0x0000000a18477981 */ /* 0x000722000c1e1500 */
[----:B------:R-:W1:Y:S01]  /*2c20*/  LDC R112, c[0x0][0x3b8] ;  /* 0x0000ee00ff707b82 */ /* 0x000e620000000800 */
[----:B------:R-:W-:Y:S01]  /*2c30*/  LEA.HI.X.SX32 R17, R44, R3, 0x1, P4 ;  /* 0x000000032c117211 */ /* 0x000fe200020f0eff */
[----:B------:R-:W-:Y:S01]  /*2c40*/  IMAD R44, R27, 0x1f8, RZ ;  /* 0x000001f81b2c7824 */ /* 0x000fe200078e02ff */
[----:B------:R-:W-:Y:S01]  /*2c50*/  IADD3 RZ, P6, PT, R26, R7, RZ ;  /* 0x000000071aff7210 */ /* 0x000fe20007fde0ff */
[----:B------:R-:W-:-:S04]  /*2c60*/  IMAD R74, R4, 0xfd, RZ ;  /* 0x000000fd044a7824 */ /* 0x000fc800078e02ff */
[----:B------:R-:W2:Y:S01]  /*2c70*/  LDC R195, c[0x0][0x3b8] ;  /* 0x0000ee00ffc37b82 */ /* 0x000ea20000000800 */
[----:B---3--:R-:W-:Y:S01]  /*2c80*/  IMAD R24, R4, 0xfb, RZ ;  /* 0x000000fb04187824 */ /* 0x008fe200078e02ff */
[----:B------:R0:W3:Y:S01]  /*2c90*/  LDG.E.U16 R97, desc[UR10][R16.64] ;  /* 0x0000000a10617981 */ /* 0x0000e2000c1e1500 */
[-C--:B------:R-:W-:Y:S02]  /*2ca0*/  IADD3 RZ, P4, PT, R28, R7.reuse, RZ ;  /* 0x000000071cff7210 */ /* 0x080fe40007f9e0ff */
[----:B------:R-:W-:Y:S02]  /*2cb0*/  IADD3 RZ, P3, PT, R44, R7, RZ ;  /* 0x000000072cff7210 */ /* 0x000fe40007f7e0ff */
[----:B------:R-:W-:Y:S01]  /*2cc0*/  LEA.HI.X.SX32 R45, R24, R3, 0x1, P6 ;  /* 0x00000003182d7211 */ /* 0x000fe200030f0eff */
[----:B------:R-:W2:Y:S01]  /*2cd0*/  LDC R193, c[0x0][0x3b8] ;  /* 0x0000ee00ffc17b82 */ /* 0x000ea20000000800 */
[----:B------:R-:W-:Y:S02]  /*2ce0*/  SHF.L.U32 R28, R4, 0x3, RZ ;  /* 0x00000003041c7819 */ /* 0x000fe400000006ff */
[----:B0-----:R-:W-:Y:S01]  /*2cf0*/  LEA R16, P6, R76, R7, 0x4 ;  /* 0x000000074c107211 */ /* 0x001fe200078c20ff */
[----:B------:R-:W-:Y:S01]  /*2d00*/  IMAD R26, R116, 0x1f8, R5 ;  /* 0x000001f8741a7824 */ /* 0x000fe200078e0205 */
[----:B------:R-:W-:-:S02]  /*2d10*/  LEA.HI.X.SX32 R27, R227, R3, 0x1, P3 ;  /* 0x00000003e31b7211 */ /* 0x000fc400018f0eff */
[-C--:B------:R-:W-:Y:S01]  /*2d20*/  LEA.HI.X.SX32 R25, R74, R3.reuse, 0x1, P4 ;  /* 0x000000034a197211 */ /* 0x080fe200020f0eff */
[--C-:B------:R-:W-:Y:S01]  /*2d30*/  IMAD R44, R94, 0x1f6, R5.reuse ;  /* 0x000001f65e2c7824 */ /* 0x100fe200078e0205 */
[----:B------:R-:W-:Y:S01]  /*2d40*/  LEA.HI.X.SX32 R17, R28, R3, 0x1, P6 ;  /* 0x000000031c117211 */ /* 0x000fe200030f0eff */
[----:B------:R-:W-:Y:S01]  /*2d50*/  IMAD R24, R118, 0x1fa, R5 ;  /* 0x000001fa76187824 */ /* 0x000fe200078e0205 */
[----:B------:R-:W-:Y:S01]  /*2d60*/  SHF.L.U32 R74, R4, 0x4, RZ ;  /* 0x00000004044a7819 */ /* 0x000fe200000006ff */
[----:B------:R0:W2:Y:S01]  /*2d70*/  LDG.E.U16 R49, desc[UR10][R26.64] ;  /* 0x0000000a1a317981 */ /* 0x0000a2000c1e1500 */
[-C--:B------:R-:W-:Y:S01]  /*2d80*/  LEA R186, P6, R186, R7.reuse, 0x5 ;  /* 0x00000007baba7211 */ /* 0x080fe200078c28ff */
[----:B------:R-:W5:Y:S01]  /*2d90*/  LDC R116, c[0x0][0x3b8] ;  /* 0x0000ee00ff747b82 */ /* 0x000f620000000800 */
[----:B------:R-:W-:Y:S01]  /*2da0*/  SHF.L.U32 R94, R4, 0x5, RZ ;  /* 0x00000005045e7819 */ /* 0x000fe200000006ff */
[----:B------:R1:W2:Y:S01]  /*2db0*/  LDG.E.U16 R201, desc[UR10][R16.64] ;  /* 0x0000000a10c97981 */ /* 0x0002a2000c1e1500 */
[----:B------:R-:W-:-:S02]  /*2dc0*/  LEA R158, P4, R158, R7, 0x6 ;  /* 0x000000079e9e7211 */ /* 0x000fc400078830ff */
[-C--:B------:R-:W-:Y:S01]  /*2dd0*/  LEA.HI.X.SX32 R187, R74, R3.reuse, 0x1, P6 ;  /* 0x000000034abb7211 */ /* 0x080fe200030f0eff */
[----:B------:R1:W2:Y:S01]  /*2de0*/  LDG.E.U16 R28, desc[UR10][R24.64] ;  /* 0x0000000a181c7981 */ /* 0x0002a2000c1e1500 */
[----:B0-----:R-:W-:Y:S01]  /*2df0*/  SHF.L.U32 R26, R4, 0x7, RZ ;  /* 0x00000007041a7819 */ /* 0x001fe200000006ff */
[----:B------:R-:W0:Y:S01]  /*2e00*/  LDC R118, c[0x0][0x3b8] ;  /* 0x0000ee00ff767b82 */ /* 0x000e220000000800 */
[----:B------:R-:W-:Y:S01]  /*2e10*/  LEA.HI.X.SX32 R159, R94, R3, 0x1, P4 ;  /* 0x000000035e9f7211 */ /* 0x000fe200020f0eff */
[----:B------:R1:W2:Y:S02]  /*2e20*/  LDG.E.U16 R76, desc[UR10][R44.64] ;  /* 0x0000000a2c4c7981 */ /* 0x0002a4000c1e1500 */
[-C--:B-1----:R-:W-:Y:S01]  /*2e30*/  LEA R16, P6, R114, R7.reuse, 0x8 ;  /* 0x0000000772107211 */ /* 0x082fe200078c40ff */
[----:B------:R-:W-:Y:S01]  /*2e40*/  IMAD R74, R115, 0x130, RZ ;  /* 0x00000130734a7824 */ /* 0x000fe200078e02ff */
[----:B------:R-:W2:Y:S01]  /*2e50*/  LDG.E.U16 R158, desc[UR10][R158.64] ;  /* 0x0000000a9e9e7981 */ /* 0x000ea2000c1e1500 */
[----:B------:R-:W-:Y:S01]  /*2e60*/  LEA R24, P3, R112, R7, 0x7 ;  /* 0x0000000770187211 */ /* 0x000fe200078638ff */
[----:B------:R-:W1:Y:S01]  /*2e70*/  LDC R94, c[0x0][0x3b8] ;  /* 0x0000ee00ff5e7b82 */ /* 0x000e620000000800 */
[----:B------:R-:W-:Y:S01]  /*2e80*/  LEA.HI.X.SX32 R17, R26, R3, 0x1, P6 ;  /* 0x000000031a117211 */ /* 0x000fe200030f0eff */
[----:B------:R-:W-:Y:S01]  /*2e90*/  IMAD R26, R95, 0x110, RZ ;  /* 0x000001105f1a7824 */ /* 0x000fe200078e02ff */
[----:B------:R-:W2:Y:S01]  /*2ea0*/  LDG.E.U16 R186, desc[UR10][R186.64] ;  /* 0x0000000ababa7981 */ /* 0x000ea2000c1e1500 */
[----:B------:R-:W-:-:S03]  /*2eb0*/  SHF.L.U32 R44, R4, 0x6, RZ ;  /* 0x00000006042c7819 */ /* 0x000fc600000006ff */
[----:B------:R5:W2:Y:S01]  /*2ec0*/  LDG.E.U16 R23, desc[UR10][R16.64] ;  /* 0x0000000a10177981 */ /* 0x000aa2000c1e1500 */
[----:B------:R-:W0:Y:S01]  /*2ed0*/  LDC R112, c[0x0][0x3b8] ;  /* 0x0000ee00ff707b82 */ /* 0x000e220000000800 */
[----:B------:R-:W-:Y:S01]  /*2ee0*/  LEA.HI.X.SX32 R25, R44, R3, 0x1, P3 ;  /* 0x000000032c197211 */ /* 0x000fe200018f0eff */
[----:B------:R-:W-:-:S06]  /*2ef0*/  IMAD R44, R113, 0x120, RZ ;  /* 0x00000120712c7824 */ /* 0x000fcc00078e02ff */
[----:B------:R-:W0:Y:S01]  /*2f00*/  LDC R95, c[0x0][0x3b8] ;  /* 0x0000ee00ff5f7b82 */ /* 0x000e220000000800 */
[-C--:B-----5:R-:W-:Y:S01]  /*2f10*/  IADD3 R16, P6, PT, R26, R7.reuse, RZ ;  /* 0x000000071a107210 */ /* 0x0a0fe20007fde0ff */
[----:B------:R-:W-:Y:S01]  /*2f20*/  IMAD R116, R116, 0x140, RZ ;  /* 0x0000014074747824 */ /* 0x000fe200078e02ff */
[----:B------:R-:W-:Y:S01]  /*2f30*/  IADD3 R74, P3, PT, R74, R7, RZ ;  /* 0x000000074a4a7210 */ /* 0x000fe20007f7e0ff */
[----:B------:R-:W5:Y:S01]  /*2f40*/  LDG.E.U16 R24, desc[UR10][R24.64] ;  /* 0x0000000a18187981 */ /* 0x000f62000c1e1500 */
[----:B------:R-:W-:-:S03]  /*2f50*/  LEA.HI.X.SX32 R17, R93, R3, 0x1, P6 ;  /* 0x000000035d117211 */ /* 0x000fc600030f0eff */
[----:B------:R-:W0:Y:S01]  /*2f60*/  LDC R113, c[0x0][0x3b8] ;  /* 0x0000ee00ff717b82 */ /* 0x000e220000000800 */
[----:B------:R-:W-:-:S07]  /*2f70*/  IADD3 R26, P4, PT, R44, R7, RZ ;  /* 0x000000072c1a7210 */ /* 0x000fce0007f9e0ff */
[----:B------:R-:W0:Y:S01]  /*2f80*/  LDC R93, c[0x0][0x3b8] ;  /* 0x0000ee00ff5d7b82 */ /* 0x000e220000000800 */
[-C--:B------:R-:W-:Y:S01]  /*2f90*/  LEA.HI.X.SX32 R27, R75, R3.reuse, 0x1, P4 ;  /* 0x000000034b1b7211 */ /* 0x080fe200020f0eff */
[----:B------:R0:W2:Y:S06]  /*2fa0*/  LDG.E.U16 R17, desc[UR10][R16.64] ;  /* 0x0000000a10117981 */ /* 0x0000ac000c1e1500 */
[----:B------:R-:W0:Y:S01]  /*2fb0*/  LDC R114, c[0x0][0x3b8] ;  /* 0x0000ee00ff727b82 */ /* 0x000e220000000800 */
[----:B------:R-:W-:-:S07]  /*2fc0*/  LEA.HI.X.SX32 R75, R90, R3, 0x1, P3 ;  /* 0x000000035a4b7211 */ /* 0x000fce00018f0eff */
[----:B------:R-:W0:Y:S01]  /*2fd0*/  LDC R115, c[0x0][0x3b8] ;  /* 0x0000ee00ff737b82 */ /* 0x000e220000000800 */
[----:B------:R-:W-:Y:S01]  /*2fe0*/  IADD3 R44, P6, PT, R116, R7, RZ ;  /* 0x00000007742c7210 */ /* 0x000fe20007fde0ff */
[----:B-1----:R-:W-:Y:S01]  /*2ff0*/  IMAD R90, R94, 0x150, RZ ;  /* 0x000001505e5a7824 */ /* 0x002fe200078e02ff */
[----:B------:R1:W2:Y:S01]  /*3000*/  LDG.E.U16 R25, desc[UR10][R74.64] ;  /* 0x0000000a4a197981 */ /* 0x0002a2000c1e1500 */
[----:B0-----:R-:W-:Y:S01]  /*3010*/  IMAD R116, R112, 0x160, RZ ;  /* 0x0000016070747824 */ /* 0x001fe200078e02ff */
[----:B------:R-:W-:Y:S02]  /*3020*/  LEA.HI.X.SX32 R45, R9, R3, 0x1, P6 ;  /* 0x00000003092d7211 */ /* 0x000fe400030f0eff */
[----:B------:R-:W2:Y:S01]  /*3030*/  LDG.E.U16 R26, desc[UR10][R26.64] ;  /* 0x0000000a1a1a7981 */ /* 0x000ea2000c1e1500 */
[----:B------:R-:W0:Y:S01]  /*3040*/  LDC R112, c[0x0][0x3b8] ;  /* 0x0000ee00ff707b82 */ /* 0x000e220000000800 */
[----:B------:R-:W-:Y:S02]  /*3050*/  IMAD R16, R113, 0x180, RZ ;  /* 0x0000018071107824 */ /* 0x000fe400078e02ff */
[----:B------:R1:W2:Y:S02]  /*3060*/  LDG.E.U16 R9, desc[UR10][R44.64] ;  /* 0x0000000a2c097981 */ /* 0x0002a4000c1e1500 */
[----:B-1----:R-:W-:-:S03]  /*3070*/  IADD3 R74, P4, PT, R90, R7, RZ ;  /* 0x000000075a4a7210 */ /* 0x002fc60007f9e0ff */
[----:B------:R-:W1:Y:S01]  /*3080*/  LDC R94, c[0x0][0x3b8] ;  /* 0x0000ee00ff5e7b82 */ /* 0x000e620000000800 */
[----:B------:R-:W-:Y:S01]  /*3090*/  IMAD R90, R95, 0x170, RZ ;  /* 0x000001705f5a7824 */ /* 0x000fe200078e02ff */
[----:B------:R-:W-:Y:S02]  /*30a0*/  LEA.HI.X.SX32 R75, R88, R3, 0x1, P4 ;  /* 0x00000003584b7211 */ /* 0x000fe400020f0eff */
[-C--:B------:R-:W-:Y:S01]  /*30b0*/  IADD3 R44, P3, PT, R116, R7.reuse, RZ ;  /* 0x00000007742c7210 */ /* 0x080fe20007f7e0ff */
[----:B------:R-:W-:Y:S01]  /*30c0*/  IMAD R116, R93, 0x190, RZ ;  /* 0x000001905d747824 */ /* 0x000fe200078e02ff */
[-C--:B------:R-:W-:Y:S02]  /*30d0*/  IADD3 R90, P6, PT, R90, R7.reuse, RZ ;  /* 0x000000075a5a7210 */ /* 0x080fe40007fde0ff */
[----:B------:R-:W1:Y:S01]  /*30e0*/  LDC R95, c[0x0][0x3b8] ;  /* 0x0000ee00ff5f7b82 */ /* 0x000e620000000800 */
[----:B------:R-:W-:Y:S01]  /*30f0*/  IADD3 R88, P4, PT, R16, R7, RZ ;  /* 0x0000000710587210 */ /* 0x000fe20007f9e0ff */
[----:B------:R0:W3:Y:S01]  /*3100*/  LDG.E.U16 R27, desc[UR10][R74.64] ;  /* 0x0000000a4a1b7981 */ /* 0x0000e2000c1e1500 */
[----:B------:R-:W-:-:S02]  /*3110*/  LEA.HI.X.SX32 R45, R91, R3, 0x1, P3 ;  /* 0x000000035b2d7211 */ /* 0x000fc400018f0eff */
[-C--:B------:R-:W-:Y:S02]  /*3120*/  LEA.HI.X.SX32 R91, R89, R3.reuse, 0x1, P6 ;  /* 0x00000003595b7211 */ /* 0x080fe400030f0eff */
[----:B------:R-:W-:Y:S01]  /*3130*/  LEA.HI.X.SX32 R89, R92, R3, 0x1, P4 ;  /* 0x000000035c597211 */ /* 0x000fe200020f0eff */
[----:B------:R-:W-:Y:S01]  /*3140*/  IMAD R92, R114, 0x1a0, RZ ;  /* 0x000001a0725c7824 */ /* 0x000fe200078e02ff */
[----:B------:R-:W1:Y:S01]  /*3150*/  LDC R113, c[0x0][0x3b8] ;  /* 0x0000ee00ff717b82 */ /* 0x000e620000000800 */
[----:B0-----:R-:W-:Y:S01]  /*3160*/  IMAD R112, R112, 0x1d0, RZ ;  /* 0x000001d070707824 */ /* 0x001fe200078e02ff */
[----:B------:R-:W3:Y:S01]  /*3170*/  LDG.E.U16 R45, desc[UR10][R44.64] ;  /* 0x0000000a2c2d7981 */ /* 0x000ee2000c1e1500 */
[----:B------:R-:W-:Y:S01]  /*3180*/  IADD3 R74, P3, PT, R116, R7, RZ ;  /* 0x00000007744a7210 */ /* 0x000fe20007f7e0ff */
[----:B------:R-:W-:Y:S02]  /*3190*/  IMAD R116, R115, 0x1c0, RZ ;  /* 0x000001c073747824 */ /* 0x000fe400078e02ff */
[----:B------:R-:W3:Y:S02]  /*31a0*/  LDG.E.U16 R16, desc[UR10][R90.64] ;  /* 0x0000000a5a107981 */ /* 0x000ee4000c1e1500 */
[----:B------:R-:W0:Y:S01]  /*31b0*/  LDC R114, c[0x0][0x3b8] ;  /* 0x0000ee00ff727b82 */ /* 0x000e220000000800 */
[----:B------:R-:W-:Y:S01]  /*31c0*/  LEA.HI.X.SX32 R75, R11, R3, 0x1, P3 ;  /* 0x000000030b4b7211 */ /* 0x000fe200018f0eff */
[----:B-1----:R-:W-:Y:S01]  /*31d0*/  IMAD R94, R94, 0x1b0, RZ ;  /* 0x000001b05e5e7824 */ /* 0x002fe200078e02ff */
[----:B------:R1:W3:Y:S01]  /*31e0*/  LDG.E.U16 R11, desc[UR10][R88.64] ;  /* 0x0000000a580b7981 */ /* 0x0002e2000c1e1500 */
[----:B------:R-:W-:-:S03]  /*31f0*/  IADD3 R92, P6, PT, R92, R7, RZ ;  /* 0x000000075c5c7210 */ /* 0x000fc60007fde0ff */
[----:B------:R1:W3:Y:S01]  /*3200*/  LDG.E.U16 R44, desc[UR10][R74.64] ;  /* 0x0000000a4a2c7981 */ /* 0x0002e2000c1e1500 */
[----:B------:R-:W0:Y:S01]  /*3210*/  LDC R115, c[0x0][0x3b8] ;  /* 0x0000ee00ff737b82 */ /* 0x000e220000000800 */
[----:B------:R-:W-:Y:S02]  /*3220*/  LEA.HI.X.SX32 R93, R70, R3, 0x1, P6 ;  /* 0x00000003465d7211 */ /* 0x000fe400030f0eff */
[----:B-1----:R-:W-:-:S05]  /*3230*/  IADD3 R88, P3, PT, R116, R7, RZ ;  /* 0x0000000774587210 */ /* 0x002fca0007f7e0ff */
[----:B------:R-:W1:Y:S01]  /*3240*/  LDC R116, c[0x0][0x3b8] ;  /* 0x0000ee00ff747b82 */ /* 0x000e620000000800 */
[-C--:B------:R-:W-:Y:S02]  /*3250*/  IADD3 R74, P6, PT, R112, R7.reuse, RZ ;  /* 0x00000007704a7210 */ /* 0x080fe40007fde0ff */
[----:B------:R-:W-:Y:S01]  /*3260*/  IADD3 R90, P4, PT, R94, R7, RZ ;  /* 0x000000075e5a7210 */ /* 0x000fe20007f9e0ff */
[----:B------:R-:W-:Y:S01]  /*3270*/  IMAD R120, R95, 0x102, RZ ;  /* 0x000001025f787824 */ /* 0x000fe200078e02ff */
[-C--:B------:R-:W-:Y:S02]  /*3280*/  LEA.HI.X.SX32 R75, R6, R3.reuse, 0x1, P6 ;  /* 0x00000003064b7211 */ /* 0x080fe400030f0eff */
[-C--:B------:R-:W-:Y:S01]  /*3290*/  LEA.HI.X.SX32 R91, R18, R3.reuse, 0x1, P4 ;  /* 0x00000003125b7211 */ /* 0x080fe200020f0eff */
[----:B------:R-:W2:Y:S01]  /*32a0*/  LDC R159, c[0x0][0x3b8] ;  /* 0x0000ee00ff9f7b82 */ /* 0x000ea20000000800 */
[----:B------:R-:W-:Y:S01]  /*32b0*/  LEA.HI.X.SX32 R89, R48, R3, 0x1, P3 ;  /* 0x0000000330597211 */ /* 0x000fe200018f0eff */
[----:B------:R0:W3:Y:S01]  /*32c0*/  LDG.E.U16 R70, desc[UR10][R74.64] ;  /* 0x0000000a4a467981 */ /* 0x0000e2000c1e1500 */
[----:B------:R-:W-:-:S03]  /*32d0*/  LEA R94, R4, R4, 0x7 ;  /* 0x00000004045e7211 */ /* 0x000fc600078e38ff */
[----:B------:R0:W3:Y:S02]  /*32e0*/  LDG.E.U16 R48, desc[UR10][R92.64] ;  /* 0x0000000a5c307981 */ /* 0x0000e4000c1e1500 */
[----:B------:R-:W2:Y:S02]  /*32f0*/  LDC R187, c[0x0][0x3b8] ;  /* 0x0000ee00ffbb7b82 */ /* 0x000ea40000000800 */
[----:B------:R0:W3:Y:S02]  /*3300*/  LDG.E.U16 R18, desc[UR10][R90.64] ;  /* 0x0000000a5a127981 */ /* 0x0000e4000c1e1500 */
[----:B0-----:R-:W-:Y:S01]  /*3310*/  IADD3 R74, P6, PT, R120, R7, RZ ;  /* 0x00000007784a7210 */ /* 0x001fe20007fde0ff */
[----:B------:R-:W-:Y:S01]  /*3320*/  IMAD R120, R115, 0x132, RZ ;  /* 0x0000013273787824 */ /* 0x000fe200078e02ff */
[----:B------:R0:W3:Y:S01]  /*3330*/  LDG.E.U16 R6, desc[UR10][R88.64] ;  /* 0x0000000a58067981 */ /* 0x0000e2000c1e1500 */
[----:B------:R-:W-:Y:S01]  /*3340*/  IMAD R92, R113, 0x112, RZ ;  /* 0x00000112715c7824 */ /* 0x000fe200078e02ff */
[----:B------:R-:W4:Y:S01]  /*3350*/  LDC R115, c[0x0][0x3b8] ;  /* 0x0000ee00ff737b82 */ /* 0x000f220000000800 */
[----:B------:R-:W-:Y:S01]  /*3360*/  IMAD R90, R114, 0x122, RZ ;  /* 0x00000122725a7824 */ /* 0x000fe200078e02ff */
[----:B------:R-:W-:Y:S01]  /*3370*/  LEA.HI.X.SX32 R75, R94, R3, 0x1, P6 ;  /* 0x000000035e4b7211 */ /* 0x000fe200030f0eff */
[----:B------:R-:W-:Y:S01]  /*3380*/  IMAD R112, R4, 0x89, RZ ;  /* 0x0000008904707824 */ /* 0x000fe200078e02ff */
[-C--:B------:R-:W-:Y:S01]  /*3390*/  IADD3 R92, P4, PT, R92, R7.reuse, RZ ;  /* 0x000000075c5c7210 */ /* 0x080fe20007f9e0ff */
[----:B------:R-:W-:Y:S01]  /*33a0*/  IMAD R94, R4, 0x99, RZ ;  /* 0x00000099045e7824 */ /* 0x000fe200078e02ff */
[----:B0-----:R-:W-:-:S02]  /*33b0*/  IADD3 R88, P3, PT, R90, R7, RZ ;  /* 0x000000075a587210 */ /* 0x001fc40007f7e0ff */
[----:B------:R-:W-:Y:S01]  /*33c0*/  IADD3 R90, P6, PT, R120, R7, RZ ;  /* 0x00000007785a7210 */ /* 0x000fe20007fde0ff */
[----:B------:R-:W-:Y:S01]  /*33d0*/  IMAD R114, R4, 0x91, RZ ;  /* 0x0000009104727824 */ /* 0x000fe200078e02ff */
[-C--:B------:R-:W-:Y:S01]  /*33e0*/  LEA.HI.X.SX32 R93, R112, R3.reuse, 0x1, P4 ;  /* 0x00000003705d7211 */ /* 0x080fe200020f0eff */
[----:B-1----:R-:W-:Y:S01]  /*33f0*/  IMAD R112, R116, 0x142, RZ ;  /* 0x0000014274707824 */ /* 0x002fe200078e02ff */
[-C--:B------:R-:W-:Y:S01]  /*3400*/  LEA.HI.X.SX32 R91, R94, R3.reuse, 0x1, P6 ;  /* 0x000000035e5b7211 */ /* 0x080fe200030f0eff */
[----:B------:R-:W3:Y:S01]  /*3410*/  LDG.E.U16 R75, desc[UR10][R74.64] ;  /* 0x0000000a4a4b7981 */ /* 0x000ee2000c1e1500 */
[----:B------:R-:W-:Y:S01]  /*3420*/  LEA.HI.X.SX32 R89, R114, R3, 0x1, P3 ;  /* 0x0000000372597211 */ /* 0x000fe200018f0eff */
[----:B------:R-:W-:Y:S01]  /*3430*/  IMAD R114, R4, 0xa1, RZ ;  /* 0x000000a104727824 */ /* 0x000fe200078e02ff */
[----:B------:R-:W-:Y:S01]  /*3440*/  IADD3 R112, P6, PT, R112, R7, RZ ;  /* 0x0000000770707210 */ /* 0x000fe20007fde0ff */
[----:B------:R0:W3:Y:S01]  /*3450*/  LDG.E.U16 R121, desc[UR10][R90.64] ;  /* 0x0000000a5a797981 */ /* 0x0000e2000c1e1500 */
[----:B------:R-:W-:-:S03]  /*3460*/  IMAD R94, R117, 0x152, RZ ;  /* 0x00000152755e7824 */ /* 0x000fc600078e02ff */
[----:B------:R1:W3:Y:S01]  /*3470*/  LDG.E.U16 R74, desc[UR10][R92.64] ;  /* 0x0000000a5c4a7981 */ /* 0x0002e2000c1e1500 */
[----:B------:R-:W-:Y:S01]  /*3480*/  LEA.HI.X.SX32 R113, R114, R3, 0x1, P6 ;  /* 0x0000000372717211 */ /* 0x000fe200030f0eff */
[----:B0-----:R-:W-:Y:S02]  /*3490*/  IMAD R90, R119, 0x172, RZ ;  /* 0x00000172775a7824 */ /* 0x001fe400078e02ff */
[----:B------:R0:W3:Y:S01]  /*34a0*/  LDG.E.U16 R88, desc[UR10][R88.64] ;  /* 0x0000000a58587981 */ /* 0x0000e2000c1e1500 */
[----:B------:R-:W-:Y:S02]  /*34b0*/  IMAD R114, R4, 0xb9, RZ ;  /* 0x000000b904727824 */ /* 0x000fe400078e02ff */
[----:B-1----:R-:W-:Y:S01]  /*34c0*/  IMAD R92, R118, 0x162, RZ ;  /* 0x00000162765c7824 */ /* 0x002fe200078e02ff */
[-C--:B------:R-:W-:Y:S01]  /*34d0*/  IADD3 R90, P6, PT, R90, R7.reuse, RZ ;  /* 0x000000075a5a7210 */ /* 0x080fe20007fde0ff */
[----:B------:R-:W-:Y:S01]  /*34e0*/  IMAD R118, R4, 0xb1, RZ ;  /* 0x000000b104767824 */ /* 0x000fe200078e02ff */
[-C--:B------:R-:W-:Y:S01]  /*34f0*/  IADD3 R94, P4, PT, R94, R7.reuse, RZ ;  /* 0x000000075e5e7210 */ /* 0x080fe20007f9e0ff */
[----:B------:R-:W-:Y:S01]  /*3500*/  IMAD R116, R4, 0xa9, RZ ;  /* 0x000000a904747824 */ /* 0x000fe200078e02ff */
[----:B------:R-:W-:Y:S01]  /*3510*/  IADD3 R92, P3, PT, R92, R7, RZ ;  /* 0x000000075c5c7210 */ /* 0x000fe20007f7e0ff */
[----:B------:R4:W3:Y:S01]  /*3520*/  LDG.E.U16 R120, desc[UR10][R112.64] ;  /* 0x0000000a70787981 */ /* 0x0008e2000c1e1500 */
[-C--:B------:R-:W-:Y:S01]  /*3530*/  LEA.HI.X.SX32 R91, R114, R3.reuse, 0x1, P6 ;  /* 0x00000003725b7211 */ /* 0x080fe200030f0eff */
[----:B0-----:R-:W0:Y:S01]  /*3540*/  LDC R89, c[0x0][0x3b8] ;  /* 0x0000ee00ff597b82 */ /* 0x001e220000000800 */
[-C--:B------:R-:W-:Y:S01]  /*3550*/  LEA.HI.X.SX32 R93, R118, R3.reuse, 0x1, P3 ;  /* 0x00000003765d7211 */ /* 0x080fe200018f0eff */
[----:B------:R-:W-:Y:S01]  /*3560*/  IMAD R114, R4, 0xc1, RZ ;  /* 0x000000c104727824 */ /* 0x000fe200078e02ff */
[----:B------:R-:W-:Y:S01]  /*3570*/  LEA.HI.X.SX32 R95, R116, R3, 0x1, P4 ;  /* 0x00000003745f7211 */ /* 0x000fe200020f0eff */
[----:B------:R1:W3:Y:S01]  /*3580*/  LDG.E.U16 R117, desc[UR10][R90.64] ;  /* 0x0000000a5a757981 */ /* 0x0002e2000c1e1500 */
[----:B----4-:R-:W-:-:S03]  /*3590*/  IMAD R112, R115, 0x182, RZ ;  /* 0x0000018273707824 */ /* 0x010fc600078e02ff */
[----:B------:R4:W3:Y:S02]  /*35a0*/  LDG.E.U16 R118, desc[UR10][R92.64] ;  /* 0x0000000a5c767981 */ /* 0x0008e4000c1e1500 */
[----:B------:R-:W-:Y:S01]  /*35b0*/  IADD3 R112, P6, PT, R112, R7, RZ ;  /* 0x0000000770707210 */ /* 0x000fe20007fde0ff */
[----:B-1----:R-:W-:Y:S01]  /*35c0*/  IMAD R90, R143, 0x1b2, RZ ;  /* 0x000001b28f5a7824 */ /* 0x002fe200078e02ff */
[----:B------:R1:W3:Y:S01]  /*35d0*/  LDG.E.U16 R119, desc[UR10][R94.64] ;  /* 0x0000000a5e777981 */ /* 0x0002e2000c1e1500 */
[----:B------:R-:W0:Y:S01]  /*35e0*/  LDC R143, c[0x0][0x3b8] ;  /* 0x0000ee00ff8f7b82 */ /* 0x000e220000000800 */
[----:B----4-:R-:W-:Y:S01]  /*35f0*/  IMAD R92, R141, 0x1a2, RZ ;  /* 0x000001a28d5c7824 */ /* 0x010fe200078e02ff */
[----:B------:R-:W-:Y:S01]  /*3600*/  LEA.HI.X.SX32 R113, R114, R3, 0x1, P6 ;  /* 0x0000000372717211 */ /* 0x000fe200030f0eff */
[----:B------:R-:W-:Y:S01]  /*3610*/  IMAD R114, R4, 0xd9, RZ ;  /* 0x000000d904727824 */ /* 0x000fe200078e02ff */
[-C--:B------:R-:W-:Y:S01]  /*3620*/  IADD3 R90, P6, PT, R90, R7.reuse, RZ ;  /* 0x000000075a5a7210 */ /* 0x080fe20007fde0ff */
[----:B-1----:R-:W-:Y:S01]  /*3630*/  IMAD R94, R122, 0x192, RZ ;  /* 0x000001927a5e7824 */ /* 0x002fe200078e02ff */
[----:B------:R-:W-:Y:S01]  /*3640*/  IADD3 R92, P3, PT, R92, R7, RZ ;  /* 0x000000075c5c7210 */ /* 0x000fe20007f7e0ff */
[----:B------:R-:W-:-:S02]  /*3650*/  IMAD R122, R4, 0xd1, RZ ;  /* 0x000000d1047a7824 */ /* 0x000fc400078e02ff */
[----:B------:R-:W-:Y:S01]  /*3660*/  IMAD R116, R4, 0xc9, RZ ;  /* 0x000000c904747824 */ /* 0x000fe200078e02ff */
[----:B------:R-:W-:Y:S01]  /*3670*/  IADD3 R94, P4, PT, R94, R7, RZ ;  /* 0x000000075e5e7210 */ /* 0x000fe20007f9e0ff */
[----:B------:R-:W1:Y:S01]  /*3680*/  LDC R141, c[0x0][0x3b8] ;  /* 0x0000ee00ff8d7b82 */ /* 0x000e620000000800 */
[-C--:B------:R-:W-:Y:S01]  /*3690*/  LEA.HI.X.SX32 R93, R122, R3.reuse, 0x1, P3 ;  /* 0x000000037a5d7211 */ /* 0x080fe200018f0eff */
[----:B------:R-:W-:Y:S01]  /*36a0*/  IMAD R122, R147, 0x1c2, RZ ;  /* 0x000001c2937a7824 */ /* 0x000fe200078e02ff */
[-C--:B------:R-:W-:Y:S02]  /*36b0*/  LEA.HI.X.SX32 R91, R114, R3.reuse, 0x1, P6 ;  /* 0x00000003725b7211 */ /* 0x080fe400030f0eff */
[----:B------:R-:W-:Y:S01]  /*36c0*/  LEA.HI.X.SX32 R95, R116, R3, 0x1, P4 ;  /* 0x00000003745f7211 */ /* 0x000fe200020f0eff */
[----:B------:R-:W4:Y:S02]  /*36d0*/  LDG.E.U16 R114, desc[UR10][R92.64] ;  /* 0x0000000a5c727981 */ /* 0x000f24000c1e1500 */
[----:B------:R-:W1:Y:S02]  /*36e0*/  LDC R147, c[0x0][0x3b8] ;  /* 0x0000ee00ff937b82 */ /* 0x000e640000000800 */
[----:B------:R0:W3:Y:S04]  /*36f0*/  LDG.E.U16 R116, desc[UR10][R112.64] ;  /* 0x0000000a70747981 */ /* 0x0000e8000c1e1500 */
[----:B------:R-:W3:Y:S04]  /*3700*/  LDG.E.U16 R115, desc[UR10][R94.64] ;  /* 0x0000000a5e737981 */ /* 0x000ee8000c1e1500 */
[----:B------:R0:W3:Y:S02]  /*3710*/  LDG.E.U16 R113, desc[UR10][R90.64] ;  /* 0x0000000a5a717981 */ /* 0x0000e4000c1e1500 */
[----:B0-----:R-:W-:-:S02]  /*3720*/  IMAD R112, R4, 0xe9, RZ ;  /* 0x000000e904707824 */ /* 0x001fc400078e02ff */
[----:B------:R-:W-:Y:S01]  /*3730*/  IMAD R92, R123, 0x114, RZ ;  /* 0x000001147b5c7824 */ /* 0x000fe200078e02ff */
[-C--:B------:R-:W-:Y:S02]  /*3740*/  IADD3 R90, P3, PT, R122, R7.reuse, RZ ;  /* 0x000000077a5a7210 */ /* 0x080fe40007f7e0ff */
[----:B------:R-:W-:Y:S02]  /*3750*/  IADD3 R122, P6, PT, R200, R7, RZ ;  /* 0x00000007c87a7210 */ /* 0x000fe40007fde0ff */
[-C--:B------:R-:W-:Y:S01]  /*3760*/  LEA.HI.X.SX32 R91, R198, R3.reuse, 0x1, P3 ;  /* 0x00000003c65b7211 */ /* 0x080fe200018f0eff */
[----:B------:R-:W-:Y:S01]  /*3770*/  IMAD R198, R139, 0x124, RZ ;  /* 0x000001248bc67824 */ /* 0x000fe200078e02ff */
[----:B------:R-:W-:Y:S01]  /*3780*/  LEA.HI.X.SX32 R123, R112, R3, 0x1, P6 ;  /* 0x00000003707b7211 */ /* 0x000fe200030f0eff */
[----:B------:R-:W-:Y:S01]  /*3790*/  IMAD R94, R89, 0x104, RZ ;  /* 0x00000104595e7824 */ /* 0x000fe200078e02ff */
[-C--:B------:R-:W-:Y:S01]  /*37a0*/  IADD3 R92, P3, PT, R92, R7.reuse, RZ ;  /* 0x000000075c5c7210 */ /* 0x080fe20007f7e0ff */
[----:B------:R-:W0:Y:S01]  /*37b0*/  LDC R89, c[0x0][0x3b8] ;  /* 0x0000ee00ff597b82 */ /* 0x000e220000000800 */
[----:B------:R1:W3:Y:S02]  /*37c0*/  LDG.E.U16 R112, desc[UR10][R90.64] ;  /* 0x0000000a5a707981 */ /* 0x0002e4000c1e1500 */
[----:B------:R-:W-:Y:S01]  /*37d0*/  IADD3 R94, P4, PT, R94, R7, RZ ;  /* 0x000000075e5e7210 */ /* 0x000fe20007f9e0ff */
[----:B------:R-:W-:-:S04]  /*37e0*/  IMAD R200, R145, 0x154, RZ ;  /* 0x0000015491c87824 */ /* 0x000fc800078e02ff */
[----:B------:R-:W0:Y:S01]  /*37f0*/  LDC R139, c[0x0][0x3b8] ;  /* 0x0000ee00ff8b7b82 */ /* 0x000e220000000800 */
[----:B-1----:R-:W-:Y:S01]  /*3800*/  IADD3 R90, P6, PT, R198, R7, RZ ;  /* 0x00000007c65a7210 */ /* 0x002fe20007fde0ff */
[----:B------:R-:W-:-:S06]  /*3810*/  IMAD R198, R143, 0x144, RZ ;  /* 0x000001448fc67824 */ /* 0x000fcc00078e02ff */
[----:B------:R-:W1:Y:S01]  /*3820*/  LDC R143, c[0x0][0x3b8] ;  /* 0x0000ee00ff8f7b82 */ /* 0x000e620000000800 */
[-C--:B------:R-:W-:Y:S02]  /*3830*/  LEA.HI.X.SX32 R95, R111, R3.reuse, 0x1, P4 ;  /* 0x000000036f5f7211 */ /* 0x080fe400020f0eff */
[-C--:B------:R-:W-:Y:S01]  /*3840*/  LEA.HI.X.SX32 R93, R124, R3.reuse, 0x1, P3 ;  /* 0x000000037c5d7211 */ /* 0x080fe200018f0eff */
[----:B------:R-:W-:Y:S01]  /*3850*/  IMAD R124, R141, 0x134, RZ ;  /* 0x000001348d7c7824 */ /* 0x000fe200078e02ff */
[----:B------:R-:W-:Y:S01]  /*3860*/  LEA.HI.X.SX32 R91, R96, R3, 0x1, P6 ;  /* 0x00000003605b7211 */ /* 0x000fe200030f0eff */
[----:B------:R5:W3:Y:S02]  /*3870*/  LDG.E.U16 R111, desc[UR10][R122.64] ;  /* 0x0000000a7a6f7981 */ /* 0x000ae4000c1e1500 */
[----:B------:R-:W0:Y:S02]  /*3880*/  LDC R145, c[0x0][0x3b8] ;  /* 0x0000ee00ff917b82 */ /* 0x000e240000000800 */
[----:B------:R-:W3:Y:S01]  /*3890*/  LDG.E.U16 R96, desc[UR10][R94.64] ;  /* 0x0000000a5e607981 */ /* 0x000ee2000c1e1500 */
[----:B-----5:R-:W-:-:S05]  /*38a0*/  IMAD R122, R147, 0x164, RZ ;  /* 0x00000164937a7824 */ /* 0x020fca00078e02ff */
[----:B------:R-:W5:Y:S01]  /*38b0*/  LDC R141, c[0x0][0x3b8] ;  /* 0x0000ee00ff8d7b82 */ /* 0x000f620000000800 */
[----:B------:R1:W3:Y:S04]  /*38c0*/  LDG.E.U16 R95, desc[UR10][R92.64] ;  /* 0x0000000a5c5f7981 */ /* 0x0002e8000c1e1500 */
[----:B------:R1:W3:Y:S02]  /*38d0*/  LDG.E.U16 R94, desc[UR10][R90.64] ;  /* 0x0000000a5a5e7981 */ /* 0x0002e4000c1e1500 */
[----:B-1----:R-:W-:Y:S01]  /*38e0*/  IMAD R202, R143, 0x1a4, RZ ;  /* 0x000001a48fca7824 */ /* 0x002fe200078e02ff */
[----:B------:R-:W1:Y:S01]  /*38f0*/  LDC R147, c[0x0][0x3b8] ;  /* 0x0000ee00ff937b82 */ /* 0x000e620000000800 */
[-C--:B------:R-:W-:Y:S02]  /*3900*/  IADD3 R92, P6, PT, R124, R7.reuse, RZ ;  /* 0x000000077c5c7210 */ /* 0x080fe40007fde0ff */
[----:B------:R-:W-:-:S05]  /*3910*/  IADD3 R90, P3, PT, R200, R7, RZ ;  /* 0x00000007c85a7210 */ /* 0x000fca0007f7e0ff */
[----:B------:R-:W1:Y:S01]  /*3920*/  LDC R143, c[0x0][0x3b8] ;  /* 0x0000ee00ff8f7b82 */ /* 0x000e620000000800 */
[----:B------:R-:W-:Y:S02]  /*3930*/  LEA.HI.X.SX32 R93, R129, R3, 0x1, P6 ;  /* 0x00000003815d7211 */ /* 0x000fe400030f0eff */
[----:B------:R-:W-:Y:S02]  /*3940*/  IADD3 R122, P6, PT, R122, R7, RZ ;  /* 0x000000077a7a7210 */ /* 0x000fe40007fde0ff */
[----:B------:R-:W-:Y:S01]  /*3950*/  LEA.HI.X.SX32 R91, R128, R3, 0x1, P3 ;  /* 0x00000003805b7211 */ /* 0x000fe200018f0eff */
[----:B0-----:R-:W-:Y:S01]  /*3960*/  IMAD R128, R89, 0x174, RZ ;  /* 0x0000017459807824 */ /* 0x001fe200078e02ff */
[----:B------:R-:W-:Y:S01]  /*3970*/  IADD3 R124, P4, PT, R198, R7, RZ ;  /* 0x00000007c67c7210 */ /* 0x000fe20007f9e0ff */
[----:B--2---:R-:W-:Y:S01]  /*3980*/  IMAD R198, R149, 0x184, RZ ;  /* 0x0000018495c67824 */ /* 0x004fe200078e02ff */
[-C--:B------:R-:W-:Y:S01]  /*3990*/  LEA.HI.X.SX32 R123, R127, R3.reuse, 0x1, P6 ;  /* 0x000000037f7b7211 */ /* 0x080fe200030f0eff */
[----:B------:R-:W-:Y:S01]  /*39a0*/  IMAD R200, R151, 0x194, RZ ;  /* 0x0000019497c87824 */ /* 0x000fe200078e02ff */
[----:B------:R-:W-:Y:S01]  /*39b0*/  LEA.HI.X.SX32 R125, R125, R3, 0x1, P4 ;  /* 0x000000037d7d7211 */ /* 0x000fe200020f0eff */
[----:B------:R-:W2:Y:S01]  /*39c0*/  LDG.E.U16 R91, desc[UR10][R90.64] ;  /* 0x0000000a5a5b7981 */ /* 0x000ea2000c1e1500 */
[----:B------:R-:W-:Y:S01]  /*39d0*/  IADD3 R128, P4, PT, R128, R7, RZ ;  /* 0x0000000780807210 */ /* 0x000fe20007f9e0ff */
[----:B------:R-:W0:Y:S02]  /*39e0*/  LDC R149, c[0x0][0x3b8] ;  /* 0x0000ee00ff957b82 */ /* 0x000e240000000800 */
[----:B------:R-:W2:Y:S01]  /*39f0*/  LDG.E.U16 R93, desc[UR10][R92.64] ;  /* 0x0000000a5c5d7981 */ /* 0x000ea2000c1e1500 */
[----:B------:R-:W-:-:S03]  /*3a00*/  LEA.HI.X.SX32 R129, R126, R3, 0x1, P4 ;  /* 0x000000037e817211 */ /* 0x000fc600020f0eff */
[----:B------:R5:W2:Y:S01]  /*3a10*/  LDG.E.U16 R90, desc[UR10][R122.64] ;  /* 0x0000000a7a5a7981 */ /* 0x000aa2000c1e1500 */
[-C--:B------:R-:W-:Y:S01]  /*3a20*/  IADD3 R126, P4, PT, R202, R7.reuse, RZ ;  /* 0x00000007ca7e7210 */ /* 0x080fe20007f9e0ff */
[----:B------:R-:W-:Y:S01]  /*3a30*/  IMAD R202, R153, 0x1c4, RZ ;  /* 0x000001c499ca7824 */ /* 0x000fe200078e02ff */
[----:B------:R-:W0:Y:S01]  /*3a40*/  LDC R151, c[0x0][0x3b8] ;  /* 0x0000ee00ff977b82 */ /* 0x000e220000000800 */
[----:B------:R5:W2:Y:S04]  /*3a50*/  LDG.E.U16 R92, desc[UR10][R124.64] ;  /* 0x0000000a7c5c7981 */ /* 0x000aa8000c1e1500 */
[----:B------:R5:W2:Y:S02]  /*3a60*/  LDG.E.U16 R89, desc[UR10][R128.64] ;  /* 0x0000000a80597981 */ /* 0x000aa4000c1e1500 */
[----:B-----5:R-:W-:Y:S01]  /*3a70*/  IADD3 R122, P3, PT, R198, R7, RZ ;  /* 0x00000007c67a7210 */ /* 0x020fe20007f7e0ff */
[----:B------:R-:W-:Y:S01]  /*3a80*/  IMAD R198, R145, 0x1b4, RZ ;  /* 0x000001b491c67824 */ /* 0x000fe200078e02ff */
[-C--:B------:R-:W-:Y:S01]  /*3a90*/  LEA.HI.X.SX32 R127, R131, R3.reuse, 0x1, P4 ;  /* 0x00000003837f7211 */ /* 0x080fe200020f0eff */
[----:B------:R-:W5:Y:S01]  /*3aa0*/  LDC R145, c[0x0][0x3b8] ;  /* 0x0000ee00ff917b82 */ /* 0x000f620000000800 */
[----:B------:R-:W-:-:S02]  /*3ab0*/  LEA.HI.X.SX32 R123, R130, R3, 0x1, P3 ;  /* 0x00000003827b7211 */ /* 0x000fc400018f0eff */
[-C--:B------:R-:W-:Y:S02]  /*3ac0*/  IADD3 R124, P6, PT, R200, R7.reuse, RZ ;  /* 0x00000007c87c7210 */ /* 0x080fe40007fde0ff */
[----:B------:R-:W-:Y:S01]  /*3ad0*/  IADD3 R128, P3, PT, R198, R7, RZ ;  /* 0x00000007c6807210 */ /* 0x000fe20007f7e0ff */
[----:B------:R1:W2:Y:S01]  /*3ae0*/  LDG.E.U16 R130, desc[UR10][R122.64] ;  /* 0x0000000a7a827981 */ /* 0x0002a2000c1e1500 */
[-C--:B------:R-:W-:Y:S01]  /*3af0*/  LEA.HI.X.SX32 R125, R132, R3.reuse, 0x1, P6 ;  /* 0x00000003847d7211 */ /* 0x080fe200030f0eff */
[----:B------:R-:W-:Y:S01]  /*3b00*/  IMAD R200, R139, 0x106, RZ ;  /* 0x000001068bc87824 */ /* 0x000fe200078e02ff */
[----:B------:R-:W-:Y:S01]  /*3b10*/  LEA.HI.X.SX32 R129, R133, R3, 0x1, P3 ;  /* 0x0000000385817211 */ /* 0x000fe200018f0eff */
[----:B------:R1:W2:Y:S01]  /*3b20*/  LDG.E.U16 R132, desc[UR10][R126.64] ;  /* 0x0000000a7e847981 */ /* 0x0002a2000c1e1500 */
[----:B------:R-:W-:Y:S01]  /*3b30*/  IMAD R198, R4, 0x83, RZ ;  /* 0x0000008304c67824 */ /* 0x000fe200078e02ff */
[----:B------:R-:W0:Y:S02]  /*3b40*/  LDC R153, c[0x0][0x3b8] ;  /* 0x0000ee00ff997b82 */ /* 0x000e240000000800 */
[----:B------:R1:W2:Y:S02]  /*3b50*/  LDG.E.U16 R133, desc[UR10][R128.64] ;  /* 0x0000000a80857981 */ /* 0x0002a4000c1e1500 */
[-C--:B-1----:R-:W-:Y:S01]  /*3b60*/  IADD3 R122, P6, PT, R202, R7.reuse, RZ ;  /* 0x00000007ca7a7210 */ /* 0x082fe20007fde0ff */
[----:B------:R-:W-:Y:S01]  /*3b70*/  IMAD R202, R141, 0x116, RZ ;  /* 0x000001168dca7824 */ /* 0x000fe200078e02ff */
[----:B------:R1:W2:Y:S01]  /*3b80*/  LDG.E.U16 R131, desc[UR10][R124.64] ;  /* 0x0000000a7c837981 */ /* 0x0002a2000c1e1500 */
[----:B------:R-:W-:Y:S01]  /*3b90*/  IADD3 R126, P4, PT, R200, R7, RZ ;  /* 0x00000007c87e7210 */ /* 0x000fe20007f9e0ff */
[----:B------:R-:W-:Y:S01]  /*3ba0*/  IMAD R200, R4, 0x8b, RZ ;  /* 0x0000008b04c87824 */ /* 0x000fe200078e02ff */
[----:B------:R-:W-:-:S02]  /*3bb0*/  LEA.HI.X.SX32 R123, R135, R3, 0x1, P6 ;  /* 0x00000003877b7211 */ /* 0x000fc400030f0eff */
[-C--:B------:R-:W-:Y:S02]  /*3bc0*/  IADD3 R128, P6, PT, R202, R7.reuse, RZ ;  /* 0x00000007ca807210 */ /* 0x080fe40007fde0ff */
[----:B-1----:R-:W-:Y:S01]  /*3bd0*/  IADD3 R124, P3, PT, R204, R7, RZ ;  /* 0x00000007cc7c7210 */ /* 0x002fe20007f7e0ff */
[----:B------:R-:W-:Y:S01]  /*3be0*/  IMAD R204, R143, 0x126, RZ ;  /* 0x000001268fcc7824 */ /* 0x000fe200078e02ff */
[-C--:B------:R-:W-:Y:S01]  /*3bf0*/  LEA.HI.X.SX32 R129, R200, R3.reuse, 0x1, P6 ;  /* 0x00000003c8817211 */ /* 0x080fe200030f0eff */
[----:B------:R1:W2:Y:S01]  /*3c00*/  LDG.E.U16 R135, desc[UR10][R122.64] ;  /* 0x0000000a7a877981 */ /* 0x0002a2000c1e1500 */
[-C--:B------:R-:W-:Y:S01]  /*3c10*/  LEA.HI.X.SX32 R127, R198, R3.reuse, 0x1, P4 ;  /* 0x00000003c67f7211 */ /* 0x080fe200020f0eff */
[----:B------:R-:W-:Y:S02]  /*3c20*/  IMAD R198, R4, 0x93, RZ ;  /* 0x0000009304c67824 */ /* 0x000fe400078e02ff */
[----:B------:R0:W2:Y:S01]  /*3c30*/  LDG.E.U16 R141, desc[UR10][R128.64] ;  /* 0x0000000a808d7981 */ /* 0x0000a2000c1e1500 */
[----:B------:R-:W-:Y:S01]  /*3c40*/  IMAD R208, R147, 0x146, RZ ;  /* 0x0000014693d07824 */ /* 0x000fe200078e02ff */
[----:B------:R-:W-:Y:S01]  /*3c50*/  LEA.HI.X.SX32 R125, R137, R3, 0x1, P3 ;  /* 0x00000003897d7211 */ /* 0x000fe200018f0eff */
[----:B-----5:R-:W-:Y:S01]  /*3c60*/  IMAD R206, R145, 0x136, RZ ;  /* 0x0000013691ce7824 */ /* 0x020fe200078e02ff */
[----:B------:R5:W2:Y:S01]  /*3c70*/  LDG.E.U16 R139, desc[UR10][R126.64] ;  /* 0x0000000a7e8b7981 */ /* 0x000aa2000c1e1500 */
[----:B-1----:R-:W-:Y:S01]  /*3c80*/  IADD3 R122, P6, PT, R204, R7, RZ ;  /* 0x00000007cc7a7210 */ /* 0x002fe20007fde0ff */
[----:B------:R-:W-:-:S02]  /*3c90*/  IMAD R202, R4, 0xa3, RZ ;  /* 0x000000a304ca7824 */ /* 0x000fc400078e02ff */
[----:B------:R1:W2:Y:S01]  /*3ca0*/  LDG.E.U16 R137, desc[UR10][R124.64] ;  /* 0x0000000a7c897981 */ /* 0x0002a2000c1e1500 */
[----:B------:R-:W1:Y:S01]  /*3cb0*/  LDC R204, c[0x0][0x3b8] ;  /* 0x0000ee00ffcc7b82 */ /* 0x000e620000000800 */
[----:B0-----:R-:W-:Y:S01]  /*3cc0*/  IMAD R128, R149, 0x156, RZ ;  /* 0x0000015695807824 */ /* 0x001fe200078e02ff */
[----:B------:R-:W-:Y:S01]  /*3cd0*/  LEA.HI.X.SX32 R123, R198, R3, 0x1, P6 ;  /* 0x00000003c67b7211 */ /* 0x000fe200030f0eff */
[----:B------:R-:W-:Y:S01]  /*3ce0*/  IMAD R198, R4, 0xab, RZ ;  /* 0x000000ab04c67824 */ /* 0x000fe200078e02ff */
[-C--:B-----5:R-:W-:Y:S02]  /*3cf0*/  IADD3 R126, P3, PT, R208, R7.reuse, RZ ;  /* 0x00000007d07e7210 */ /* 0x0a0fe40007f7e0ff */
[-C--:B------:R-:W-:Y:S01]  /*3d00*/  IADD3 R128, P6, PT, R128, R7.reuse, RZ ;  /* 0x0000000780807210 */ /* 0x080fe20007fde0ff */
[----:B------:R0:W5:Y:S01]  /*3d10*/  LDG.E.U16 R143, desc[UR10][R122.64] ;  /* 0x0000000a7a8f7981 */ /* 0x000162000c1e1500 */
[----:B-1----:R-:W-:Y:S01]  /*3d20*/  IADD3 R124, P4, PT, R206, R7, RZ ;  /* 0x00000007ce7c7210 */ /* 0x002fe20007f9e0ff */
[----:B------:R-:W-:Y:S01]  /*3d30*/  IMAD R206, R151, 0x166, RZ ;  /* 0x0000016697ce7824 */ /* 0x000fe200078e02ff */
[----:B------:R-:W-:-:S02]  /*3d40*/  LEA.HI.X.SX32 R129, R198, R3, 0x1, P6 ;  /* 0x00000003c6817211 */ /* 0x000fc400030f0eff */
[----:B------:R-:W-:Y:S01]  /*3d50*/  LEA.HI.X.SX32 R127, R202, R3, 0x1, P3 ;  /* 0x00000003ca7f7211 */ /* 0x000fe200018f0eff */
[C---:B------:R-:W-:Y:S02]  /*3d60*/  IMAD R198, R4.reuse, 0xb3, RZ ;  /* 0x000000b304c67824 */ /* 0x040fe400078e02ff */
[----:B------:R1:W2:Y:S01]  /*3d70*/  LDG.E.U16 R149, desc[UR10][R128.64] ;  /* 0x0000000a80957981 */ /* 0x0002a2000c1e1500 */
[----:B------:R-:W-:Y:S01]  /*3d80*/  IMAD R202, R4, 0xc3, RZ ;  /* 0x000000c304ca7824 */ /* 0x000fe200078e02ff */
[----:B0-----:R-:W-:Y:S02]  /*3d90*/  IADD3 R122, P6, PT, R206, R7, RZ ;  /* 0x00000007ce7a7210 */ /* 0x001fe40007fde0ff */
[----:B------:R0:W2:Y:S02]  /*3da0*/  LDG.E.U16 R147, desc[UR10][R126.64] ;  /* 0x0000000a7e937981 */ /* 0x0000a4000c1e1500 */
[----:B------:R-:W-:Y:S01]  /*3db0*/  LEA.HI.X.SX32 R123, R198, R3, 0x1, P6 ;  /* 0x00000003c67b7211 */ /* 0x000fe200030f0eff */
[----:B-1----:R-:W-:-:S04]  /*3dc0*/  IMAD R128, R157, 0x196, RZ ;  /* 0x000001969d807824 */ /* 0x002fc800078e02ff */
[----:B------:R1:W2:Y:S01]  /*3dd0*/  LDG.E.U16 R151, desc[UR10][R122.64] ;  /* 0x0000000a7a977981 */ /* 0x0002a2000c1e1500 */
[-C--:B0-----:R-:W-:Y:S01]  /*3de0*/  IADD3 R126, P3, PT, R210, R7.reuse, RZ ;  /* 0x00000007d27e7210 */ /* 0x081fe20007f7e0ff */
[----:B------:R-:W-:Y:S01]  /*3df0*/  IMAD R198, R4, 0xcb, RZ ;  /* 0x000000cb04c67824 */ /* 0x000fe200078e02ff */
[----:B------:R-:W-:Y:S01]  /*3e00*/  IADD3 R128, P6, PT, R128, R7, RZ ;  /* 0x0000000780807210 */ /* 0x000fe20007fde0ff */
[----:B------:R-:W-:Y:S01]  /*3e10*/  IMAD R200, R4, 0x9b, RZ ;  /* 0x0000009b04c87824 */ /* 0x000fe200078e02ff */
[-C--:B------:R-:W-:Y:S01]  /*3e20*/  LEA.HI.X.SX32 R127, R202, R3.reuse, 0x1, P3 ;  /* 0x00000003ca7f7211 */ /* 0x080fe200018f0eff */
[----:B------:R-:W-:Y:S01]  /*3e30*/  IMAD R202, R159, 0x1a6, RZ ;  /* 0x000001a69fca7824 */ /* 0x000fe200078e02ff */
[-C--:B------:R-:W-:Y:S01]  /*3e40*/  LEA.HI.X.SX32 R129, R198, R3.reuse, 0x1, P6 ;  /* 0x00000003c6817211 */ /* 0x080fe200030f0eff */
[----:B------:R-:W-:Y:S01]  /*3e50*/  IMAD R198, R4, 0xd3, RZ ;  /* 0x000000d304c67824 */ /* 0x000fe200078e02ff */
[----:B------:R-:W-:Y:S01]  /*3e60*/  LEA.HI.X.SX32 R125, R200, R3, 0x1, P4 ;  /* 0x00000003c87d7211 */ /* 0x000fe200020f0eff */
[----:B------:R-:W-:Y:S01]  /*3e70*/  IMAD R208, R153, 0x176, RZ ;  /* 0x0000017699d07824 */ /* 0x000fe200078e02ff */
[----:B-1----:R-:W-:Y:S01]  /*3e80*/  IADD3 R122, P6, PT, R202, R7, RZ ;  /* 0x00000007ca7a7210 */ /* 0x002fe20007fde0ff */
[----:B------:R0:W2:Y:S01]  /*3e90*/  LDG.E.U16 R157, desc[UR10][R128.64] ;  /* 0x0000000a809d7981 */ /* 0x0000a2000c1e1500 */
[----:B------:R-:W-:Y:S01]  /*3ea0*/  IMAD R206, R161, 0x1b6, RZ ;  /* 0x000001b6a1ce7824 */ /* 0x000fe200078e02ff */
[----:B------:R-:W1:Y:S01]  /*3eb0*/  LDC R210, c[0x0][0x3b8] ;  /* 0x0000ee00ffd27b82 */ /* 0x000e620000000800 */
[----:B------:R-:W-:Y:S01]  /*3ec0*/  LEA.HI.X.SX32 R123, R198, R3, 0x1, P6 ;  /* 0x00000003c67b7211 */ /* 0x000fe200030f0eff */
[----:B------:R0:W2:Y:S01]  /*3ed0*/  LDG.E.U16 R145, desc[UR10][R124.64] ;  /* 0x0000000a7c917981 */ /* 0x0000a2000c1e1500 */
[C---:B------:R-:W-:Y:S01]  /*3ee0*/  SHF.L.U32 R198, R4.reuse, 0x2, RZ ;  /* 0x0000000204c67819 */ /* 0x040fe200000006ff */
[----:B------:R-:W-:-:S02]  /*3ef0*/  IMAD R200, R4, 0xbb, RZ ;  /* 0x000000bb04c87824 */ /* 0x000fc400078e02ff */
[----:B------:R0:W2:Y:S02]  /*3f00*/  LDG.E.U16 R159, desc[UR10][R122.64] ;  /* 0x0000000a7a9f7981 */ /* 0x0000a4000c1e1500 */
[----:B0-----:R-:W-:Y:S02]  /*3f10*/  LEA R128, P6, R204, R7, 0x3 ;  /* 0x00000007cc807211 */ /* 0x001fe400078c18ff */
[----:B------:R-:W2:Y:S02]  /*3f20*/  LDG.E.U16 R155, desc[UR10][R126.64] ;  /* 0x0000000a7e9b7981 */ /* 0x000ea4000c1e1500 */
[----:B------:R-:W-:Y:S01]  /*3f30*/  LEA.HI.X.SX32 R129, R198, R3, 0x1, P6 ;  /* 0x00000003c6817211 */ /* 0x000fe200030f0eff */
[----:B------:R-:W-:Y:S01]  /*3f40*/  IMAD R198, R171, 0x108, RZ ;  /* 0x00000108abc67824 */ /* 0x000fe200078e02ff */
[----:B------:R-:W-:-:S03]  /*3f50*/  IADD3 R124, P4, PT, R208, R7, RZ ;  /* 0x00000007d07c7210 */ /* 0x000fc60007f9e0ff */
[----:B------:R0:W2:Y:S01]  /*3f60*/  LDG.E.U16 R165, desc[UR10][R128.64] ;  /* 0x0000000a80a57981 */ /* 0x0000a2000c1e1500 */
[----:B------:R-:W-:Y:S02]  /*3f70*/  LEA.HI.X.SX32 R125, R200, R3, 0x1, P4 ;  /* 0x00000003c87d7211 */ /* 0x000fe400020f0eff */
[----:B------:R-:W-:Y:S01]  /*3f80*/  IADD3 R122, P6, PT, R198, R7, RZ ;  /* 0x00000007c67a7210 */ /* 0x000fe20007fde0ff */
[----:B------:R-:W-:Y:S02]  /*3f90*/  IMAD R198, R181, 0x138, RZ ;  /* 0x00000138b5c67824 */ /* 0x000fe400078e02ff */
[----:B------:R0:W2:Y:S01]  /*3fa0*/  LDG.E.U16 R153, desc[UR10][R124.64] ;  /* 0x0000000a7c997981 */ /* 0x0000a2000c1e1500 */
[----:B------:R-:W-:Y:S01]  /*3fb0*/  IMAD R208, R163, 0x1c6, RZ ;  /* 0x000001c6a3d07824 */ /* 0x000fe200078e02ff */
[----:B------:R-:W-:Y:S01]  /*3fc0*/  LEA.HI.X.SX32 R123, R167, R3, 0x1, P6 ;  /* 0x00000003a77b7211 */ /* 0x000fe200030f0eff */
[----:B------:R-:W-:Y:S01]  /*3fd0*/  IMAD R200, R4, 0xdb, RZ ;  /* 0x000000db04c87824 */ /* 0x000fe200078e02ff */
[-C--:B0-----:R-:W-:Y:S01]  /*3fe0*/  IADD3 R128, P6, PT, R198, R7.reuse, RZ ;  /* 0x00000007c6807210 */ /* 0x081fe20007fde0ff */
[----:B------:R-:W-:Y:S01]  /*3ff0*/  IMAD R202, R4, 0xe3, RZ ;  /* 0x000000e304ca7824 */ /* 0x000fe200078e02ff */
[----:B------:R-:W0:Y:S01]  /*4000*/  LDC R198, c[0x0][0x3b8] ;  /* 0x0000ee00ffc67b82 */ /* 0x000e220000000800 */
[-C--:B------:R-:W-:Y:S01]  /*4010*/  IADD3 R124, P3, PT, R206, R7.reuse, RZ ;  /* 0x00000007ce7c7210 */ /* 0x080fe20007f7e0ff */
[----:B------:R-:W-:Y:S01]  /*4020*/  IMAD R204, R187, 0x148, RZ ;  /* 0x00000148bbcc7824 */ /* 0x000fe200078e02ff */
[----:B------:R-:W-:Y:S01]  /*4030*/  IADD3 R126, P4, PT, R208, R7, RZ ;  /* 0x00000007d07e7210 */ /* 0x000fe20007f9e0ff */
[----:B------:R-:W2:Y:S01]  /*4040*/  LDG.E.U16 R167, desc[UR10][R122.64] ;  /* 0x0000000a7aa77981 */ /* 0x000ea2000c1e1500 */
[-C--:B------:R-:W-:Y:S01]  /*4050*/  LEA.HI.X.SX32 R125, R200, R3.reuse, 0x1, P3 ;  /* 0x00000003c87d7211 */ /* 0x080fe200018f0eff */
[----:B------:R-:W-:Y:S01]  /*4060*/  IMAD R200, R173, 0x118, RZ ;  /* 0x00000118adc87824 */ /* 0x000fe200078e02ff */
[----:B------:R-:W-:Y:S01]  /*4070*/  LEA.HI.X.SX32 R127, R202, R3, 0x1, P4 ;  /* 0x00000003ca7f7211 */ /* 0x000fe200020f0eff */
[----:B------:R-:W1:Y:S01]  /*4080*/  LDC R187, c[0x0][0x3b8] ;  /* 0x0000ee00ffbb7b82 */ /* 0x000e620000000800 */
[----:B------:R-:W-:Y:S01]  /*4090*/  IMAD R202, R179, 0x128, RZ ;  /* 0x00000128b3ca7824 */ /* 0x000fe200078e02ff */
[----:B------:R4:W2:Y:S04]  /*40a0*/  LDG.E.U16 R161, desc[UR10][R124.64] ;  /* 0x0000000a7ca17981 */ /* 0x0008a8000c1e1500 */
[----:B------:R4:W2:Y:S02]  /*40b0*/  LDG.E.U16 R163, desc[UR10][R126.64] ;  /* 0x0000000a7ea37981 */ /* 0x0008a4000c1e1500 */
[----:B----4-:R-:W-:-:S02]  /*40c0*/  IADD3 R124, P4, PT, R200, R7, RZ ;  /* 0x00000007c87c7210 */ /* 0x010fc40007f9e0ff */
[----:B------:R-:W4:Y:S01]  /*40d0*/  LDC R200, c[0x0][0x3b8] ;  /* 0x0000ee00ffc87b82 */ /* 0x000f220000000800 */
[----:B------:R-:W-:Y:S02]  /*40e0*/  IADD3 R126, P3, PT, R202, R7, RZ ;  /* 0x00000007ca7e7210 */ /* 0x000fe40007f7e0ff */
[----:B------:R-:W-:-:S05]  /*40f0*/  LEA.HI.X.SX32 R129, R230, R3, 0x1, P6 ;  /* 0x00000003e6817211 */ /* 0x000fca00030f0eff */
[----:B------:R-:W4:Y:S01]  /*4100*/  LDC R202, c[0x0][0x3b8] ;  /* 0x0000ee00ffca7b82 */ /* 0x000f220000000800 */
[----:B------:R-:W-:Y:S01]  /*4110*/  IADD3 R122, P6, PT, R204, R7, RZ ;  /* 0x00000007cc7a7210 */ /* 0x000fe20007fde0ff */
[----:B------:R-:W-:Y:S01]  /*4120*/  IMAD R204, R195, 0x178, RZ ;  /* 0x00000178c3cc7824 */ /* 0x000fe200078e02ff */
[-C--:B------:R-:W-:Y:S01]  /*4130*/  LEA.HI.X.SX32 R127, R169, R3.reuse, 0x1, P3 ;  /* 0x00000003a97f7211 */ /* 0x080fe200018f0eff */
[----:B------:R-:W-:Y:S01]  /*4140*/  IMAD R208, R193, 0x168, RZ ;  /* 0x00000168c1d07824 */ /* 0x000fe200078e02ff */
[-C--:B------:R-:W-:Y:S01]  /*4150*/  LEA.HI.X.SX32 R125, R226, R3.reuse, 0x1, P4 ;  /* 0x00000003e27d7211 */ /* 0x080fe200020f0eff */
[----:B------:R0:W2:Y:S02]  /*4160*/  LDG.E.U16 R173, desc[UR10][R128.64] ;  /* 0x0000000a80ad7981 */ /* 0x0000a4000c1e1500 */
[----:B------:R-:W4:Y:S01]  /*4170*/  LDC R195, c[0x0][0x3b8] ;  /* 0x0000ee00ffc37b82 */ /* 0x000f220000000800 */
[----:B------:R-:W-:Y:S01]  /*4180*/  IMAD R206, R189, 0x158, RZ ;  /* 0x00000158bdce7824 */ /* 0x000fe200078e02ff */
[----:B------:R-:W-:Y:S01]  /*4190*/  LEA.HI.X.SX32 R123, R175, R3, 0x1, P6 ;  /* 0x00000003af7b7211 */ /* 0x000fe200030f0eff */
[----:B------:R1:W2:Y:S01]  /*41a0*/  LDG.E.U16 R171, desc[UR10][R126.64] ;  /* 0x0000000a7eab7981 */ /* 0x0002a2000c1e1500 */
[----:B0-----:R-:W-:-:S03]  /*41b0*/  IMAD R198, R198, 0x188, RZ ;  /* 0x00000188c6c67824 */ /* 0x001fc600078e02ff */
[----:B------:R0:W2:Y:S01]  /*41c0*/  LDG.E.U16 R169, desc[UR10][R124.64] ;  /* 0x0000000a7ca97981 */ /* 0x0000a2000c1e1500 */
[----:B------:R-:W3:Y:S01]  /*41d0*/  LDC R193, c[0x0][0x3b8] ;  /* 0x0000ee00ffc17b82 */ /* 0x000ee20000000800 */
[-C--:B------:R-:W-:Y:S02]  /*41e0*/  IADD3 R128, P6, PT, R204, R7.reuse, RZ ;  /* 0x00000007cc807210 */ /* 0x080fe40007fde0ff */
[----:B------:R0:W2:Y:S01]  /*41f0*/  LDG.E.U16 R175, desc[UR10][R122.64] ;  /* 0x0000000a7aaf7981 */ /* 0x0000a2000c1e1500 */
[----:B-1----:R-:W-:-:S04]  /*4200*/  IADD3 R126, P3, PT, R208, R7, RZ ;  /* 0x00000007d07e7210 */ /* 0x002fc80007f7e0ff */
[----:B------:R-:W1:Y:S01]  /*4210*/  LDC R208, c[0x0][0x3b8] ;  /* 0x0000ee00ffd07b82 */ /* 0x000e620000000800 */
[----:B0-----:R-:W-:Y:S02]  /*4220*/  IADD3 R124, P4, PT, R206, R7, RZ ;  /* 0x00000007ce7c7210 */ /* 0x001fe40007f9e0ff */
[----:B------:R-:W-:Y:S02]  /*4230*/  LEA.HI.X.SX32 R129, R228, R3, 0x1, P6 ;  /* 0x00000003e4817211 */ /* 0x000fe400030f0eff */
[----:B------:R-:W-:Y:S01]  /*4240*/  IADD3 R122, P6, PT, R198, R7, RZ ;  /* 0x00000007c67a7210 */ /* 0x000fe20007fde0ff */
[----:B------:R-:W-:Y:S01]  /*4250*/  IMAD R198, R187, 0x1b8, RZ ;  /* 0x000001b8bbc67824 */ /* 0x000fe200078e02ff */
[-C--:B------:R-:W-:Y:S01]  /*4260*/  LEA.HI.X.SX32 R125, R220, R3.reuse, 0x1, P4 ;  /* 0x00000003dc7d7211 */ /* 0x080fe200020f0eff */
[----:B----4-:R-:W-:Y:S01]  /*4270*/  IMAD R200, R200, 0x198, RZ ;  /* 0x00000198c8c87824 */ /* 0x010fe200078e02ff */
[----:B------:R0:W4:Y:S01]  /*4280*/  LDG.E.U16 R181, desc[UR10][R128.64] ;  /* 0x0000000a80b57981 */ /* 0x000122000c1e1500 */
[-C--:B------:R-:W-:Y:S01]  /*4290*/  LEA.HI.X.SX32 R123, R183, R3.reuse, 0x1, P6 ;  /* 0x00000003b77b7211 */ /* 0x080fe200030f0eff */
[----:B------:R-:W-:Y:S01]  /*42a0*/  IMAD R202, R202, 0x1a8, RZ ;  /* 0x000001a8caca7824 */ /* 0x000fe200078e02ff */
[----:B------:R-:W-:Y:S01]  /*42b0*/  LEA.HI.X.SX32 R127, R177, R3, 0x1, P3 ;  /* 0x00000003b17f7211 */ /* 0x000fe200018f0eff */
[----:B------:R-:W-:Y:S01]  /*42c0*/  IMAD R232, R210, 0x1c8, RZ ;  /* 0x000001c8d2e87824 */ /* 0x000fe200078e02ff */
[----:B------:R0:W2:Y:S01]  /*42d0*/  LDG.E.U16 R177, desc[UR10][R124.64] ;  /* 0x0000000a7cb17981 */ /* 0x0000a2000c1e1500 */
[----:B------:R-:W1:Y:S01]  /*42e0*/  LDC R206, c[0x0][0x3b8] ;  /* 0x0000ee00ffce7b82 */ /* 0x000e620000000800 */
[----:B0-----:R-:W-:-:S02]  /*42f0*/  IADD3 R128, P6, PT, R198, R7, RZ ;  /* 0x00000007c6807210 */ /* 0x001fc40007fde0ff */
[----:B------:R0:W2:Y:S02]  /*4300*/  LDG.E.U16 R179, desc[UR10][R126.64] ;  /* 0x0000000a7eb37981 */ /* 0x0000a4000c1e1500 */
[----:B------:R-:W-:Y:S02]  /*4310*/  LEA.HI.X.SX32 R129, R222, R3, 0x1, P6 ;  /* 0x00000003de817211 */ /* 0x000fe400030f0eff */
[----:B------:R0:W2:Y:S01]  /*4320*/  LDG.E.U16 R183, desc[UR10][R122.64] ;  /* 0x0000000a7ab77981 */ /* 0x0000a2000c1e1500 */
[----:B------:R-:W-:Y:S01]  /*4330*/  IADD3 R124, P4, PT, R200, R7, RZ ;  /* 0x00000007c87c7210 */ /* 0x000fe20007f9e0ff */
[----:B------:R-:W-:Y:S01]  /*4340*/  IMAD R210, R195, 0x10a, RZ ;  /* 0x0000010ac3d27824 */ /* 0x000fe200078e02ff */
[----:B------:R-:W1:Y:S01]  /*4350*/  LDC R204, c[0x0][0x3b8] ;  /* 0x0000ee00ffcc7b82 */ /* 0x000e620000000800 */
[----:B------:R3:W2:Y:S01]  /*4360*/  LDG.E.U16 R189, desc[UR10][R128.64] ;  /* 0x0000000a80bd7981 */ /* 0x0006a2000c1e1500 */
[----:B------:R-:W-:Y:S02]  /*4370*/  LEA.HI.X.SX32 R125, R218, R3, 0x1, P4 ;  /* 0x00000003da7d7211 */ /* 0x000fe400020f0eff */
[----:B0-----:R-:W-:-:S02]  /*4380*/  IADD3 R126, P3, PT, R202, R7, RZ ;  /* 0x00000007ca7e7210 */ /* 0x001fc40007f7e0ff */
[----:B------:R-:W-:Y:S02]  /*4390*/  IADD3 R122, P6, PT, R232, R7, RZ ;  /* 0x00000007e87a7210 */ /* 0x000fe40007fde0ff */
[----:B------:R-:W0:Y:S01]  /*43a0*/  LDC R202, c[0x0][0x3b8] ;  /* 0x0000ee00ffca7b82 */ /* 0x000e220000000800 */
[-C--:B------:R-:W-:Y:S01]  /*43b0*/  LEA.HI.X.SX32 R127, R185, R3.reuse, 0x1, P3 ;  /* 0x00000003b97f7211 */ /* 0x080fe200018f0eff */
[----:B---3--:R-:W-:Y:S01]  /*43c0*/  IMAD R128, R193, 0x12a, RZ ;  /* 0x0000012ac1807824 */ /* 0x008fe200078e02ff */
[----:B------:R3:W2:Y:S01]  /*43d0*/  LDG.E.U16 R185, desc[UR10][R124.64] ;  /* 0x0000000a7cb97981 */ /* 0x0006a2000c1e1500 */
[----:B------:R-:W-:Y:S01]  /*43e0*/  LEA.HI.X.SX32 R123, R191, R3, 0x1, P6 ;  /* 0x00000003bf7b7211 */ /* 0x000fe200030f0eff */
[----:B-1----:R-:W-:-:S03]  /*43f0*/  IMAD R212, R208, 0x11a, RZ ;  /* 0x0000011ad0d47824 */ /* 0x002fc600078e02ff */
[----:B------:R-:W1:Y:S01]  /*4400*/  LDC R200, c[0x0][0x3b8] ;  /* 0x0000ee00ffc87b82 */ /* 0x000e620000000800 */
[-C--:B------:R-:W-:Y:S01]  /*4410*/  IADD3 R128, P6, PT, R128, R7.reuse, RZ ;  /* 0x0000000780807210 */ /* 0x080fe20007fde0ff */
[----:B------:R3:W2:Y:S02]  /*4420*/  LDG.E.U16 R187, desc[UR10][R126.64] ;  /* 0x0000000a7ebb7981 */ /* 0x0006a4000c1e1500 */
[----:B---3--:R-:W-:Y:S01]  /*4430*/  IADD3 R124, P3, PT, R210, R7, RZ ;  /* 0x00000007d27c7210 */ /* 0x008fe20007f7e0ff */
[C---:B------:R-:W-:Y:S01]  /*4440*/  IMAD R210, R4.reuse, 0x95, RZ ;  /* 0x0000009504d27824 */ /* 0x040fe200078e02ff */
[----:B------:R3:W2:Y:S01]  /*4450*/  LDG.E.U16 R191, desc[UR10][R122.64] ;  /* 0x0000000a7abf7981 */ /* 0x0006a2000c1e1500 */
[----:B------:R-:W-:-:S03]  /*4460*/  IMAD R208, R4, 0x8d, RZ ;  /* 0x0000008d04d07824 */ /* 0x000fc600078e02ff */
[----:B------:R-:W-:Y:S02]  /*4470*/  LEA.HI.X.SX32 R129, R210, R3, 0x1, P6 ;  /* 0x00000003d2817211 */ /* 0x000fe400030f0eff */
[----:B------:R-:W-:Y:S01]  /*4480*/  IADD3 R126, P4, PT, R212, R7, RZ ;  /* 0x00000007d47e7210 */ /* 0x000fe20007f9e0ff */
[----:B------:R-:W1:Y:S03]  /*4490*/  LDC R210, c[0x0][0x3b8] ;  /* 0x0000ee00ffd27b82 */ /* 0x000e660000000800 */
[----:B------:R-:W-:-:S05]  /*44a0*/  LEA.HI.X.SX32 R127, R208, R3, 0x1, P4 ;  /* 0x00000003d07f7211 */ /* 0x000fca00020f0eff */
[----:B------:R-:W1:Y:S01]  /*44b0*/  LDC R212, c[0x0][0x3b8] ;  /* 0x0000ee00ffd47b82 */ /* 0x000e620000000800 */
[----:B------:R-:W-:Y:S01]  /*44c0*/  IMAD R198, R4, 0x85, RZ ;  /* 0x0000008504c67824 */ /* 0x000fe200078e02ff */
[----:B------:R0:W2:Y:S06]  /*44d0*/  LDG.E.U16 R195, desc[UR10][R126.64] ;  /* 0x0000000a7ec37981 */ /* 0x0000ac000c1e1500 */
[----:B------:R-:W1:Y:S01]  /*44e0*/  LDC R208, c[0x0][0x3b8] ;  /* 0x0000ee00ffd07b82 */ /* 0x000e620000000800 */
[----:B------:R-:W-:Y:S01]  /*44f0*/  LEA.HI.X.SX32 R125, R198, R3, 0x1, P3 ;  /* 0x00000003c67d7211 */ /* 0x000fe200018f0eff */
[----:B------:R-:W-:Y:S01]  /*4500*/  IMAD R246, R206, 0x13a, RZ ;  /* 0x0000013acef67824 */ /* 0x000fe200078e02ff */
[----:B------:R-:W2:Y:S01]  /*4510*/  LDG.E.U16 R198, desc[UR10][R128.64] ;  /* 0x0000000a80c67981 */ /* 0x000ea2000c1e1500 */
[----:B0-----:R-:W-:-:S02]  /*4520*/  IMAD R248, R202, 0x14a, RZ ;  /* 0x0000014acaf87824 */ /* 0x001fc400078e02ff */
[----:B------:R-:W-:Y:S01]  /*4530*/  IMAD R204, R204, 0x15a, RZ ;  /* 0x0000015acccc7824 */ /* 0x000fe200078e02ff */
[----:B------:R0:W2:Y:S01]  /*4540*/  LDG.E.U16 R193, desc[UR10][R124.64] ;  /* 0x0000000a7cc17981 */ /* 0x0000a2000c1e1500 */
[----:B------:R-:W-:Y:S01]  /*4550*/  IMAD R232, R4, 0x9d, RZ ;  /* 0x0000009d04e87824 */ /* 0x000fe200078e02ff */
[-C--:B---3--:R-:W-:Y:S01]  /*4560*/  IADD3 R122, P6, PT, R246, R7.reuse, RZ ;  /* 0x00000007f67a7210 */ /* 0x088fe20007fde0ff */
[----:B------:R-:W-:Y:S02]  /*4570*/  IMAD R206, R4, 0xa5, RZ ;  /* 0x000000a504ce7824 */ /* 0x000fe400078e02ff */
[----:B-1----:R-:W-:Y:S01]  /*4580*/  IMAD R200, R200, 0x16a, RZ ;  /* 0x0000016ac8c87824 */ /* 0x002fe200078e02ff */
[-C--:B------:R-:W-:Y:S01]  /*4590*/  IADD3 R126, P3, PT, R204, R7.reuse, RZ ;  /* 0x00000007cc7e7210 */ /* 0x080fe20007f7e0ff */
[----:B------:R-:W-:Y:S01]  /*45a0*/  IMAD R202, R4, 0xad, RZ ;  /* 0x000000ad04ca7824 */ /* 0x000fe200078e02ff */
[----:B0-----:R-:W-:Y:S01]  /*45b0*/  IADD3 R124, P4, PT, R248, R7, RZ ;  /* 0x00000007f87c7210 */ /* 0x001fe20007f9e0ff */
[----:B------:R-:W-:Y:S01]  /*45c0*/  IMAD R204, R4, 0xb5, RZ ;  /* 0x000000b504cc7824 */ /* 0x000fe200078e02ff */
[-C--:B------:R-:W-:Y:S01]  /*45d0*/  LEA.HI.X.SX32 R123, R232, R3.reuse, 0x1, P6 ;  /* 0x00000003e87b7211 */ /* 0x080fe200030f0eff */
[----:B------:R-:W-:Y:S01]  /*45e0*/  IMAD R248, R213, 0x17a, RZ ;  /* 0x0000017ad5f87824 */ /* 0x000fe200078e02ff */
[----:B------:R-:W-:Y:S01]  /*45f0*/  LEA.HI.X.SX32 R125, R206, R3, 0x1, P4 ;  /* 0x00000003ce7d7211 */ /* 0x000fe200020f0eff */
[----:B------:R-:W-:Y:S01]  /*4600*/  IMAD R250, R210, 0x18a, RZ ;  /* 0x0000018ad2fa7824 */ /* 0x000fe200078e02ff */
[----:B------:R-:W-:Y:S01]  /*4610*/  IADD3 R128, P6, PT, R200, R7, RZ ;  /* 0x00000007c8807210 */ /* 0x000fe20007fde0ff */
[----:B------:R-:W-:Y:S01]  /*4620*/  IMAD R212, R212, 0x19a, RZ ;  /* 0x0000019ad4d47824 */ /* 0x000fe200078e02ff */
[-C--:B------:R-:W-:Y:S01]  /*4630*/  LEA.HI.X.SX32 R127, R202, R3.reuse, 0x1, P3 ;  /* 0x00000003ca7f7211 */ /* 0x080fe200018f0eff */
[----:B------:R0:W3:Y:S01]  /*4640*/  LDG.E.U16 R200, desc[UR10][R122.64] ;  /* 0x0000000a7ac87981 */ /* 0x0000e2000c1e1500 */
[----:B------:R-:W-:Y:S01]  /*4650*/  LEA.HI.X.SX32 R129, R204, R3, 0x1, P6 ;  /* 0x00000003cc817211 */ /* 0x000fe200030f0eff */
[----:B------:R-:W-:-:S02]  /*4660*/  IMAD R232, R4, 0xbd, RZ ;  /* 0x000000bd04e87824 */ /* 0x000fc400078e02ff */
[----:B------:R1:W2:Y:S01]  /*4670*/  LDG.E.U16 R202, desc[UR10][R124.64] ;  /* 0x0000000a7cca7981 */ /* 0x0002a2000c1e1500 */
[----:B------:R-:W-:Y:S02]  /*4680*/  IMAD R246, R4, 0xc5, RZ ;  /* 0x000000c504f67824 */ /* 0x000fe400078e02ff */
[----:B------:R-:W-:Y:S01]  /*4690*/  IMAD R208, R208, 0x1aa, RZ ;  /* 0x000001aad0d07824 */ /* 0x000fe200078e02ff */
[----:B------:R1:W2:Y:S01]  /*46a0*/  LDG.E.U16 R204, desc[UR10][R126.64] ;  /* 0x0000000a7ecc7981 */ /* 0x0002a2000c1e1500 */
[-C--:B0-----:R-:W-:Y:S01]  /*46b0*/  IADD3 R122, P6, PT, R248, R7.reuse, RZ ;  /* 0x00000007f87a7210 */ /* 0x081fe20007fde0ff */
[----:B------:R-:W-:Y:S02]  /*46c0*/  IMAD R210, R4, 0xcd, RZ ;  /* 0x000000cd04d27824 */ /* 0x000fe400078e02ff */
[----:B------:R0:W2:Y:S01]  /*46d0*/  LDG.E.U16 R206, desc[UR10][R128.64] ;  /* 0x0000000a80ce7981 */ /* 0x0000a2000c1e1500 */
[----:B------:R-:W-:Y:S01]  /*46e0*/  IMAD R252, R219, 0x1ca, RZ ;  /* 0x000001cadbfc7824 */ /* 0x000fe200078e02ff */
[----:B-1----:R-:W-:Y:S01]  /*46f0*/  IADD3 R124, P4, PT, R250, R7, RZ ;  /* 0x00000007fa7c7210 */ /* 0x002fe20007f9e0ff */
[----:B------:R-:W-:Y:S01]  /*4700*/  IMAD R250, R229, 0x1ba, RZ ;  /* 0x000001bae5fa7824 */ /* 0x000fe200078e02ff */
[----:B------:R-:W-:Y:S01]  /*4710*/  LEA.HI.X.SX32 R123, R232, R3, 0x1, P6 ;  /* 0x00000003e87b7211 */ /* 0x000fe200030f0eff */
[----:B------:R-:W1:Y:S01]  /*4720*/  LDC R248, c[0x0][0x3b8] ;  /* 0x0000ee00fff87b82 */ /* 0x000e620000000800 */
[----:B------:R-:W-:Y:S01]  /*4730*/  IADD3 R126, P3, PT, R212, R7, RZ ;  /* 0x00000007d47e7210 */ /* 0x000fe20007f7e0ff */
[----:B------:R-:W-:Y:S01]  /*4740*/  IMAD R212, R4, 0xd5, RZ ;  /* 0x000000d504d47824 */ /* 0x000fe200078e02ff */
[----:B------:R-:W-:-:S02]  /*4750*/  LEA.HI.X.SX32 R125, R246, R3, 0x1, P4 ;  /* 0x00000003f67d7211 */ /* 0x000fc400020f0eff */
[----:B0-----:R-:W-:Y:S01]  /*4760*/  IADD3 R128, P6, PT, R208, R7, RZ ;  /* 0x00000007d0807210 */ /* 0x001fe20007fde0ff */
[----:B------:R-:W-:Y:S01]  /*4770*/  IMAD R246, R4, 0xdd, RZ ;  /* 0x000000dd04f67824 */ /* 0x000fe200078e02ff */
[-C--:B------:R-:W-:Y:S01]  /*4780*/  LEA.HI.X.SX32 R127, R210, R3.reuse, 0x1, P3 ;  /* 0x00000003d27f7211 */ /* 0x080fe200018f0eff */
[----:B------:R-:W-:Y:S01]  /*4790*/  IMAD R232, R4, 0xe, RZ ;  /* 0x0000000e04e87824 */ /* 0x000fe200078e02ff */
[----:B------:R-:W-:Y:S01]  /*47a0*/  LEA.HI.X.SX32 R129, R212, R3, 0x1, P6 ;  /* 0x00000003d4817211 */ /* 0x000fe200030f0eff */
[----:B------:R0:W2:Y:S04]  /*47b0*/  LDG.E.U16 R210, desc[UR10][R124.64] ;  /* 0x0000000a7cd27981 */ /* 0x0000a8000c1e1500 */
[----:B------:R0:W2:Y:S04]  /*47c0*/  LDG.E.U16 R212, desc[UR10][R126.64] ;  /* 0x0000000a7ed47981 */ /* 0x0000a8000c1e1500 */
[----:B------:R0:W2:Y:S02]  /*47d0*/  LDG.E.U16 R213, desc[UR10][R128.64] ;  /* 0x0000000a80d57981 */ /* 0x0000a4000c1e1500 */
[----:B0-----:R-:W-:-:S02]  /*47e0*/  IADD3 R124, P6, PT, R250, R7, RZ ;  /* 0x00000007fa7c7210 */ /* 0x001fc40007fde0ff */
[----:B------:R0:W2:Y:S02]  /*47f0*/  LDG.E.U16 R208, desc[UR10][R122.64] ;  /* 0x0000000a7ad07981 */ /* 0x0000a4000c1e1500 */
[----:B------:R-:W-:Y:S02]  /*4800*/  LEA.HI.X.SX32 R125, R246, R3, 0x1, P6 ;  /* 0x00000003f67d7211 */ /* 0x000fe400030f0eff */
[-C--:B------:R-:W-:Y:S01]  /*4810*/  IADD3 R126, P3, PT, R214, R7.reuse, RZ ;  /* 0x00000007d67e7210 */ /* 0x080fe20007f7e0ff */
[----:B------:R-:W-:Y:S01]  /*4820*/  IMAD R250, R4, 0xe5, RZ ;  /* 0x000000e504fa7824 */ /* 0x000fe200078e02ff */
[----:B------:R-:W-:Y:S01]  /*4830*/  IADD3 R128, P4, PT, R252, R7, RZ ;  /* 0x00000007fc807210 */ /* 0x000fe20007f9e0ff */
[----:B------:R5:W2:Y:S01]  /*4840*/  LDG.E.U16 R214, desc[UR10][R124.64] ;  /* 0x0000000a7cd67981 */ /* 0x000aa2000c1e1500 */
[----:B------:R-:W-:Y:S02]  /*4850*/  LEA.HI.X.SX32 R127, R232, R3, 0x1, P3 ;  /* 0x00000003e87f7211 */ /* 0x000fe400018f0eff */
[----:B0-----:R-:W-:-:S02]  /*4860*/  IADD3 R122, P6, PT, R217, R7, RZ ;  /* 0x00000007d97a7210 */ /* 0x001fc40007fde0ff */
[----:B------:R-:W-:Y:S01]  /*4870*/  LEA.HI.X.SX32 R129, R250, R3, 0x1, P4 ;  /* 0x00000003fa817211 */ /* 0x000fe200020f0eff */
[----:B------:R0:W2:Y:S01]  /*4880*/  LDG.E.U16 R219, desc[UR10][R126.64] ;  /* 0x0000000a7edb7981 */ /* 0x0000a2000c1e1500 */
[----:B-----5:R-:W-:-:S03]  /*4890*/  IADD3 R124, P3, PT, R221, R7, RZ ;  /* 0x00000007dd7c7210 */ /* 0x020fc60007f7e0ff */
[----:B------:R-:W5:Y:S01]  /*48a0*/  LDG.E.U16 R217, desc[UR10][R128.64] ;  /* 0x0000000a80d97981 */ /* 0x000f62000c1e1500 */
[-C--:B------:R-:W-:Y:S02]  /*48b0*/  LEA.HI.X.SX32 R123, R231, R3.reuse, 0x1, P6 ;  /* 0x00000003e77b7211 */ /* 0x080fe400030f0eff */
[----:B------:R-:W-:-:S03]  /*48c0*/  LEA.HI.X.SX32 R125, R223, R3, 0x1, P3 ;  /* 0x00000003df7d7211 */ /* 0x000fc600018f0eff */
[----:B------:R1:W2:Y:S04]  /*48d0*/  LDG.E.U16 R221, desc[UR10][R122.64] ;  /* 0x0000000a7add7981 */ /* 0x0002a8000c1e1500 */
[----:B------:R1:W2:Y:S01]  /*48e0*/  LDG.E.U16 R223, desc[UR10][R124.64] ;  /* 0x0000000a7cdf7981 */ /* 0x0002a2000c1e1500 */
[CC--:B------:R-:W-:Y:S01]  /*48f0*/  LEA R250, R4.reuse, -R4.reuse, 0x5 ;  /* 0x8000000404fa7211 */ /* 0x0c0fe200078e28ff */
[----:B------:R-:W-:Y:S01]  /*4900*/  IMAD R246, R4, 0x7e, RZ ;  /* 0x0000007e04f67824 */ /* 0x000fe200078e02ff */
[----:B0-----:R-:W-:Y:S01]  /*4910*/  LEA.HI.X.SX32 R127, R225, R3, 0x1, P2 ;  /* 0x00000003e17f7211 */ /* 0x001fe200010f0eff */
[----:B-1----:R-:W-:Y:S01]  /*4920*/  IMAD R126, R248, 0x1dc, R5 ;  /* 0x000001dcf87e7824 */ /* 0x002fe200078e0205 */
[----:B------:R-:W-:Y:S01]  /*4930*/  IADD3 R122, P3, PT, R224, R7, RZ ;  /* 0x00000007e07a7210 */ /* 0x000fe20007f7e0ff */
[C---:B------:R-:W-:Y:S01]  /*4940*/  IMAD R225, R4.reuse, 0xfe, RZ ;  /* 0x000000fe04e17824 */ /* 0x040fe200078e02ff */
[----:B------:R-:W-:-:S02]  /*4950*/  LEA R128, R4, -R4, 0x6 ;  /* 0x8000000404807211 */ /* 0x000fc400078e30ff */
[----:B------:R0:W2:Y:S01]  /*4960*/  LDG.E.U16 R224, desc[UR10][R126.64] ;  /* 0x0000000a7ee07981 */ /* 0x0000a2000c1e1500 */
[----:B------:R-:W-:Y:S01]  /*4970*/  LEA.HI.X.SX32 R123, R250, R3, 0x1, P3 ;  /* 0x00000003fa7b7211 */ /* 0x000fe200018f0eff */
[----:B------:R-:W1:Y:S01]  /*4980*/  LDC R248, c[0x0][0x3b8] ;  /* 0x0000ee00fff87b82 */ /* 0x000e620000000800 */
[----:B------:R-:W-:-:S04]  /*4990*/  IADD3 R124, P2, PT, R246, R7, RZ ;  /* 0x00000007f67c7210 */ /* 0x000fc80007f5e0ff */
[----:B------:R-:W-:Y:S02]  /*49a0*/  LEA.HI.X.SX32 R125, R128, R3, 0x1, P2 ;  /* 0x00000003807d7211 */ /* 0x000fe400010f0eff */
[----:B0-----:R-:W-:Y:S02]  /*49b0*/  IADD3 R126, P3, PT, R227, R7, RZ ;  /* 0x00000007e37e7210 */ /* 0x001fe40007f7e0ff */
[----:B------:R0:W2:Y:S01]  /*49c0*/  LDG.E.U16 R227, desc[UR10][R122.64] ;  /* 0x0000000a7ae37981 */ /* 0x0000a2000c1e1500 */
[----:B------:R-:W-:Y:S02]  /*49d0*/  LEA R128, R4, -R4, 0x7 ;  /* 0x8000000404807211 */ /* 0x000fe400078e38ff */
[----:B------:R-:W-:Y:S01]  /*49e0*/  LEA.HI.X.SX32 R127, R246, R3, 0x1, P3 ;  /* 0x00000003f67f7211 */ /* 0x000fe200018f0eff */
[----:B------:R0:W2:Y:S01]  /*49f0*/  LDG.E.U16 R229, desc[UR10][R124.64] ;  /* 0x0000000a7ce57981 */ /* 0x0000a2000c1e1500 */
[----:B------:R-:W-:Y:S01]  /*4a00*/  IMAD R246, R4, 0x17, RZ ;  /* 0x0000001704f67824 */ /* 0x000fe200078e02ff */
[----:B0-----:R-:W-:-:S04]  /*4a10*/  IADD3 R122, P2, PT, R225, R7, RZ ;  /* 0x00000007e17a7210 */ /* 0x001fc80007f5e0ff */
[----:B------:R-:W-:Y:S02]  /*4a20*/  LEA.HI.X.SX32 R123, R128, R3, 0x1, P2 ;  /* 0x00000003807b7211 */ /* 0x000fe400010f0eff */
[----:B------:R-:W-:Y:S02]  /*4a30*/  IADD3 R124, P3, PT, R231, R7, RZ ;  /* 0x00000007e77c7210 */ /* 0x000fe40007f7e0ff */
[----:B------:R0:W2:Y:S02]  /*4a40*/  LDG.E.U16 R231, desc[UR10][R126.64] ;  /* 0x0000000a7ee77981 */ /* 0x0000a4000c1e1500 */
[----:B------:R-:W-:Y:S02]  /*4a50*/  LEA.HI.X.SX32 R125, R246, R3, 0x1, P3 ;  /* 0x00000003f67d7211 */ /* 0x000fe400018f0eff */
[----:B0-----:R-:W-:Y:S02]  /*4a60*/  IADD3 R126, P2, PT, R232, R7, RZ ;  /* 0x00000007e87e7210 */ /* 0x001fe40007f5e0ff */
[----:B------:R0:W2:Y:S01]  /*4a70*/  LDG.E.U16 R232, desc[UR10][R122.64] ;  /* 0x0000000a7ae87981 */ /* 0x0000a2000c1e1500 */
[----:B------:R-:W-:-:S02]  /*4a80*/  LEA R128, R4, -R4, 0x3 ;  /* 0x8000000404807211 */ /* 0x000fc400078e18ff */
[----:B0-----:R-:W-:Y:S01]  /*4a90*/  IADD3 R122, P3, PT, R226, R7, RZ ;  /* 0x00000007e27a7210 */ /* 0x001fe20007f7e0ff */
[----:B------:R-:W-:Y:S01]  /*4aa0*/  IMAD R246, R4, 0x4e, RZ ;  /* 0x0000004e04f67824 */ /* 0x000fe200078e02ff */
[-C--:B------:R-:W-:Y:S01]  /*4ab0*/  LEA.HI.X.SX32 R127, R128, R3.reuse, 0x1, P2 ;  /* 0x00000003807f7211 */ /* 0x080fe200010f0eff */
[----:B------:R0:W2:Y:S01]  /*4ac0*/  LDG.E.U16 R226, desc[UR10][R124.64] ;  /* 0x0000000a7ce27981 */ /* 0x0000a2000c1e1500 */
[----:B------:R-:W-:Y:S01]  /*4ad0*/  LEA.HI.X.SX32 R123, R233, R3, 0x1, P3 ;  /* 0x00000003e97b7211 */ /* 0x000fe200018f0eff */
[----:B------:R-:W-:Y:S02]  /*4ae0*/  IMAD R128, R4, 0x27, RZ ;  /* 0x0000002704807824 */ /* 0x000fe400078e02ff */
[----:B------:R-:W2:Y:S04]  /*4af0*/  LDG.E.U16 R233, desc[UR10][R126.64] ;  /* 0x0000000a7ee97981 */ /* 0x000ea8000c1e1500 */
[----:B------:R1:W2:Y:S01]  /*4b00*/  LDG.E.U16 R239, desc[UR10][R122.64] ;  /* 0x0000000a7aef7981 */ /* 0x0002a2000c1e1500 */
[----:B0-----:R-:W-:-:S02]  /*4b10*/  IADD3 R124, P2, PT, R246, R7, RZ ;  /* 0x00000007f67c7210 */ /* 0x001fc40007f5e0ff */
[----:B-1----:R-:W-:-:S04]  /*4b20*/  IADD3 R122, P3, PT, R230, R7, RZ ;  /* 0x00000007e67a7210 */ /* 0x002fc80007f7e0ff */
[----:B------:R-:W-:Y:S02]  /*4b30*/  LEA.HI.X.SX32 R123, R246, R3, 0x1, P3 ;  /* 0x00000003f67b7211 */ /* 0x000fe400018f0eff */
[----:B------:R-:W0:Y:S01]  /*4b40*/  LDC R246, c[0x0][0x3b8] ;  /* 0x0000ee00fff67b82 */ /* 0x000e220000000800 */
[----:B------:R-:W-:Y:S01]  /*4b50*/  IADD3 R126, P4, PT, R220, R7, RZ ;  /* 0x00000007dc7e7210 */ /* 0x000fe20007f9e0ff */
[----:B------:R-:W-:Y:S01]  /*4b60*/  IMAD R230, R4, 0x2f, RZ ;  /* 0x0000002f04e67824 */ /* 0x000fe200078e02ff */
[-C--:B------:R-:W-:Y:S02]  /*4b70*/  LEA.HI.X.SX32 R125, R128, R3.reuse, 0x1, P2 ;  /* 0x00000003807d7211 */ /* 0x080fe400010f0eff */
[----:B------:R-:W-:Y:S02]  /*4b80*/  LEA.HI.X.SX32 R127, R237, R3, 0x1, P4 ;  /* 0x00000003ed7f7211 */ /* 0x000fe400020f0eff */
[----:B------:R-:W-:Y:S01]  /*4b90*/  IADD3 R128, P2, PT, R245, R7, RZ ;  /* 0x00000007f5807210 */ /* 0x000fe20007f5e0ff */
[----:B------:R1:W-:Y:S03]  /*4ba0*/  STS.U16 [R19+UR6+0x5000], R9 ;  /* 0x0050000913007988 */ /* 0x0003e60008000406 */
[----:B------:R-:W-:Y:S01]  /*4bb0*/  LEA.HI.X.SX32 R129, R230, R3, 0x1, P2 ;  /* 0x00000003e6817211 */ /* 0x000fe200010f0eff */
[----:B------:R1:W2:Y:S04]  /*4bc0*/  LDG.E.U16 R237, desc[UR10][R126.64] ;  /* 0x0000000a7eed7981 */ /* 0x0002a8000c1e1500 */
[----:B------:R4:W-:Y:S01]  /*4bd0*/  STS.U16 [R19+UR6+0x7000], R6 ;  /* 0x0070000613007988 */ /* 0x0009e20008000406 */
[----:B-1----:R-:W-:-:S03]  /*4be0*/  LOP3.LUT R9, R19, 0x10, RZ, 0x3c, !PT ;  /* 0x0000001013097812 */ /* 0x002fc600078e3cff */
[----:B------:R-:W-:Y:S01]  /*4bf0*/  STS.U16 [R19+UR6+0x3c00], R15 ;  /* 0x003c000f13007988 */ /* 0x000fe20008000406 */
[----:B------:R-:W-:-:S03]  /*4c00*/  IADD3 R126, P2, PT, R228, R7, RZ ;  /* 0x00000007e47e7210 */ /* 0x000fc60007f5e0ff */
[----:B------:R1:W-:Y:S04]  /*4c10*/  STS.U16 [R19+UR6+0x7800], R8 ;  /* 0x0078000813007988 */ /* 0x0003e80008000406 */
[----:B------:R0:W-:Y:S01]  /*4c20*/  STS.U16 [R19+UR6+0x7c00], R21 ;  /* 0x007c001513007988 */ /* 0x0001e20008000406 */
[----:B----4-:R-:W-:-:S03]  /*4c30*/  LOP3.LUT R6, R19, 0x20, RZ, 0x3c, !PT ;  /* 0x0000002013067812 */ /* 0x010fc600078e3cff */
[----:B------:R-:W-:Y:S01]  /*4c40*/  STS.U16 [R19+UR6+0x400], R201 ;  /* 0x000400c913007988 */ /* 0x000fe20008000406 */
[----:B------:R-:W-:-:S03]  /*4c50*/  LEA.HI.X.SX32 R127, R245, R3, 0x1, P2 ;  /* 0x00000003f57f7211 */ /* 0x000fc600010f0eff */
[----:B------:R-:W-:Y:S01]  /*4c60*/  STS.U16 [R19+UR6+0x800], R186 ;  /* 0x000800ba13007988 */ /* 0x000fe20008000406 */
[----:B-1----:R-:W-:-:S03]  /*4c70*/  LOP3.LUT R8, R19, 0x30, RZ, 0x3c, !PT ;  /* 0x0000003013087812 */ /* 0x002fc600078e3cff */
[----:B------:R-:W-:Y:S04]  /*4c80*/  STS.U16 [R19+UR6+0x1000], R158 ;  /* 0x0010009e13007988 */ /* 0x000fe80008000406 */
[----:B------:R-:W-:Y:S04]  /*4c90*/  STS.U16 [R19+UR6+0x2000], R24 ;  /* 0x0020001813007988 */ /* 0x000fe80008000406 */
[----:B------:R-:W-:Y:S04]  /*4ca0*/  STS.U16 [R19+UR6+0x4000], R23 ;  /* 0x0040001713007988 */ /* 0x000fe80008000406 */
[----:B------:R-:W-:Y:S04]  /*4cb0*/  STS.U16 [R19+UR6+0x4400], R17 ;  /* 0x0044001113007988 */ /* 0x000fe80008000406 */
[----:B------:R1:W-:Y:S04]  /*4cc0*/  STS.U16 [R19+UR6+0x2400], R22 ;  /* 0x0024001613007988 */ /* 0x0003e80008000406 */
[----:B------:R-:W-:Y:S04]  /*4cd0*/  STS.U16 [R19+UR6+0x4800], R26 ;  /* 0x0048001a13007988 */ /* 0x000fe80008000406 */
        /* <DEDUP_REMOVED lines=16> */
[----:B------:R1:W-:Y:S04]  /*4de0*/  STS.U16 [R19+UR6+0x3800], R46 ;  /* 0x0038002e13007988 */ /* 0x0003e80008000406 */
[----:B------:R-:W-:Y:S01]  /*4df0*/  STS.U16 [R19+UR6+0x7400], R70 ;  /* 0x0074004613007988 */ /* 0x000fe20008000406 */
[----:B------:R-:W-:Y:S01]  /*4e00*/  LOP3.LUT R15, R19, 0x50, RZ, 0x3c, !PT ;  /* 0x00000050130f7812 */ /* 0x000fe200078e3cff */
[----:B------:R-:W-:Y:S01]  /*4e10*/  IMAD R250, R4, 0x6e, RZ ;  /* 0x0000006e04fa7824 */ /* 0x000fe200078e02ff */
[----:B0-----:R-:W0:Y:S01]  /*4e20*/  LDC R21, c[0x0][0x3b8] ;  /* 0x0000ee00ff157b82 */ /* 0x001e220000000800 */
[----:B------:R3:W5:Y:S04]  /*4e30*/  LDG.E.U16 R220, desc[UR10][R124.64] ;  /* 0x0000000a7cdc7981 */ /* 0x000768000c1e1500 */
[----:B------:R-:W-:Y:S01]  /*4e40*/  STS.U16 [R9+UR6+0x480], R199 ;  /* 0x000480c709007988 */ /* 0x000fe20008000406 */
[----:B------:R-:W-:-:S03]  /*4e50*/  IMAD R246, R246, 0x1fc, RZ ;  /* 0x000001fcf6f67824 */ /* 0x000fc600078e02ff */
[----:B------:R-:W5:Y:S01]  /*4e60*/  LDG.E.U16 R128, desc[UR10][R128.64] ;  /* 0x0000000a80807981 */ /* 0x000f62000c1e1500 */
[----:B-1----:R-:W-:Y:S01]  /*4e70*/  IMAD R22, R4, 0x8e, RZ ;  /* 0x0000008e04167824 */ /* 0x002fe200078e02ff */
[----:B---3--:R-:W-:Y:S01]  /*4e80*/  IADD3 R124, P3, PT, R218, R7, RZ ;  /* 0x00000007da7c7210 */ /* 0x008fe20007f7e0ff */
[C---:B------:R-:W-:Y:S01]  /*4e90*/  IMAD R24, R4.reuse, 0x9e, RZ ;  /* 0x0000009e04187824 */ /* 0x040fe200078e02ff */
[----:B------:R-:W-:Y:S01]  /*4ea0*/  STS.U16 [R9+UR6+0x880], R184 ;  /* 0x000880b809007988 */ /* 0x000fe20008000406 */
[C---:B----4-:R-:W-:Y:S01]  /*4eb0*/  IMAD R14, R4.reuse, 0x4f, RZ ;  /* 0x0000004f040e7824 */ /* 0x050fe200078e02ff */
[----:B------:R-:W1:Y:S02]  /*4ec0*/  LDC R43, c[0x0][0x3b8] ;  /* 0x0000ee00ff2b7b82 */ /* 0x000e640000000800 */
[----:B------:R-:W-:Y:S04]  /*4ed0*/  STS.U16 [R9+UR6+0xc80], R170 ;  /* 0x000c80aa09007988 */ /* 0x000fe80008000406 */
[----:B------:R-:W-:Y:S01]  /*4ee0*/  STS.U16 [R9+UR6+0x3c80], R73 ;  /* 0x003c804909007988 */ /* 0x000fe20008000406 */
[C---:B------:R-:W-:Y:S01]  /*4ef0*/  IMAD R26, R4.reuse, 0xae, RZ ;  /* 0x000000ae041a7824 */ /* 0x040fe200078e02ff */
[----:B------:R-:W3:Y:S02]  /*4f00*/  LDC R41, c[0x0][0x3b8] ;  /* 0x0000ee00ff297b82 */ /* 0x000ee40000000800 */
[----:B------:R-:W-:Y:S04]  /*4f10*/  STS.U16 [R9+UR6+0x7880], R72 ;  /* 0x0078804809007988 */ /* 0x000fe80008000406 */
[----:B------:R-:W-:Y:S01]  /*4f20*/  STS.U16 [R9+UR6+0x7c80], R71 ;  /* 0x007c804709007988 */ /* 0x000fe20008000406 */
[C---:B------:R-:W-:Y:S01]  /*4f30*/  IMAD R18, R4.reuse, 0x5f, RZ ;  /* 0x0000005f04127824 */ /* 0x040fe200078e02ff */
[----:B------:R-:W4:Y:S02]  /*4f40*/  LDC R44, c[0x0][0x3b8] ;  /* 0x0000ee00ff2c7b82 */ /* 0x000f240000000800 */
[----:B------:R-:W-:Y:S04]  /*4f50*/  STS.U16 [R9+UR6+0x80], R211 ;  /* 0x000080d309007988 */ /* 0x000fe80008000406 */
[----:B------:R-:W-:Y:S02]  /*4f60*/  STS.U16 [R9+UR6+0x4080], R75 ;  /* 0x0040804b09007988 */ /* 0x000fe40008000406 */
[----:B------:R-:W0:Y:S02]  /*4f70*/  LDC R45, c[0x0][0x3b8] ;  /* 0x0000ee00ff2d7b82 */ /* 0x000e240000000800 */
        /* <DEDUP_REMOVED lines=9> */
[----:B------:R0:W-:Y:S04]  /*5010*/  STS.U16 [R9+UR6+0x5c80], R117 ;  /* 0x005c807509007988 */ /* 0x0001e80008000406 */
[----:B------:R-:W-:Y:S02]  /*5020*/  STS.U16 [R9+UR6+0x6080], R116 ;  /* 0x0060807409007988 */ /* 0x000fe40008000406 */
[----:B------:R-:W0:Y:S02]  /*5030*/  LDC R228, c[0x0][0x3b8] ;  /* 0x0000ee00ffe47b82 */ /* 0x000e240000000800 */
[----:B------:R-:W-:Y:S04]  /*5040*/  STS.U16 [R9+UR6+0x6480], R115 ;  /* 0x0064807309007988 */ /* 0x000fe80008000406 */
[----:B------:R-:W-:Y:S01]  /*5050*/  STS.U16 [R9+UR6+0x6880], R114 ;  /* 0x0068807209007988 */ /* 0x000fe20008000406 */
[----:B------:R-:W-:Y:S01]  /*5060*/  IMAD R252, R4, 0x37, RZ ;  /* 0x0000003704fc7824 */ /* 0x000fe200078e02ff */
[----:B------:R-:W-:Y:S01]  /*5070*/  ULEA UR12, UP0, UR4, UR12, 0x1 ;  /* 0x0000000c040c7291 */ /* 0x000fe2000f8008ff */
[----:B------:R-:W-:Y:S01]  /*5080*/  R2UR UR7, R2 ;  /* 0x00000000020772ca */ /* 0x000fe200000e0000 */
[----:B------:R-:W-:Y:S01]  /*5090*/  STS.U16 [R9+UR6+0x6c80], R113 ;  /* 0x006c807109007988 */ /* 0x000fe20008000406 */
[----:B------:R-:W-:Y:S01]  /*50a0*/  UIMAD UR8, UR14, UR8, URZ ;  /* 0x000000080e0872a4 */ /* 0x000fe2000f8e02ff */
[----:B------:R-:W0:Y:S02]  /*50b0*/  LDC R103, c[0x0][0x3d8] ;  /* 0x0000f600ff677b82 */ /* 0x000e240000000800 */
[----:B------:R-:W-:Y:S04]  /*50c0*/  STS.U16 [R9+UR6+0x7080], R112 ;  /* 0x0070807009007988 */ /* 0x000fe80008000406 */
[----:B------:R-:W-:Y:S04]  /*50d0*/  STS.U16 [R9+UR6+0x7480], R111 ;  /* 0x0074806f09007988 */ /* 0x000fe80008000406 */
        /* <DEDUP_REMOVED lines=8> */
[----:B------:R0:W-:Y:S04]  /*5160*/  STS.U16 [R9+UR6+0x3080], R105 ;  /* 0x0030806909007988 */ /* 0x0001e80008000406 */
[----:B------:R0:W-:Y:S04]  /*5170*/  STS.U16 [R9+UR6+0x3480], R104 ;  /* 0x0034806809007988 */ /* 0x0001e80008000406 */
[----:B------:R-:W-:Y:S01]  /*5180*/  STS.U16 [R9+UR6+0x3880], R102 ;  /* 0x0038806609007988 */ /* 0x000fe20008000406 */
[----:B------:R-:W-:Y:S01]  /*5190*/  LEA.HI.X.SX32 R125, R243, R3, 0x1, P3 ;  /* 0x00000003f37d7211 */ /* 0x000fe200018f0eff */
[----:B------:R-:W1:Y:S02]  /*51a0*/  LDC R218, c[0x0][0x3b8] ;  /* 0x0000ee00ffda7b82 */ /* 0x000e640000000800 */
[----:B------:R-:W-:Y:S04]  /*51b0*/  STS.U16 [R6+UR6+0x100], R209 ;  /* 0x000100d106007988 */ /* 0x000fe80008000406 */
[----:B------:R-:W-:Y:S04]  /*51c0*/  STS.U16 [R6+UR6+0x500], R196 ;  /* 0x000500c406007988 */ /* 0x000fe80008000406 */
[----:B------:R1:W3:Y:S01]  /*51d0*/  LDG.E.U16 R129, desc[UR10][R126.64] ;  /* 0x0000000a7e817981 */ /* 0x0002e2000c1e1500 */
[----:B------:R-:W-:Y:S01]  /*51e0*/  IADD3 R10, P4, PT, R24, R7, RZ ;  /* 0x00000007180a7210 */ /* 0x000fe20007f9e0ff */
[----:B----4-:R-:W-:Y:S01]  /*51f0*/  IMAD R44, R44, 0x16c, RZ ;  /* 0x0000016c2c2c7824 */ /* 0x010fe200078e02ff */
[----:B0-----:R-:W0:Y:S01]  /*5200*/  LDC R117, c[0x0][0x3c4] ;  /* 0x0000f100ff757b82 */ /* 0x001e220000000800 */
[----:B------:R-:W-:Y:S04]  /*5210*/  STS.U16 [R6+UR6+0x900], R182 ;  /* 0x000900b606007988 */ /* 0x000fe80008000406 */
[----:B------:R-:W-:Y:S01]  /*5220*/  STS.U16 [R6+UR6+0xd00], R168 ;  /* 0x000d00a806007988 */ /* 0x000fe20008000406 */
[----:B------:R-:W-:-:S03]  /*5230*/  IMAD R48, R48, 0x1bc, RZ ;  /* 0x000001bc30307824 */ /* 0x000fc600078e02ff */
[----:B------:R4:W3:Y:S01]  /*5240*/  LDG.E.U16 R230, desc[UR10][R122.64] ;  /* 0x0000000a7ae67981 */ /* 0x0008e2000c1e1500 */
[----:B------:R-:W-:Y:S01]  /*5250*/  IMAD R228, R228, 0x1ee, RZ ;  /* 0x000001eee4e47824 */ /* 0x000fe200078e02ff */
[----:B------:R-:W-:Y:S01]  /*5260*/  ULEA.HI.X.SX32 UR13, UR4, UR13, 0x1, UP0 ;  /* 0x0000000d040d7291 */ /* 0x000fe200080f0eff */
[----:B------:R-:W0:Y:S01]  /*5270*/  LDC R107, c[0x0][0x3c4] ;  /* 0x0000f100ff6b7b82 */ /* 0x000e220000000800 */
[----:B------:R-:W-:Y:S04]  /*5280*/  STS.U16 [R6+UR6+0x1100], R154 ;  /* 0x0011009a06007988 */ /* 0x000fe80008000406 */
[----:B------:R-:W-:Y:S03]  /*5290*/  STS.U16 [R6+UR6+0x1500], R140 ;  /* 0x0015008c06007988 */ /* 0x000fe60008000406 */
[----:B------:R-:W0:Y:S01]  /*52a0*/  LDC R110, c[0x0][0x3c4] ;  /* 0x0000f100ff6e7b82 */ /* 0x000e220000000800 */
[----:B------:R-:W-:Y:S04]  /*52b0*/  STS.U16 [R6+UR6+0x1900], R101 ;  /* 0x0019006506007988 */ /* 0x000fe80008000406 */
[----:B------:R-:W-:Y:S03]  /*52c0*/  STS.U16 [R6+UR6+0x1d00], R100 ;  /* 0x001d006406007988 */ /* 0x000fe60008000406 */
[----:B------:R-:W0:Y:S01]  /*52d0*/  LDC R121, c[0x0][0x3c4] ;  /* 0x0000f100ff797b82 */ /* 0x000e220000000800 */
[----:B------:R-:W-:Y:S04]  /*52e0*/  STS.U16 [R6+UR6+0x3d00], R99 ;  /* 0x003d006306007988 */ /* 0x000fe80008000406 */
[----:B------:R-:W-:Y:S01]  /*52f0*/  STS.U16 [R6+UR6+0x7900], R98 ;  /* 0x0079006206007988 */ /* 0x000fe20008000406 */
[----:B------:R-:W-:Y:S01]  /*5300*/  LOP3.LUT R2, R216, 0x1f, RZ, 0xc0, !PT ;  /* 0x0000001fd8027812 */ /* 0x000fe200078ec0ff */
[----:B------:R-:W0:Y:S01]  /*5310*/  LDCU UR4, c[0x0][0x3c8] ;  /* 0x00007900ff0477ac */ /* 0x000e220008000800 */
[----:B------:R-:W0:Y:S01]  /*5320*/  LDC R105, c[0x0][0x3c4] ;  /* 0x0000f100ff697b82 */ /* 0x000e220000000800 */
[----:B------:R0:W-:Y:S04]  /*5330*/  STS.U16 [R6+UR6+0x7d00], R97 ;  /* 0x007d006106007988 */ /* 0x0001e80008000406 */
[----:B------:R0:W-:Y:S01]  /*5340*/  STS.U16 [R6+UR6+0x4100], R96 ;  /* 0x0041006006007988 */ /* 0x0001e20008000406 */
[----:B------:R-:W-:-:S02]  /*5350*/  USHF.L.U32 UR14, UR8, 0x1, URZ ;  /* 0x00000001080e7899 */ /* 0x000fc400080006ff */
[----:B------:R-:W0:Y:S01]  /*5360*/  LDC R111, c[0x0][0x3c4] ;  /* 0x0000f100ff6f7b82 */ /* 0x000e220000000800 */
[----:B------:R-:W-:Y:S04]  /*5370*/  STS.U16 [R6+UR6+0x4500], R95 ;  /* 0x0045005f06007988 */ /* 0x000fe80008000406 */
[----:B------:R-:W-:Y:S03]  /*5380*/  STS.U16 [R6+UR6+0x4900], R94 ;  /* 0x0049005e06007988 */ /* 0x000fe60008000406 */
[----:B------:R-:W1:Y:S01]  /*5390*/  LDC R115, c[0x0][0x3c4] ;  /* 0x0000f100ff737b82 */ /* 0x000e620000000800 */
[----:B--2---:R-:W-:Y:S04]  /*53a0*/  STS.U16 [R6+UR6+0x4d00], R93 ;  /* 0x004d005d06007988 */ /* 0x004fe80008000406 */
[----:B------:R-:W-:Y:S03]  /*53b0*/  STS.U16 [R6+UR6+0x5100], R92 ;  /* 0x0051005c06007988 */ /* 0x000fe60008000406 */
[----:B------:R-:W2:Y:S01]  /*53c0*/  LDC R142, c[0x0][0x3c4] ;  /* 0x0000f100ff8e7b82 */ /* 0x000ea20000000800 */
[----:B------:R-:W-:Y:S04]  /*53d0*/  STS.U16 [R6+UR6+0x5500], R91 ;  /* 0x0055005b06007988 */ /* 0x000fe80008000406 */
[----:B------:R-:W-:Y:S03]  /*53e0*/  STS.U16 [R6+UR6+0x5900], R90 ;  /* 0x0059005a06007988 */ /* 0x000fe60008000406 */
[----:B------:R-:W1:Y:S01]  /*53f0*/  LDC R112, c[0x0][0x3c4] ;  /* 0x0000f100ff707b82 */ /* 0x000e620000000800 */
[----:B------:R-:W-:Y:S04]  /*5400*/  STS.U16 [R6+UR6+0x5d00], R89 ;  /* 0x005d005906007988 */ /* 0x000fe80008000406 */
[----:B------:R-:W-:Y:S03]  /*5410*/  STS.U16 [R6+UR6+0x6100], R130 ;  /* 0x0061008206007988 */ /* 0x000fe60008000406 */
[----:B------:R-:W1:Y:S01]  /*5420*/  LDC R104, c[0x0][0x3c4] ;  /* 0x0000f100ff687b82 */ /* 0x000e620000000800 */
[----:B------:R-:W-:Y:S04]  /*5430*/  STS.U16 [R6+UR6+0x6500], R131 ;  /* 0x0065008306007988 */ /* 0x000fe80008000406 */
[----:B------:R-:W-:Y:S03]  /*5440*/  STS.U16 [R6+UR6+0x6900], R132 ;  /* 0x0069008406007988 */ /* 0x000fe60008000406 */
[----:B------:R-:W2:Y:S01]  /*5450*/  LDC R116, c[0x0][0x3c4] ;  /* 0x0000f100ff747b82 */ /* 0x000ea20000000800 */
[----:B------:R-:W-:Y:S04]  /*5460*/  STS.U16 [R6+UR6+0x6d00], R133 ;  /* 0x006d008506007988 */ /* 0x000fe80008000406 */
[----:B------:R-:W-:Y:S04]  /*5470*/  STS.U16 [R6+UR6+0x7100], R135 ;  /* 0x0071008706007988 */ /* 0x000fe80008000406 */
[----:B------:R-:W-:Y:S01]  /*5480*/  STL [R1+0x484], R197 ;  /* 0x000484c501007387 */ /* 0x000fe20000100800 */
[----:B------:R-:W-:Y:S01]  /*5490*/  SHF.R.U32.HI R114, RZ, 0x5, R216 ;  /* 0x00000005ff727819 */ /* 0x000fe200000116d8 */
[----:B0-----:R-:W0:Y:S02]  /*54a0*/  LDC R97, c[0x0][0x3d8] ;  /* 0x0000f600ff617b82 */ /* 0x001e240000000800 */
        /* <DEDUP_REMOVED lines=10> */
[----:B------:R2:W-:Y:S01]  /*5550*/  STS.U16 [R6+UR6+0x3900], R81 ;  /* 0x0039005106007988 */ /* 0x0005e20008000406 */
[----:B-1----:R-:W-:Y:S01]  /*5560*/  IADD3 R126, P3, PT, R222, R7, RZ ;  /* 0x00000007de7e7210 */ /* 0x002fe20007f7e0ff */
[----:B------:R-:W1:Y:S02]  /*5570*/  LDC R96, c[0x0][0x3d8] ;  /* 0x0000f600ff607b82 */ /* 0x000e640000000800 */
[----:B------:R-:W-:Y:S01]  /*5580*/  STS.U16 [R8+UR6+0x180], R207 ;  /* 0x000180cf08007988 */ /* 0x000fe20008000406 */
[----:B--2---:R-:W-:-:S03]  /*5590*/  LOP3.LUT R6, R19, 0x40, RZ, 0x3c, !PT ;  /* 0x0000004013067812 */ /* 0x004fc600078e3cff */
[----:B------:R-:W-:Y:S01]  /*55a0*/  STS.U16 [R8+UR6+0x580], R194 ;  /* 0x000580c208007988 */ /* 0x000fe20008000406 */
[----:B------:R-:W-:Y:S01]  /*55b0*/  LEA.HI.X.SX32 R11, R14, R3, 0x1, P4 ;  /* 0x000000030e0b7211 */ /* 0x000fe200020f0eff */
[----:B------:R-:W2:Y:S02]  /*55c0*/  LDC R90, c[0x0][0x3d8] ;  /* 0x0000f600ff5a7b82 */ /* 0x000ea40000000800 */
[----:B------:R-:W-:Y:S04]  /*55d0*/  STS.U16 [R8+UR6+0x980], R180 ;  /* 0x000980b408007988 */ /* 0x000fe80008000406 */
[----:B------:R-:W-:Y:S01]  /*55e0*/  STS.U16 [R8+UR6+0xd80], R166 ;  /* 0x000d80a608007988 */ /* 0x000fe20008000406 */
[----:B----4-:R-:W-:Y:S01]  /*55f0*/  IADD3 R122, P2, PT, R250, R7, RZ ;  /* 0x00000007fa7a7210 */ /* 0x010fe20007f5e0ff */
[----:B------:R-:W2:Y:S02]  /*5600*/  LDC R91, c[0x0][0x3d8] ;  /* 0x0000f600ff5b7b82 */ /* 0x000ea40000000800 */
[----:B------:R-:W-:Y:S04]  /*5610*/  STS.U16 [R8+UR6+0x1d80], R80 ;  /* 0x001d805008007988 */ /* 0x000fe80008000406 */
[----:B------:R-:W-:Y:S01]  /*5620*/  STS.U16 [R8+UR6+0x3d80], R79 ;  /* 0x003d804f08007988 */ /* 0x000fe20008000406 */
[----:B------:R-:W-:Y:S01]  /*5630*/  IMAD R215, R215, UR4, RZ ;  /* 0x00000004d7d77c24 */ /* 0x000fe2000f8e02ff */
[----:B------:R-:W-:Y:S01]  /*5640*/  UIMAD.WIDE UR8, UR8, 0x2, URZ ;  /* 0x00000002080878a5 */ /* 0x000fe2000f8e02ff */
[----:B------:R-:W4:Y:S01]  /*5650*/  LDC R130, c[0x0][0x3c4] ;  /* 0x0000f100ff827b82 */ /* 0x000f220000000800 */
[----:B------:R-:W-:Y:S04]  /*5660*/  STS.U16 [R8+UR6+0x7580], R78 ;  /* 0x0075804e08007988 */ /* 0x000fe80008000406 */
[----:B------:R-:W-:Y:S01]  /*5670*/  STS.U16 [R8+UR6+0x7980], R77 ;  /* 0x0079804d08007988 */ /* 0x000fe20008000406 */
[----:B------:R-:W-:-:S02]  /*5680*/  IMAD R2, R2, UR44, RZ ;  /* 0x0000002c02027c24 */ /* 0x000fc4000f8e02ff */
[----:B------:R-:W1:Y:S01]  /*5690*/  LDC R132, c[0x0][0x3c4] ;  /* 0x0000f100ff847b82 */ /* 0x000e620000000800 */
[----:B------:R-:W-:Y:S04]  /*56a0*/  STS.U16 [R8+UR6+0x7d80], R76 ;  /* 0x007d804c08007988 */ /* 0x000fe80008000406 */
[----:B------:R-:W-:Y:S03]  /*56b0*/  STS.U16 [R8+UR6+0x4180], R139 ;  /* 0x0041808b08007988 */ /* 0x000fe60008000406 */
[----:B------:R-:W1:Y:S01]  /*56c0*/  LDC R86, c[0x0][0x3c4] ;  /* 0x0000f100ff567b82 */ /* 0x000e620000000800 */
[----:B------:R-:W-:Y:S04]  /*56d0*/  STS.U16 [R8+UR6+0x4580], R141 ;  /* 0x0045808d08007988 */ /* 0x000fe80008000406 */
[----:B------:R-:W-:Y:S01]  /*56e0*/  STS.U16 [R8+UR6+0x4980], R143 ;  /* 0x0049808f08007988 */ /* 0x000fe20008000406 */
[----:B------:R-:W-:Y:S01]  /*56f0*/  LEA R131, R110, R110, 0x3 ;  /* 0x0000006e6e837211 */ /* 0x000fe200078e18ff */
[----:B------:R-:W-:Y:S01]  /*5700*/  IMAD R133, R111, 0xa, RZ ;  /* 0x0000000a6f857824 */ /* 0x000fe200078e02ff */
[----:B------:R-:W1:Y:S01]  /*5710*/  LDC R140, c[0x0][0x3c4] ;  /* 0x0000f100ff8c7b82 */ /* 0x000e620000000800 */
[----:B------:R-:W-:Y:S04]  /*5720*/  STS.U16 [R8+UR6+0x4d80], R145 ;  /* 0x004d809108007988 */ /* 0x000fe80008000406 */
[----:B------:R-:W-:Y:S01]  /*5730*/  STS.U16 [R8+UR6+0x5180], R147 ;  /* 0x0051809308007988 */ /* 0x000fe20008000406 */
[----:B------:R-:W-:-:S02]  /*5740*/  IMAD R137, R115, 0xc, RZ ;  /* 0x0000000c73897824 */ /* 0x000fc400078e02ff */
[----:B------:R-:W-:Y:S01]  /*5750*/  IMAD R135, R112, 0xb, RZ ;  /* 0x0000000b70877824 */ /* 0x000fe200078e02ff */
[----:B------:R-:W-:Y:S01]  /*5760*/  STS.U16 [R8+UR6+0x5580], R149 ;  /* 0x0055809508007988 */ /* 0x000fe20008000406 */
[----:B------:R-:W1:Y:S03]  /*5770*/  LDC R120, c[0x0][0x3c4] ;  /* 0x0000f100ff787b82 */ /* 0x000e660000000800 */
[----:B------:R-:W-:Y:S04]  /*5780*/  STS.U16 [R8+UR6+0x5980], R151 ;  /* 0x0059809708007988 */ /* 0x000fe80008000406 */
[----:B------:R-:W-:Y:S01]  /*5790*/  STS.U16 [R8+UR6+0x5d80], R153 ;  /* 0x005d809908007988 */ /* 0x000fe20008000406 */
[----:B0-----:R-:W-:Y:S01]  /*57a0*/  LEA R109, R109, -R109, 0x3 ;  /* 0x8000006d6d6d7211 */ /* 0x001fe200078e18ff */
[----:B------:R-:W0:Y:S02]  /*57b0*/  LDC R113, c[0x0][0x3d8] ;  /* 0x0000f600ff717b82 */ /* 0x000e240000000800 */
[----:B------:R-:W-:Y:S04]  /*57c0*/  STS.U16 [R8+UR6+0x6180], R155 ;  /* 0x0061809b08007988 */ /* 0x000fe80008000406 */
[----:B------:R-:W-:Y:S01]  /*57d0*/  STS.U16 [R8+UR6+0x6580], R157 ;  /* 0x0065809d08007988 */ /* 0x000fe20008000406 */
[----:B------:R-:W-:Y:S01]  /*57e0*/  PRMT R85, RZ, 0x7610, R85 ;  /* 0x00007610ff557816 */ /* 0x000fe20000000055 */
        /* <DEDUP_REMOVED lines=9> */
[----:B------:R1:W-:Y:S04]  /*5880*/  STS.U16 [R8+UR6+0x1580], R138 ;  /* 0x0015808a08007988 */ /* 0x0003e80008000406 */
[----:B------:R-:W-:Y:S01]  /*5890*/  STS.U16 [R8+UR6+0x1980], R69 ;  /* 0x0019804508007988 */ /* 0x000fe20008000406 */
[----:B------:R-:W-:Y:S01]  /*58a0*/  PRMT R63, RZ, 0x7610, R63 ;  /* 0x00007610ff3f7816 */ /* 0x000fe2000000003f */
[----:B------:R-:W0:Y:S02]  /*58b0*/  LDC R102, c[0x0][0x3d8] ;  /* 0x0000f600ff667b82 */ /* 0x000e240000000800 */
[----:B------:R-:W-:Y:S04]  /*58c0*/  STS.U16 [R8+UR6+0x2180], R68 ;  /* 0x0021804408007988 */ /* 0x000fe80008000406 */
[----:B------:R-:W-:Y:S01]  /*58d0*/  STS.U16 [R8+UR6+0x2580], R67 ;  /* 0x0025804308007988 */ /* 0x000fe20008000406 */
[----:B------:R-:W-:Y:S01]  /*58e0*/  PRMT R75, RZ, 0x7610, R75 ;  /* 0x00007610ff4b7816 */ /* 0x000fe2000000004b */
[----:B-1----:R-:W1:Y:S02]  /*58f0*/  LDC R138, c[0x0][0x3c4] ;  /* 0x0000f100ff8a7b82 */ /* 0x002e640000000800 */
[----:B------:R-:W-:Y:S04]  /*5900*/  STS.U16 [R8+UR6+0x2980], R66 ;  /* 0x0029804208007988 */ /* 0x000fe80008000406 */
[----:B------:R2:W-:Y:S01]  /*5910*/  STS.U16 [R8+UR6+0x2d80], R42 ;  /* 0x002d802a08007988 */ /* 0x0005e20008000406 */
[----:B------:R-:W-:Y:S01]  /*5920*/  PRMT R74, RZ, 0x7610, R74 ;  /* 0x00007610ff4a7816 */ /* 0x000fe2000000004a */
[----:B------:R-:W0:Y:S02]  /*5930*/  LDC R92, c[0x0][0x3d8] ;  /* 0x0000f600ff5c7b82 */ /* 0x000e240000000800 */
[----:B------:R-:W-:Y:S04]  /*5940*/  STS.U16 [R8+UR6+0x3180], R65 ;  /* 0x0031804108007988 */ /* 0x000fe80008000406 */
[----:B------:R-:W-:Y:S01]  /*5950*/  STS.U16 [R8+UR6+0x3580], R64 ;  /* 0x0035804008007988 */ /* 0x000fe20008000406 */
[----:B------:R-:W-:Y:S01]  /*5960*/  PRMT R73, RZ, 0x7610, R73 ;  /* 0x00007610ff497816 */ /* 0x000fe20000000049 */
[----:B--2---:R-:W2:Y:S02]  /*5970*/  LDC R42, c[0x0][0x3b8] ;  /* 0x0000ee00ff2a7b82 */ /* 0x004ea40000000800 */
[----:B------:R-:W-:Y:S01]  /*5980*/  STS.U16 [R8+UR6+0x3980], R62 ;  /* 0x0039803e08007988 */ /* 0x000fe20008000406 */
[----:B------:R-:W-:-:S03]  /*5990*/  LEA.HI.X.SX32 R127, R250, R3, 0x1, P3 ;  /* 0x00000003fa7f7211 */ /* 0x000fc600018f0eff */
        /* <DEDUP_REMOVED lines=9> */
[----:B------:R-:W-:Y:S01]  /*5a30*/  SGXT.U32 R114, R114, 0x2 ;  /* 0x000000027272781a */ /* 0x000fe20000000000 */
        /* <DEDUP_REMOVED lines=23> */
[----:B------:R-:W-:Y:S02]  /*5bb0*/  STS.U16 [R6+UR6+0x4600], R169 ;  /* 0x004600a906007988 */ /* 0x000fe40008000406 */
[----:B------:R-:W0:Y:S02]  /*5bc0*/  LDC R100, c[0x0][0x3d8] ;  /* 0x0000f600ff647b82 */ /* 0x000e240000000800 */
[----:B------:R-:W-:Y:S04]  /*5bd0*/  STS.U16 [R6+UR6+0x4a00], R171 ;  /* 0x004a00ab06007988 */ /* 0x000fe80008000406 */
[----:B------:R-:W-:Y:S04]  /*5be0*/  STS.U16 [R6+UR6+0x4e00], R173 ;  /* 0x004e00ad06007988 */ /* 0x000fe80008000406 */
[----:B------:R0:W3:Y:S01]  /*5bf0*/  LDG.E.U16 R222, desc[UR10][R124.64] ;  /* 0x0000000a7cde7981 */ /* 0x0000e2000c1e1500 */
[----:B------:R-:W-:Y:S01]  /*5c00*/  LEA.HI.X.SX32 R123, R252, R3, 0x1, P2 ;  /* 0x00000003fc7b7211 */ /* 0x000fe200010f0eff */
[----:B-1----:R-:W1:Y:S02]  /*5c10*/  LDC R49, c[0x0][0x3b8] ;  /* 0x0000ee00ff317b82 */ /* 0x002e640000000800 */
[----:B------:R-:W-:Y:S04]  /*5c20*/  STS.U16 [R6+UR6+0x5200], R175 ;  /* 0x005200af06007988 */ /* 0x000fe80008000406 */
[----:B------:R-:W-:Y:S01]  /*5c30*/  STS.U16 [R6+UR6+0x5600], R177 ;  /* 0x005600b106007988 */ /* 0x000fe20008000406 */
[----:B------:R-:W-:-:S03]  /*5c40*/  SHF.L.U32 R143, R117, 0x4, RZ ;  /* 0x00000004758f7819 */ /* 0x000fc600000006ff */
[----:B------:R-:W-:Y:S01]  /*5c50*/  STL.64 [R1+0x488], R96 ;  /* 0x0004886001007387 */ /* 0x000fe20000100a00 */
[----:B------:R-:W-:Y:S01]  /*5c60*/  LEA R145, R121, R121, 0x4 ;  /* 0x0000007979917211 */ /* 0x000fe200078e20ff */
[----:B------:R-:W-:Y:S01]  /*5c70*/  IMAD R159, R132, 0x1a, RZ ;  /* 0x0000001a849f7824 */ /* 0x000fe200078e02ff */
[----:B------:R-:W-:Y:S02]  /*5c80*/  UIADD3 UR4, UPT, UPT, UR6, 0x1c000, URZ ;  /* 0x0001c00006047890 */ /* 0x000fe4000fffe0ff */
[----:B------:R-:W-:Y:S01]  /*5c90*/  STS.U16 [R6+UR6+0x5a00], R179 ;  /* 0x005a00b306007988 */ /* 0x000fe20008000406 */
[----:B------:R-:W-:Y:S01]  /*5ca0*/  IMAD R139, R116, 0xd, RZ ;  /* 0x0000000d748b7824 */ /* 0x000fe200078e02ff */
[----:B------:R-:W-:Y:S01]  /*5cb0*/  PRMT R81, RZ, 0x7610, R81 ;  /* 0x00007610ff517816 */ /* 0x000fe20000000051 */
[----:B------:R-:W-:Y:S01]  /*5cc0*/  IMAD R141, R118, 0xe, RZ ;  /* 0x0000000e768d7824 */ /* 0x000fe200078e02ff */
[----:B------:R-:W-:Y:S01]  /*5cd0*/  STS.U16 [R6+UR6+0x5e00], R181 ;  /* 0x005e00b506007988 */ /* 0x000fe20008000406 */
[----:B------:R-:W-:Y:S01]  /*5ce0*/  IMAD R111, R140, 0x1e, RZ ;  /* 0x0000001e8c6f7824 */ /* 0x000fe200078e02ff */
[----:B------:R-:W-:Y:S01]  /*5cf0*/  PRMT R80, RZ, 0x7610, R80 ;  /* 0x00007610ff507816 */ /* 0x000fe20000000050 */
[----:B------:R-:W1:Y:S01]  /*5d00*/  LDC R77, c[0x0][0x3d8] ;  /* 0x0000f600ff4d7b82 */ /* 0x000e620000000800 */
[----:B------:R-:W-:Y:S04]  /*5d10*/  STS.U16 [R6+UR6+0x6200], R183 ;  /* 0x006200b706007988 */ /* 0x000fe80008000406 */
[----:B------:R-:W-:Y:S01]  /*5d20*/  STS.U16 [R6+UR6+0x6600], R185 ;  /* 0x006600b906007988 */ /* 0x000fe20008000406 */
[----:B------:R-:W-:-:S02]  /*5d30*/  PRMT R79, RZ, 0x7610, R79 ;  /* 0x00007610ff4f7816 */ /* 0x000fc4000000004f */
[----:B------:R-:W-:Y:S01]  /*5d40*/  PRMT R78, RZ, 0x7610, R78 ;  /* 0x00007610ff4e7816 */ /* 0x000fe2000000004e */
[----:B------:R-:W-:Y:S01]  /*5d50*/  STS.U16 [R6+UR6+0x6a00], R187 ;  /* 0x006a00bb06007988 */ /* 0x000fe20008000406 */
[----:B------:R-:W-:Y:S01]  /*5d60*/  PRMT R76, RZ, 0x7610, R76 ;  /* 0x00007610ff4c7816 */ /* 0x000fe2000000004c */
[----:B------:R-:W1:Y:S02]  /*5d70*/  LDC R67, c[0x0][0x3d8] ;  /* 0x0000f600ff437b82 */ /* 0x000e640000000800 */
[----:B------:R-:W-:Y:S04]  /*5d80*/  STS.U16 [R6+UR6+0x6e00], R189 ;  /* 0x006e00bd06007988 */ /* 0x000fe80008000406 */
[----:B------:R-:W-:Y:S01]  /*5d90*/  STS.U16 [R6+UR6+0x7200], R191 ;  /* 0x007200bf06007988 */ /* 0x000fe20008000406 */
[----:B------:R-:W-:Y:S01]  /*5da0*/  IADD3 RZ, P3, PT, R246, R7, RZ ;  /* 0x00000007f6ff7210 */ /* 0x000fe20007f7e0ff */
[----:B--2---:R-:W-:Y:S01]  /*5db0*/  IMAD R42, R42, 0x14e, RZ ;  /* 0x0000014e2a2a7824 */ /* 0x004fe200078e02ff */
[----:B------:R-:W-:Y:S01]  /*5dc0*/  LOP3.LUT R50, R19, 0x60, RZ, 0x3c, !PT ;  /* 0x0000006013327812 */ /* 0x000fe200078e3cff */
[----:B------:R2:W-:Y:S01]  /*5dd0*/  STS.U16 [R15+UR6+0x3280], R34 ;  /* 0x003280220f007988 */ /* 0x0005e20008000406 */
[----:B0-----:R-:W-:Y:S01]  /*5de0*/  LEA.HI.X.SX32 R125, R225, R3, 0x1, P3 ;  /* 0x00000003e17d7211 */ /* 0x001fe200018f0eff */
[----:B------:R-:W-:Y:S01]  /*5df0*/  IMAD R52, R47, 0x1ac, RZ ;  /* 0x000001ac2f347824 */ /* 0x000fe200078e02ff */
[----:B------:R-:W0:Y:S01]  /*5e00*/  LDC R51, c[0x0][0x3b8] ;  /* 0x0000ee00ff337b82 */ /* 0x000e220000000800 */
[----:B------:R4:W-:Y:S01]  /*5e10*/  STS.U16 [R15+UR6+0x2680], R37 ;  /* 0x002680250f007988 */ /* 0x0009e20008000406 */
[----:B------:R-:W-:-:S03]  /*5e20*/  IMAD R250, R247, 0x1ec, RZ ;  /* 0x000001ecf7fa7824 */ /* 0x000fc600078e02ff */
[----:B------:R-:W3:Y:S03]  /*5e30*/  LDG.E.U16 R245, desc[UR10][R126.64] ;  /* 0x0000000a7ef57981 */ /* 0x000ee6000c1e1500 */
[----:B--2---:R-:W2:Y:S01]  /*5e40*/  LDC R34, c[0x0][0x3b8] ;  /* 0x0000ee00ff227b82 */ /* 0x004ea20000000800 */
[----:B------:R-:W-:Y:S01]  /*5e50*/  IMAD R6, R4, 0x47, RZ ;  /* 0x0000004704067824 */ /* 0x000fe200078e02ff */
[----:B------:R-:W-:Y:S01]  /*5e60*/  IADD3 R8, P3, PT, R22, R7, RZ ;  /* 0x0000000716087210 */ /* 0x000fe20007f7e0ff */
[----:B------:R0:W3:Y:S05]  /*5e70*/  LDG.E.U16 R243, desc[UR10][R122.64] ;  /* 0x0000000a7af37981 */ /* 0x0000ea000c1e1500 */
[----:B----4-:R-:W4:Y:S01]  /*5e80*/  LDC R37, c[0x0][0x3b8] ;  /* 0x0000ee00ff257b82 */ /* 0x010f220000000800 */
[----:B------:R-:W-:Y:S01]  /*5e90*/  LEA.HI.X.SX32 R9, R6, R3, 0x1, P3 ;  /* 0x0000000306097211 */ /* 0x000fe200018f0eff */
[----:B------:R5:W-:Y:S01]  /*5ea0*/  STS.U16 [R15+UR6+0x7680], R30 ;  /* 0x0076801e0f007988 */ /* 0x000be20008000406 */
[----:B------:R-:W-:-:S03]  /*5eb0*/  IMAD R6, R4, 0x57, RZ ;  /* 0x0000005704067824 */ /* 0x000fc600078e02ff */
[----:B------:R1:W-:Y:S02]  /*5ec0*/  STS.U16 [R15+UR6+0x7e80], R28 ;  /* 0x007e801c0f007988 */ /* 0x0003e40008000406 */
[----:B------:R-:W0:Y:S02]  /*5ed0*/  LDC R53, c[0x0][0x3b8] ;  /* 0x0000ee00ff357b82 */ /* 0x000e240000000800 */
[----:B------:R-:W-:Y:S01]  /*5ee0*/  STS.U16 [R15+UR6+0x280], R205 ;  /* 0x000280cd0f007988 */ /* 0x000fe20008000406 */
[----:B-----5:R-:W-:-:S03]  /*5ef0*/  IMAD R30, R4, 0xce, RZ ;  /* 0x000000ce041e7824 */ /* 0x020fc600078e02ff */
[----:B------:R-:W-:Y:S01]  /*5f00*/  STS.U16 [R15+UR6+0x680], R190 ;  /* 0x000680be0f007988 */ /* 0x000fe20008000406 */
[----:B-1----:R-:W-:Y:S01]  /*5f10*/  IMAD R28, R4, 0xbe, RZ ;  /* 0x000000be041c7824 */ /* 0x002fe200078e02ff */
[----:B------:R-:W1:Y:S02]  /*5f20*/  LDC R54, c[0x0][0x3b8] ;  /* 0x0000ee00ff367b82 */ /* 0x000e640000000800 */
[----:B------:R-:W-:Y:S04]  /*5f30*/  STS.U16 [R15+UR6+0xa80], R176 ;  /* 0x000a80b00f007988 */ /* 0x000fe80008000406 */
[----:B------:R-:W-:Y:S02]  /*5f40*/  STS.U16 [R15+UR6+0xe80], R162 ;  /* 0x000e80a20f007988 */ /* 0x000fe40008000406 */
[----:B------:R-:W5:Y:S02]  /*5f50*/  LDC R56, c[0x0][0x3b8] ;  /* 0x0000ee00ff387b82 */ /* 0x000f640000000800 */
[----:B------:R-:W-:Y:S04]  /*5f60*/  STS.U16 [R15+UR6+0x1280], R148 ;  /* 0x001280940f007988 */ /* 0x000fe80008000406 */
[----:B------:R-:W-:Y:S02]  /*5f70*/  STS.U16 [R15+UR6+0x1680], R134 ;  /* 0x001680860f007988 */ /* 0x000fe40008000406 */
[----:B------:R-:W0:Y:S02]  /*5f80*/  LDC R58, c[0x0][0x3b8] ;  /* 0x0000ee00ff3a7b82 */ /* 0x000e240000000800 */
[----:B------:R-:W-:Y:S04]  /*5f90*/  STS.U16 [R15+UR6+0x1a80], R40 ;  /* 0x001a80280f007988 */ /* 0x000fe80008000406 */
[----:B------:R-:W-:Y:S02]  /*5fa0*/  STS.U16 [R15+UR6+0x1e80], R39 ;  /* 0x001e80270f007988 */ /* 0x000fe40008000406 */
[----:B------:R-:W0:Y:S02]  /*5fb0*/  LDC R60, c[0x0][0x3b8] ;  /* 0x0000ee00ff3c7b82 */ /* 0x000e240000000800 */
[----:B------:R-:W-:Y:S04]  /*5fc0*/  STS.U16 [R15+UR6+0x2280], R38 ;  /* 0x002280260f007988 */ /* 0x000fe80008000406 */
[----:B------:R-:W-:Y:S01]  /*5fd0*/  STS.U16 [R15+UR6+0x2a80], R36 ;  /* 0x002a80240f007988 */ /* 0x000fe20008000406 */
[----:B------:R-:W-:Y:S01]  /*5fe0*/  IMAD R124, R218, 0x1fc, R5 ;  /* 0x000001fcda7c7824 */ /* 0x000fe200078e0205 */
[----:B------:R-:W0:Y:S02]  /*5ff0*/  LDC R169, c[0x0][0x3c4] ;  /* 0x0000f100ffa97b82 */ /* 0x000e240000000800 */
[----:B------:R1:W-:Y:S04]  /*6000*/  STS.U16 [R15+UR6+0x2e80], R35 ;  /* 0x002e80230f007988 */ /* 0x0003e80008000406 */
[----:B------:R-:W-:Y:S02]  /*6010*/  STS.U16 [R15+UR6+0x3680], R33 ;  /* 0x003680210f007988 */ /* 0x000fe40008000406 */
[----:B------:R-:W0:Y:S02]  /*6020*/  LDC R167, c[0x0][0x3c4] ;  /* 0x0000f100ffa77b82 */ /* 0x000e240000000800 */
[----:B------:R0:W-:Y:S04]  /*6030*/  STS.U16 [R15+UR6+0x3a80], R32 ;  /* 0x003a80200f007988 */ /* 0x0001e80008000406 */
[----:B------:R-:W-:Y:S02]  /*6040*/  STS.U16 [R15+UR6+0x3e80], R31 ;  /* 0x003e801f0f007988 */ /* 0x000fe40008000406 */
[----:B------:R-:W0:Y:S02]  /*6050*/  LDC R136, c[0x0][0x3c4] ;  /* 0x0000f100ff887b82 */ /* 0x000e240000000800 */
[----:B------:R-:W-:Y:S04]  /*6060*/  STS.U16 [R15+UR6+0x7a80], R29 ;  /* 0x007a801d0f007988 */ /* 0x000fe80008000406 */
[----:B------:R-:W-:Y:S01]  /*6070*/  STS.U16 [R15+UR6+0x4280], R193 ;  /* 0x004280c10f007988 */ /* 0x000fe20008000406 */
[----:B------:R-:W-:-:S02]  /*6080*/  PRMT R62, RZ, 0x7610, R62 ;  /* 0x00007610ff3e7816 */ /* 0x000fc4000000003e */
[----:B------:R-:W-:Y:S01]  /*6090*/  PRMT R65, RZ, 0x7610, R65 ;  /* 0x00007610ff417816 */ /* 0x000fe20000000041 */
[----:B------:R-:W-:Y:S01]  /*60a0*/  STS.U16 [R15+UR6+0x4680], R195 ;  /* 0x004680c30f007988 */ /* 0x000fe20008000406 */
[----:B-1----:R-:W1:Y:S03]  /*60b0*/  LDC R35, c[0x0][0x3b8] ;  /* 0x0000ee00ff237b82 */ /* 0x002e660000000800 */
[----:B------:R-:W-:Y:S04]  /*60c0*/  STS.U16 [R15+UR6+0x4a80], R198 ;  /* 0x004a80c60f007988 */ /* 0x000fe80008000406 */
[----:B------:R-:W-:Y:S01]  /*60d0*/  STS.U16 [R15+UR6+0x4e80], R200 ;  /* 0x004e80c80f007988 */ /* 0x000fe20008000406 */
[----:B------:R-:W-:Y:S01]  /*60e0*/  PRMT R64, RZ, 0x7610, R64 ;  /* 0x00007610ff407816 */ /* 0x000fe20000000040 */
[----:B------:R-:W-:Y:S01]  /*60f0*/  IMAD R165, R138, 0x1d, RZ ;  /* 0x0000001d8aa57824 */ /* 0x000fe200078e02ff */
[----:B------:R-:W-:Y:S01]  /*6100*/  PRMT R59, RZ, 0x7610, R59 ;  /* 0x00007610ff3b7816 */ /* 0x000fe2000000003b */
[----:B------:R-:W-:Y:S01]  /*6110*/  STS.U16 [R15+UR6+0x5280], R202 ;  /* 0x005280ca0f007988 */ /* 0x000fe20008000406 */
[----:B------:R-:W-:Y:S01]  /*6120*/  PRMT R57, RZ, 0x7610, R57 ;  /* 0x00007610ff397816 */ /* 0x000fe20000000039 */
[----:B------:R-:W1:Y:S02]  /*6130*/  LDC R55, c[0x0][0x3d8] ;  /* 0x0000f600ff377b82 */ /* 0x000e640000000800 */
[----:B------:R-:W-:Y:S04]  /*6140*/  STS.U16 [R15+UR6+0x5680], R204 ;  /* 0x005680cc0f007988 */ /* 0x000fe80008000406 */
[----:B------:R-:W-:Y:S01]  /*6150*/  STS.U16 [R15+UR6+0x5a80], R206 ;  /* 0x005a80ce0f007988 */ /* 0x000fe20008000406 */
[----:B------:R-:W-:Y:S01]  /*6160*/  PRMT R69, RZ, 0x7610, R69 ;  /* 0x00007610ff457816 */ /* 0x000fe20000000045 */
[----:B------:R-:W1:Y:S02]  /*6170*/  LDC R61, c[0x0][0x3d8] ;  /* 0x0000f600ff3d7b82 */ /* 0x000e640000000800 */
[----:B------:R-:W-:Y:S04]  /*6180*/  STS.U16 [R15+UR6+0x5e80], R208 ;  /* 0x005e80d00f007988 */ /* 0x000fe80008000406 */
[----:B------:R-:W-:Y:S02]  /*6190*/  STS.U16 [R15+UR6+0x6280], R210 ;  /* 0x006280d20f007988 */ /* 0x000fe40008000406 */
[----:B------:R-:W1:Y:S02]  /*61a0*/  LDC R112, c[0x0][0x3d8] ;  /* 0x0000f600ff707b82 */ /* 0x000e640000000800 */
[----:B------:R-:W-:Y:S04]  /*61b0*/  STS.U16 [R15+UR6+0x6680], R212 ;  /* 0x006680d40f007988 */ /* 0x000fe80008000406 */
[----:B------:R-:W-:Y:S04]  /*61c0*/  STS.U16 [R15+UR6+0x6a80], R213 ;  /* 0x006a80d50f007988 */ /* 0x000fe80008000406 */
[----:B------:R-:W-:Y:S01]  /*61d0*/  STL.64 [R1+0x490], R90 ;  /* 0x0004905a01007387 */ /* 0x000fe20000100a00 */
[----:B------:R-:W-:Y:S01]  /*61e0*/  LEA R121, R86, R86, 0x1 ;  /* 0x0000005656797211 */ /* 0x000fe200078e08ff */
[----:B------:R-:W1:Y:S02]  /*61f0*/  LDC R118, c[0x0][0x3d8] ;  /* 0x0000f600ff767b82 */ /* 0x000e640000000800 */
[----:B------:R-:W-:Y:S04]  /*6200*/  STS.U16 [R15+UR6+0x6e80], R214 ;  /* 0x006e80d60f007988 */ /* 0x000fe80008000406 */
[----:B------:R-:W-:Y:S01]  /*6210*/  STS.U16 [R15+UR6+0x7280], R217 ;  /* 0x007280d90f007988 */ /* 0x000fe20008000406 */
[----:B0-----:R-:W-:Y:S01]  /*6220*/  IMAD R32, R4, 0xde, RZ ;  /* 0x000000de04207824 */ /* 0x001fe200078e02ff */
[----:B------:R-:W-:Y:S01]  /*6230*/  IADD3 R14, P3, PT, R30, R7, RZ ;  /* 0x000000071e0e7210 */ /* 0x000fe20007f7e0ff */
[----:B------:R-:W0:Y:S01]  /*6240*/  LDC R36, c[0x0][0x3b8] ;  /* 0x0000ee00ff247b82 */ /* 0x000e220000000800 */
[----:B------:R-:W-:Y:S04]  /*6250*/  STS.U16 [R50+UR6+0x300], R203 ;  /* 0x000300cb32007988 */ /* 0x000fe80008000406 */
[----:B------:R-:W-:Y:S01]  /*6260*/  STS.U16 [R50+UR6+0x700], R219 ;  /* 0x000700db32007988 */ /* 0x000fe20008000406 */
[----:B--2---:R-:W-:-:S02]  /*6270*/  IMAD R34, R34, 0x10e, RZ ;  /* 0x0000010e22227824 */ /* 0x004fc400078e02ff */
[----:B------:R-:W2:Y:S01]  /*6280*/  LDC R39, c[0x0][0x3b8] ;  /* 0x0000ee00ff277b82 */ /* 0x000ea20000000800 */
[----:B------:R-:W-:Y:S04]  /*6290*/  STS.U16 [R50+UR6+0xb00], R174 ;  /* 0x000b00ae32007988 */ /* 0x000fe80008000406 */
[----:B------:R-:W-:Y:S03]  /*62a0*/  STS.U16 [R50+UR6+0xf00], R160 ;  /* 0x000f00a032007988 */ /* 0x000fe60008000406 */
[----:B------:R-:W1:Y:S01]  /*62b0*/  LDC R40, c[0x0][0x3b8] ;  /* 0x0000ee00ff287b82 */ /* 0x000e620000000800 */
[----:B------:R-:W-:Y:S04]  /*62c0*/  STS.U16 [R50+UR6+0x1300], R146 ;  /* 0x0013009232007988 */ /* 0x000fe80008000406 */
[----:B------:R-:W-:Y:S03]  /*62d0*/  STS.U16 [R50+UR6+0x1700], R221 ;  /* 0x001700dd32007988 */ /* 0x000fe60008000406 */
[----:B------:R-:W2:Y:S01]  /*62e0*/  LDC R38, c[0x0][0x3b8] ;  /* 0x0000ee00ff267b82 */ /* 0x000ea20000000800 */
[----:B------:R-:W-:Y:S04]  /*62f0*/  STS.U16 [R50+UR6+0x1b00], R223 ;  /* 0x001b00df32007988 */ /* 0x000fe80008000406 */
[----:B------:R4:W-:Y:S01]  /*6300*/  STS.U16 [R50+UR6+0x1f00], R20 ;  /* 0x001f001432007988 */ /* 0x0009e20008000406 */
[----:B------:R-:W-:Y:S01]  /*6310*/  IADD3 RZ, P2, PT, R250, R7, RZ ;  /* 0x00000007faff7210 */ /* 0x000fe20007f5e0ff */
[----:B------:R-:W-:Y:S01]  /*6320*/  IMAD R54, R54, 0x1ce, RZ ;  /* 0x000001ce36367824 */ /* 0x000fe200078e02ff */
[----:B------:R-:W-:Y:S01]  /*6330*/  LOP3.LUT R19, R19, 0x70, RZ, 0x3c, !PT ;  /* 0x0000007013137812 */ /* 0x000fe200078e3cff */
[----:B------:R5:W3:Y:S01]  /*6340*/  LDG.E.U16 R23, desc[UR10][R8.64] ;  /* 0x0000000a08177981 */ /* 0x000ae2000c1e1500 */
[----:B------:R-:W-:Y:S01]  /*6350*/  IMAD R122, R248, 0x1ec, R5 ;  /* 0x000001ecf87a7824 */ /* 0x000fe200078e0205 */
[----:B------:R-:W3:Y:S02]  /*6360*/  LDC R127, c[0x0][0x3c4] ;  /* 0x0000f100ff7f7b82 */ /* 0x000ee40000000800 */
[----:B------:R0:W3:Y:S01]  /*6370*/  LDG.E.U16 R25, desc[UR10][R10.64] ;  /* 0x0000000a0a197981 */ /* 0x0000e2000c1e1500 */
[----:B----4-:R-:W-:-:S03]  /*6380*/  IMAD R20, R4, 0x67, RZ ;  /* 0x0000006704147824 */ /* 0x010fc600078e02ff */
[----:B------:R-:W4:Y:S01]  /*6390*/  LDG.E.U16 R124, desc[UR10][R124.64] ;  /* 0x0000000a7c7c7981 */ /* 0x000f22000c1e1500 */
[-C--:B-----5:R-:W-:Y:S01]  /*63a0*/  IADD3 R8, P6, PT, R26, R7.reuse, RZ ;  /* 0x000000071a087210 */ /* 0x0a0fe20007fde0ff */
[----:B------:R-:W5:Y:S01]  /*63b0*/  LDC R134, c[0x0][0x3c4] ;  /* 0x0000f100ff867b82 */ /* 0x000f620000000800 */
[----:B0-----:R-:W-:Y:S02]  /*63c0*/  IADD3 R10, P4, PT, R28, R7, RZ ;  /* 0x000000071c0a7210 */ /* 0x001fe40007f9e0ff */
[-C--:B------:R-:W-:Y:S01]  /*63d0*/  LEA.HI.X.SX32 R9, R6, R3.reuse, 0x1, P6 ;  /* 0x0000000306097211 */ /* 0x080fe200030f0eff */
[----:B------:R-:W-:Y:S01]  /*63e0*/  IMAD R6, R4, 0x6f, RZ ;  /* 0x0000006f04067824 */ /* 0x000fe200078e02ff */
[----:B------:R-:W-:Y:S01]  /*63f0*/  LEA.HI.X.SX32 R15, R20, R3, 0x1, P3 ;  /* 0x00000003140f7211 */ /* 0x000fe200018f0eff */
[----:B------:R-:W-:Y:S01]  /*6400*/  IMAD R20, R21, 0x10c, RZ ;  /* 0x0000010c15147824 */ /* 0x000fe200078e02ff */
[----:B------:R-:W-:Y:S01]  /*6410*/  IADD3 R16, P6, PT, R32, R7, RZ ;  /* 0x0000000720107210 */ /* 0x000fe20007fde0ff */
[----:B------:R0:W4:Y:S01]  /*6420*/  LDG.E.U16 R27, desc[UR10][R8.64] ;  /* 0x0000000a081b7981 */ /* 0x000122000c1e1500 */
[-C--:B------:R-:W-:Y:S01]  /*6430*/  LEA.HI.X.SX32 R11, R18, R3.reuse, 0x1, P4 ;  /* 0x00000003120b7211 */ /* 0x080fe200020f0eff */
[----:B------:R-:W-:Y:S01]  /*6440*/  IMAD R36, R36, 0x11e, RZ ;  /* 0x0000011e24247824 */ /* 0x000fe200078e02ff */
[----:B------:R-:W-:Y:S01]  /*6450*/  LEA.HI.X.SX32 R17, R6, R3, 0x1, P6 ;  /* 0x0000000306117211 */ /* 0x000fe200030f0eff */
[----:B------:R-:W-:Y:S01]  /*6460*/  IMAD R6, R4, 0x87, RZ ;  /* 0x0000008704067824 */ /* 0x000fe200078e02ff */
[----:B------:R-:W4:Y:S01]  /*6470*/  LDG.E.U16 R31, desc[UR10][R14.64] ;  /* 0x0000000a0e1f7981 */ /* 0x000f22000c1e1500 */
[----:B-1----:R-:W-:Y:S01]  /*6480*/  IMAD R40, R40, 0x13e, RZ ;  /* 0x0000013e28287824 */ /* 0x002fe200078e02ff */
[----:B------:R-:W1:Y:S02]  /*6490*/  LDC R126, c[0x0][0x3c4] ;  /* 0x0000f100ff7e7b82 */ /* 0x000e640000000800 */
[----:B------:R2:W4:Y:S01]  /*64a0*/  LDG.E.U16 R29, desc[UR10][R10.64] ;  /* 0x0000000a0a1d7981 */ /* 0x000522000c1e1500 */
[----:B0-----:R-:W-:Y:S01]  /*64b0*/  IADD3 R8, P4, PT, R20, R7, RZ ;  /* 0x0000000714087210 */ /* 0x001fe20007f9e0ff */
[----:B------:R-:W-:-:S02]  /*64c0*/  IMAD R20, R37, 0x12c, RZ ;  /* 0x0000012c25147824 */ /* 0x000fc400078e02ff */
[----:B------:R0:W4:Y:S01]  /*64d0*/  LDG.E.U16 R33, desc[UR10][R16.64] ;  /* 0x0000000a10217981 */ /* 0x000122000c1e1500 */
[----:B--2---:R-:W-:Y:S01]  /*64e0*/  IMAD R38, R38, 0x12e, RZ ;  /* 0x0000012e26267824 */ /* 0x004fe200078e02ff */
[----:B------:R-:W-:Y:S01]  /*64f0*/  LEA.HI.X.SX32 R123, R244, R3, 0x1, P2 ;  /* 0x00000003f47b7211 */ /* 0x000fe200010f0eff */
[----:B------:R-:W2:Y:S01]  /*6500*/  LDC R125, c[0x0][0x3c4] ;  /* 0x0000f100ff7d7b82 */ /* 0x000ea20000000800 */
[----:B------:R-:W-:Y:S01]  /*6510*/  IADD3 R10, P3, PT, R34, R7, RZ ;  /* 0x00000007220a7210 */ /* 0x000fe20007f7e0ff */
[----:B------:R-:W-:Y:S01]  /*6520*/  IMAD R14, R35, 0x11c, RZ ;  /* 0x0000011c230e7824 */ /* 0x000fe200078e02ff */
[-C--:B------:R-:W-:Y:S01]  /*6530*/  LEA.HI.X.SX32 R9, R242, R3.reuse, 0x1, P4 ;  /* 0x00000003f2097211 */ /* 0x080fe200020f0eff */
[----:B------:R-:W-:Y:S01]  /*6540*/  IMAD R18, R4, 0x8f, RZ ;  /* 0x0000008f04127824 */ /* 0x000fe200078e02ff */
[----:B------:R-:W-:Y:S01]  /*6550*/  LEA.HI.X.SX32 R11, R6, R3, 0x1, P3 ;  /* 0x00000003060b7211 */ /* 0x000fe200018f0eff */
[----:B------:R0:W4:Y:S01]  /*6560*/  LDG.E.U16 R122, desc[UR10][R122.64] ;  /* 0x0000000a7a7a7981 */ /* 0x000122000c1e1500 */
[-C--:B------:R-:W-:Y:S01]  /*6570*/  IADD3 R20, P3, PT, R20, R7.reuse, RZ ;  /* 0x0000000714147210 */ /* 0x080fe20007f7e0ff */
[----:B------:R-:W1:Y:S01]  /*6580*/  LDC R205, c[0x0][0x3f0] ;  /* 0x0000fc00ffcd7b82 */ /* 0x000e620000000800 */
[----:B------:R-:W-:Y:S01]  /*6590*/  IADD3 R14, P6, PT, R14, R7, RZ ;  /* 0x000000070e0e7210 */ /* 0x000fe20007fde0ff */
[----:B------:R-:W4:Y:S01]  /*65a0*/  LDG.E.U16 R34, desc[UR10][R8.64] ;  /* 0x0000000a08227981 */ /* 0x000f22000c1e1500 */
[----:B------:R-:W-:-:S05]  /*65b0*/  LEA.HI.X.SX32 R21, R241, R3, 0x1, P3 ;  /* 0x00000003f1157211 */ /* 0x000fca00018f0eff */
[----:B------:R5:W4:Y:S01]  /*65c0*/  LDG.E.U16 R37, desc[UR10][R20.64] ;  /* 0x0000000a14257981 */ /* 0x000b22000c1e1500 */
[----:B------:R-:W-:Y:S01]  /*65d0*/  LEA.HI.X.SX32 R15, R22, R3, 0x1, P6 ;  /* 0x00000003160f7211 */ /* 0x000fe200030f0eff */
[----:B------:R-:W-:Y:S01]  /*65e0*/  IMAD R163, R136, 0x1c, RZ ;  /* 0x0000001c88a37824 */ /* 0x000fe200078e02ff */
[-C--:B0-----:R-:W-:Y:S01]  /*65f0*/  IADD3 R16, P4, PT, R36, R7.reuse, RZ ;  /* 0x0000000724107210 */ /* 0x081fe20007f9e0ff */
[----:B------:R0:W4:Y:S01]  /*6600*/  LDG.E.U16 R22, desc[UR10][R10.64] ;  /* 0x0000000a0a167981 */ /* 0x000122000c1e1500 */
[----:B------:R-:W-:Y:S01]  /*6610*/  IMAD R6, R4, 0x97, RZ ;  /* 0x0000009704067824 */ /* 0x000fe200078e02ff */
[----:B------:R-:W-:Y:S01]  /*6620*/  IADD3 RZ, P2, PT, R228, R7, RZ ;  /* 0x00000007e4ff7210 */ /* 0x000fe20007f5e0ff */
[----:B------:R-:W1:Y:S08]  /*6630*/  LDC R123, c[0x0][0x3c4] ;  /* 0x0000f100ff7b7b82 */ /* 0x000e700000000800 */
[----:B-----5:R-:W5:Y:S01]  /*6640*/  LDC R20, c[0x0][0x3b8] ;  /* 0x0000ee00ff147b82 */ /* 0x020f620000000800 */
[----:B0-----:R-:W-:Y:S01]  /*6650*/  IMAD R10, R39, 0x13c, RZ ;  /* 0x0000013c270a7824 */ /* 0x001fe200078e02ff */
[----:B------:R-:W-:Y:S01]  /*6660*/  LEA.HI.X.SX32 R17, R18, R3, 0x1, P4 ;  /* 0x0000000312117211 */ /* 0x000fe200020f0eff */
[----:B------:R0:W4:Y:S01]  /*6670*/  LDG.E.U16 R35, desc[UR10][R14.64] ;  /* 0x0000000a0e237981 */ /* 0x000122000c1e1500 */
[----:B------:R-:W-:-:S02]  /*6680*/  IMAD R18, R4, 0x9f, RZ ;  /* 0x0000009f04127824 */ /* 0x000fc400078e02ff */
[-C--:B------:R-:W-:Y:S01]  /*6690*/  IADD3 R10, P4, PT, R10, R7.reuse, RZ ;  /* 0x000000070a0a7210 */ /* 0x080fe20007f9e0ff */
[----:B------:R3:W4:Y:S01]  /*66a0*/  LDG.E.U16 R36, desc[UR10][R16.64] ;  /* 0x0000000a10247981 */ /* 0x000722000c1e1500 */
[----:B------:R-:W-:Y:S01]  /*66b0*/  PRMT R68, RZ, 0x7610, R68 ;  /* 0x00007610ff447816 */ /* 0x000fe20000000044 */
[----:B------:R-:W1:Y:S01]  /*66c0*/  LDC R86, c[0x0][0x3d8] ;  /* 0x0000f600ff567b82 */ /* 0x000e620000000800 */
[----:B0-----:R-:W-:Y:S02]  /*66d0*/  IADD3 R14, P3, PT, R40, R7, RZ ;  /* 0x00000007280e7210 */ /* 0x001fe40007f7e0ff */
[-C--:B------:R-:W-:Y:S02]  /*66e0*/  LEA.HI.X.SX32 R11, R24, R3.reuse, 0x1, P4 ;  /* 0x00000003180b7211 */ /* 0x080fe400020f0eff */
[----:B------:R-:W-:Y:S01]  /*66f0*/  LEA.HI.X.SX32 R15, R18, R3, 0x1, P3 ;  /* 0x00000003120f7211 */ /* 0x000fe200018f0eff */
[----:B------:R-:W-:Y:S01]  /*6700*/  IMAD R18, R43, 0x15c, RZ ;  /* 0x0000015c2b127824 */ /* 0x000fe200078e02ff */
[----:B------:R-:W-:Y:S01]  /*6710*/  IADD3 R8, P6, PT, R38, R7, RZ ;  /* 0x0000000726087210 */ /* 0x000fe20007fde0ff */
[----:B---3--:R-:W-:Y:S01]  /*6720*/  IMAD R16, R41, 0x14c, RZ ;  /* 0x0000014c29107824 */ /* 0x008fe200078e02ff */
[----:B------:R0:W3:Y:S01]  /*6730*/  LDG.E.U16 R38, desc[UR10][R10.64] ;  /* 0x0000000a0a267981 */ /* 0x0000e2000c1e1500 */
[----:B-----5:R-:W-:Y:S01]  /*6740*/  IMAD R20, R20, 0x18c, RZ ;  /* 0x0000018c14147824 */ /* 0x020fe200078e02ff */
[----:B------:R-:W-:-:S02]  /*6750*/  LEA.HI.X.SX32 R9, R6, R3, 0x1, P6 ;  /* 0x0000000306097211 */ /* 0x000fc400030f0eff */
[----:B------:R-:W5:Y:S01]  /*6760*/  LDG.E.U16 R39, desc[UR10][R14.64] ;  /* 0x0000000a0e277981 */ /* 0x000f62000c1e1500 */
[----:B0-----:R-:W-:-:S03]  /*6770*/  IADD3 R10, P3, PT, R18, R7, RZ ;  /* 0x00000007120a7210 */ /* 0x001fc60007f7e0ff */
[----:B------:R0:W5:Y:S01]  /*6780*/  LDG.E.U16 R24, desc[UR10][R8.64] ;  /* 0x0000000a08187981 */ /* 0x000162000c1e1500 */
[----:B------:R-:W-:Y:S01]  /*6790*/  IADD3 R16, P6, PT, R16, R7, RZ ;  /* 0x0000000710107210 */ /* 0x000fe20007fde0ff */
[----:B------:R-:W-:Y:S01]  /*67a0*/  IMAD R6, R4, 0xa7, RZ ;  /* 0x000000a704067824 */ /* 0x000fe200078e02ff */
[----:B------:R-:W-:Y:S01]  /*67b0*/  LEA.HI.X.SX32 R11, R26, R3, 0x1, P3 ;  /* 0x000000031a0b7211 */ /* 0x000fe200018f0eff */
[----:B------:R-:W1:Y:S01]  /*67c0*/  LDC R18, c[0x0][0x3b8] ;  /* 0x0000ee00ff127b82 */ /* 0x000e620000000800 */
[----:B------:R-:W-:Y:S02]  /*67d0*/  IADD3 R20, P3, PT, R20, R7, RZ ;  /* 0x0000000714147210 */ /* 0x000fe40007f7e0ff */
[-C--:B------:R-:W-:Y:S02]  /*67e0*/  LEA.HI.X.SX32 R17, R240, R3.reuse, 0x1, P6 ;  /* 0x00000003f0117211 */ /* 0x080fe400030f0eff */
[----:B------:R-:W-:Y:S02]  /*67f0*/  LEA.HI.X.SX32 R21, R236, R3, 0x1, P3 ;  /* 0x00000003ec157211 */ /* 0x000fe400018f0eff */
[----:B0-----:R-:W-:-:S02]  /*6800*/  IADD3 R8, P4, PT, R42, R7, RZ ;  /* 0x000000072a087210 */ /* 0x001fc40007f9e0ff */
[----:B------:R-:W-:Y:S01]  /*6810*/  IADD3 R14, P6, PT, R44, R7, RZ ;  /* 0x000000072c0e7210 */ /* 0x000fe20007fde0ff */
[----:B------:R-:W-:Y:S01]  /*6820*/  IMAD R42, R45, 0x17c, RZ ;  /* 0x0000017c2d2a7824 */ /* 0x000fe200078e02ff */
[----:B------:R-:W0:Y:S01]  /*6830*/  LDC R44, c[0x0][0x3b8] ;  /* 0x0000ee00ff2c7b82 */ /* 0x000e220000000800 */
[----:B------:R-:W-:Y:S01]  /*6840*/  LEA.HI.X.SX32 R9, R6, R3, 0x1, P4 ;  /* 0x0000000306097211 */ /* 0x000fe200020f0eff */
[----:B------:R2:W5:Y:S01]  /*6850*/  LDG.E.U16 R43, desc[UR10][R20.64] ;  /* 0x0000000a142b7981 */ /* 0x000562000c1e1500 */
[----:B------:R-:W-:-:S03]  /*6860*/  IMAD R6, R46, 0x19c, RZ ;  /* 0x0000019c2e067824 */ /* 0x000fc600078e02ff */
[----:B------:R2:W5:Y:S02]  /*6870*/  LDG.E.U16 R40, desc[UR10][R16.64] ;  /* 0x0000000a10287981 */ /* 0x000564000c1e1500 */
[----:B------:R-:W0:Y:S01]  /*6880*/  LDC R46, c[0x0][0x3b8] ;  /* 0x0000ee00ff2e7b82 */ /* 0x000e220000000800 */
[----:B------:R-:W-:Y:S01]  /*6890*/  LEA.HI.X.SX32 R15, R238, R3, 0x1, P6 ;  /* 0x00000003ee0f7211 */ /* 0x000fe200030f0eff */
[----:B------:R2:W5:Y:S04]  /*68a0*/  LDG.E.U16 R26, desc[UR10][R8.64] ;  /* 0x0000000a081a7981 */ /* 0x000568000c1e1500 */
[----:B------:R-:W5:Y:S02]  /*68b0*/  LDG.E.U16 R41, desc[UR10][R14.64] ;  /* 0x0000000a0e297981 */ /* 0x000f64000c1e1500 */
[----:B--2---:R-:W2:Y:S01]  /*68c0*/  LDC R21, c[0x0][0x3b8] ;  /* 0x0000ee00ff157b82 */ /* 0x004ea20000000800 */
[----:B------:R-:W-:-:S04]  /*68d0*/  IADD3 R16, P4, PT, R42, R7, RZ ;  /* 0x000000072a107210 */ /* 0x000fc80007f9e0ff */
[----:B------:R-:W-:Y:S02]  /*68e0*/  LEA.HI.X.SX32 R17, R28, R3, 0x1, P4 ;  /* 0x000000031c117211 */ /* 0x000fe400020f0eff */
[----:B------:R1:W5:Y:S01]  /*68f0*/  LDG.E.U16 R28, desc[UR10][R10.64] ;  /* 0x0000000a0a1c7981 */ /* 0x000362000c1e1500 */
[----:B------:R-:W-:Y:S01]  /*6900*/  IADD3 R8, P6, PT, R6, R7, RZ ;  /* 0x0000000706087210 */ /* 0x000fe20007fde0ff */
[----:B------:R-:W-:Y:S02]  /*6910*/  IMAD R6, R49, 0x1cc, RZ ;  /* 0x000001cc31067824 */ /* 0x000fe400078e02ff */
[----:B------:R0:W5:Y:S01]  /*6920*/  LDG.E.U16 R42, desc[UR10][R16.64] ;  /* 0x0000000a102a7981 */ /* 0x000162000c1e1500 */
[----:B------:R-:W-:Y:S02]  /*6930*/  LEA.HI.X.SX32 R9, R30, R3, 0x1, P6 ;  /* 0x000000031e097211 */ /* 0x000fe400030f0eff */
[-C--:B-1----:R-:W-:Y:S01]  /*6940*/  IADD3 R10, P4, PT, R52, R7.reuse, RZ ;  /* 0x00000007340a7210 */ /* 0x082fe20007f9e0ff */
[----:B------:R-:W-:Y:S01]  /*6950*/  IMAD R30, R18, 0x15e, RZ ;  /* 0x0000015e121e7824 */ /* 0x000fe200078e02ff */
[----:B------:R-:W1:Y:S01]  /*6960*/  LDC R52, c[0x0][0x3b8] ;  /* 0x0000ee00ff347b82 */ /* 0x000e620000000800 */
[-C--:B------:R-:W-:Y:S01]  /*6970*/  IADD3 R14, P3, PT, R48, R7.reuse, RZ ;  /* 0x00000007300e7210 */ /* 0x080fe20007f7e0ff */
[----:B0-----:R-:W-:Y:S01]  /*6980*/  IMAD R44, R44, 0x16e, RZ ;  /* 0x0000016e2c2c7824 */ /* 0x001fe200078e02ff */
[----:B------:R-:W-:Y:S01]  /*6990*/  IADD3 R16, P6, PT, R6, R7, RZ ;  /* 0x0000000706107210 */ /* 0x000fe20007fde0ff */
[----:B------:R0:W5:Y:S01]  /*69a0*/  LDG.E.U16 R45, desc[UR10][R8.64] ;  /* 0x0000000a082d7981 */ /* 0x000162000c1e1500 */
[----:B------:R-:W-:-:S02]  /*69b0*/  LEA.HI.X.SX32 R11, R235, R3, 0x1, P4 ;  /* 0x00000003eb0b7211 */ /* 0x000fc400020f0eff */
[-C--:B------:R-:W-:Y:S01]  /*69c0*/  LEA.HI.X.SX32 R17, R234, R3.reuse, 0x1, P6 ;  /* 0x00000003ea117211 */ /* 0x080fe200030f0eff */
[----:B------:R-:W-:Y:S01]  /*69d0*/  IMAD R6, R4, 0xaf, RZ ;  /* 0x000000af04067824 */ /* 0x000fe200078e02ff */
[----:B------:R-:W-:Y:S01]  /*69e0*/  LEA.HI.X.SX32 R15, R32, R3, 0x1, P3 ;  /* 0x00000003200f7211 */ /* 0x000fe200018f0eff */
[----:B------:R2:W5:Y:S01]  /*69f0*/  LDG.E.U16 R47, desc[UR10][R10.64] ;  /* 0x0000000a0a2f7981 */ /* 0x000562000c1e1500 */
[----:B------:R-:W-:-:S03]  /*6a00*/  IMAD R18, R4, 0xb7, RZ ;  /* 0x000000b704127824 */ /* 0x000fc600078e02ff */
[----:B------:R2:W5:Y:S01]  /*6a10*/  LDG.E.U16 R49, desc[UR10][R16.64] ;  /* 0x0000000a10317981 */ /* 0x000562000c1e1500 */
[-C--:B0-----:R-:W-:Y:S01]  /*6a20*/  IADD3 R8, P6, PT, R30, R7.reuse, RZ ;  /* 0x000000071e087210 */ /* 0x081fe20007fde0ff */
[----:B------:R-:W-:Y:S02]  /*6a30*/  IMAD R46, R46, 0x17e, RZ ;  /* 0x0000017e2e2e7824 */ /* 0x000fe400078e02ff */
[----:B------:R0:W5:Y:S01]  /*6a40*/  LDG.E.U16 R48, desc[UR10][R14.64] ;  /* 0x0000000a0e307981 */ /* 0x000162000c1e1500 */
[----:B--2---:R-:W-:Y:S01]  /*6a50*/  IADD3 R10, P4, PT, R44, R7, RZ ;  /* 0x000000072c0a7210 */ /* 0x004fe20007f9e0ff */
[----:B------:R-:W-:Y:S01]  /*6a60*/  IMAD R16, R21, 0x18e, RZ ;  /* 0x0000018e15107824 */ /* 0x000fe200078e02ff */
[-C--:B------:R-:W-:Y:S01]  /*6a70*/  LEA.HI.X.SX32 R9, R6, R3.reuse, 0x1, P6 ;  /* 0x0000000306097211 */ /* 0x080fe200030f0eff */
[----:B------:R-:W-:Y:S01]  /*6a80*/  IMAD R6, R4, 0xc7, RZ ;  /* 0x000000c704067824 */ /* 0x000fe200078e02ff */
[----:B------:R-:W-:Y:S01]  /*6a90*/  LEA.HI.X.SX32 R11, R18, R3, 0x1, P4 ;  /* 0x00000003120b7211 */ /* 0x000fe200020f0eff */
[----:B------:R-:W-:Y:S01]  /*6aa0*/  IMAD R20, R4, 0xbf, RZ ;  /* 0x000000bf04147824 */ /* 0x000fe200078e02ff */
[-C--:B------:R-:W-:Y:S01]  /*6ab0*/  IADD3 R16, P6, PT, R16, R7.reuse, RZ ;  /* 0x0000000710107210 */ /* 0x080fe20007fde0ff */
[----:B------:R-:W-:Y:S01]  /*6ac0*/  IMAD R18, R51, 0x19e, RZ ;  /* 0x0000019e33127824 */ /* 0x000fe200078e02ff */
[----:B0-----:R-:W-:Y:S01]  /*6ad0*/  IADD3 R14, P3, PT, R46, R7, RZ ;  /* 0x000000072e0e7210 */ /* 0x001fe20007f7e0ff */
[----:B-1----:R-:W-:Y:S01]  /*6ae0*/  IMAD R52, R52, 0x1ae, RZ ;  /* 0x000001ae34347824 */ /* 0x002fe200078e02ff */
[-C--:B------:R-:W-:Y:S01]  /*6af0*/  LEA.HI.X.SX32 R17, R6, R3.reuse, 0x1, P6 ;  /* 0x0000000306117211 */ /* 0x080fe200030f0eff */
[----:B------:R0:W2:Y:S01]  /*6b00*/  LDG.E.U16 R21, desc[UR10][R8.64] ;  /* 0x0000000a08157981 */ /* 0x0000a2000c1e1500 */
[----:B------:R-:W-:Y:S01]  /*6b10*/  LEA.HI.X.SX32 R15, R20, R3, 0x1, P3 ;  /* 0x00000003140f7211 */ /* 0x000fe200018f0eff */
[----:B------:R-:W-:Y:S01]  /*6b20*/  IMAD R6, R4, 0xcf, RZ ;  /* 0x000000cf04067824 */ /* 0x000fe200078e02ff */
[----:B------:R-:W-:Y:S01]  /*6b30*/  PRMT R66, RZ, 0x7610, R66 ;  /* 0x00007610ff427816 */ /* 0x000fe20000000042 */
[----:B------:R-:W-:Y:S01]  /*6b40*/  IMAD R20, R53, 0x1be, RZ ;  /* 0x000001be35147824 */ /* 0x000fe200078e02ff */
[----:B------:R1:W2:Y:S01]  /*6b50*/  LDG.E.U16 R30, desc[UR10][R10.64] ;  /* 0x0000000a0a1e7981 */ /* 0x0002a2000c1e1500 */
[----:B------:R-:W-:Y:S01]  /*6b60*/  IMAD R155, R125, 0x18, RZ ;  /* 0x000000187d9b7824 */ /* 0x000fe200078e02ff */
[----:B------:R-:W2:Y:S02]  /*6b70*/  LDC R51, c[0x0][0x3d8] ;  /* 0x0000f600ff337b82 */ /* 0x000ea40000000800 */
[----:B------:R1:W2:Y:S01]  /*6b80*/  LDG.E.U16 R44, desc[UR10][R16.64] ;  /* 0x0000000a102c7981 */ /* 0x0002a2000c1e1500 */
[----:B0-----:R-:W-:Y:S01]  /*6b90*/  IADD3 R8, P3, PT, R18, R7, RZ ;  /* 0x0000000712087210 */ /* 0x001fe20007f7e0ff */
[----:B------:R-:W-:-:S02]  /*6ba0*/  IMAD R18, R4, 0xd7, RZ ;  /* 0x000000d704127824 */ /* 0x000fc400078e02ff */
[----:B------:R0:W2:Y:S01]  /*6bb0*/  LDG.E.U16 R32, desc[UR10][R14.64] ;  /* 0x0000000a0e207981 */ /* 0x0000a2000c1e1500 */
[----:B------:R-:W-:Y:S02]  /*6bc0*/  LEA.HI.X.SX32 R9, R6, R3, 0x1, P3 ;  /* 0x0000000306097211 */ /* 0x000fe400018f0eff */
[-C--:B-1----:R-:W-:Y:S02]  /*6bd0*/  IADD3 R10, P4, PT, R52, R7.reuse, RZ ;  /* 0x00000007340a7210 */ /* 0x082fe40007f9e0ff */
[----:B------:R-:W-:Y:S01]  /*6be0*/  IADD3 R6, P3, PT, R20, R7, RZ ;  /* 0x0000000714067210 */ /* 0x000fe20007f7e0ff */
[----:B------:R-:W-:Y:S01]  /*6bf0*/  IMAD R16, R4, 0xdf, RZ ;  /* 0x000000df04107824 */ /* 0x000fe200078e02ff */
[----:B------:R-:W-:Y:S01]  /*6c00*/  LEA.HI.X.SX32 R11, R18, R3, 0x1, P4 ;  /* 0x00000003120b7211 */ /* 0x000fe200020f0eff */
[----:B------:R1:W2:Y:S01]  /*6c10*/  LDG.E.U16 R46, desc[UR10][R8.64] ;  /* 0x0000000a082e7981 */ /* 0x0002a2000c1e1500 */
[----:B0-----:R-:W-:Y:S02]  /*6c20*/  IADD3 R14, P4, PT, R54, R7, RZ ;  /* 0x00000007360e7210 */ /* 0x001fe40007f9e0ff */
[-C--:B------:R-:W-:Y:S01]  /*6c30*/  LEA.HI.X.SX32 R7, R16, R3.reuse, 0x1, P3 ;  /* 0x0000000310077211 */ /* 0x080fe200018f0eff */
[C---:B------:R-:W-:Y:S01]  /*6c40*/  IMAD R20, R4.reuse, 0xef, RZ ;  /* 0x000000ef04147824 */ /* 0x040fe200078e02ff */
[----:B------:R-:W2:Y:S04]  /*6c50*/  LDG.E.U16 R10, desc[UR10][R10.64] ;  /* 0x0000000a0a0a7981 */ /* 0x000ea8000c1e1500 */
[----:B------:R0:W2:Y:S01]  /*6c60*/  LDG.E.U16 R6, desc[UR10][R6.64] ;  /* 0x0000000a06067981 */ /* 0x0000a2000c1e1500 */
[----:B------:R-:W-:Y:S01]  /*6c70*/  IMAD R18, R4, 0xe7, RZ ;  /* 0x000000e704127824 */ /* 0x000fe200078e02ff */
[----:B------:R-:W-:-:S02]  /*6c80*/  LEA.HI.X.SX32 R17, R20, R3, 0x1, P5 ;  /* 0x0000000314117211 */ /* 0x000fc400028f0eff */
[----:B------:R-:W-:Y:S02]  /*6c90*/  LEA R20, R4, -R4, 0x8 ;  /* 0x8000000404147211 */ /* 0x000fe400078e40ff */
[-C--:B------:R-:W-:Y:S01]  /*6ca0*/  LEA.HI.X.SX32 R15, R18, R3.reuse, 0x1, P4 ;  /* 0x00000003120f7211 */ /* 0x080fe200020f0eff */
[----:B------:R-:W-:Y:S02]  /*6cb0*/  IMAD R18, R4, 0xf7, RZ ;  /* 0x000000f704127824 */ /* 0x000fe400078e02ff */
[--C-:B------:R-:W-:Y:S02]  /*6cc0*/  IMAD R16, R58, 0x1de, R5.reuse ;  /* 0x000001de3a107824 */ /* 0x100fe400078e0205 */
[--C-:B-1----:R-:W-:Y:S01]  /*6cd0*/  IMAD R8, R60, 0x1ee, R5.reuse ;  /* 0x000001ee3c087824 */ /* 0x102fe200078e0205 */
[----:B------:R-:W2:Y:S01]  /*6ce0*/  LDG.E.U16 R14, desc[UR10][R14.64] ;  /* 0x0000000a0e0e7981 */ /* 0x000ea2000c1e1500 */
[----:B------:R-:W-:Y:S01]  /*6cf0*/  IMAD R4, R56, 0x1fe, R5 ;  /* 0x000001fe38047824 */ /* 0x000fe200078e0205 */
[-C--:B------:R-:W-:Y:S01]  /*6d00*/  LEA.HI.X.SX32 R5, R20, R3.reuse, 0x1, P1 ;  /* 0x0000000314057211 */ /* 0x080fe200008f0eff */
[----:B------:R-:W-:Y:S01]  /*6d10*/  IMAD R157, R127, 0x19, RZ ;  /* 0x000000197f9d7824 */ /* 0x000fe200078e02ff */
[----:B------:R-:W-:Y:S01]  /*6d20*/  LEA.HI.X.SX32 R9, R18, R3, 0x1, P2 ;  /* 0x0000000312097211 */ /* 0x000fe200010f0eff */
[----:B------:R-:W2:Y:S01]  /*6d30*/  LDG.E.U16 R16, desc[UR10][R16.64] ;  /* 0x0000000a10107981 */ /* 0x000ea2000c1e1500 */
[----:B------:R-:W-:Y:S01]  /*6d40*/  LEA R202, P3, R215, UR12, 0x1 ;  /* 0x0000000cd7ca7c11 */ /* 0x000fe2000f8608ff */
[----:B------:R-:W-:Y:S01]  /*6d50*/  IMAD R149, R123, 0x13, RZ ;  /* 0x000000137b957824 */ /* 0x000fe200078e02ff */
[----:B------:R-:W-:Y:S01]  /*6d60*/  LEA R125, R105, R105, 0x2 ;  /* 0x00000069697d7211 */ /* 0x000fe200078e10ff */
[----:B------:R1:W2:Y:S01]  /*6d70*/  LDG.E.U16 R5, desc[UR10][R4.64] ;  /* 0x0000000a04057981 */ /* 0x0002a2000c1e1500 */
[----:B------:R-:W-:-:S02]  /*6d80*/  IMAD R161, R134, 0x1b, RZ ;  /* 0x0000001b86a17824 */ /* 0x000fc400078e02ff */
[----:B------:R-:W-:Y:S01]  /*6d90*/  IMAD R153, R126, 0x15, RZ ;  /* 0x000000157e997824 */ /* 0x000fe200078e02ff */
[----:B------:R-:W2:Y:S01]  /*6da0*/  LDG.E.U16 R8, desc[UR10][R8.64] ;  /* 0x0000000a08087981 */ /* 0x000ea2000c1e1500 */
[----:B------:R-:W-:Y:S01]  /*6db0*/  SHF.R.U32.HI R3, RZ, 0x5, R216 ;  /* 0x00000005ff037819 */ /* 0x000fe200000116d8 */
[----:B0-----:R-:W0:Y:S02]  /*6dc0*/  LDC R7, c[0x0][0x3d8] ;  /* 0x0000f600ff077b82 */ /* 0x001e240000000800 */
[----:B------:R-:W-:Y:S04]  /*6dd0*/  STS.U16 [R50+UR6+0x2300], R239 ;  /* 0x002300ef32007988 */ /* 0x000fe80008000406 */
[----:B------:R-:W-:Y:S01]  /*6de0*/  STS.U16 [R50+UR6+0x2700], R230 ;  /* 0x002700e632007988 */ /* 0x000fe20008000406 */
[----:B------:R-:W-:Y:S01]  /*6df0*/  LEA.HI.X.SX32 R203, R215, UR13, 0x1, P3 ;  /* 0x0000000dd7cb7c11 */ /* 0x000fe200098f0eff */
[----:B------:R-:W-:Y:S01]  /*6e00*/  IMAD R105, R130, 0x17, RZ ;  /* 0x0000001782697824 */ /* 0x000fe200078e02ff */
[----:B------:R-:W-:Y:S01]  /*6e10*/  SHF.L.U32 R123, R104, 0x2, RZ ;  /* 0x00000002687b7819 */ /* 0x000fe200000006ff */
[----:B------:R-:W-:Y:S01]  /*6e20*/  STS.U16 [R50+UR6+0x2b00], R237 ;  /* 0x002b00ed32007988 */ /* 0x000fe20008000406 */
[----:B------:R-:W-:Y:S01]  /*6e30*/  IMAD R127, R106, 0x6, RZ ;  /* 0x000000066a7f7824 */ /* 0x000fe200078e02ff */
[----:B------:R-:W-:Y:S01]  /*6e40*/  PRMT R60, RZ, 0x7610, R60 ;  /* 0x00007610ff3c7816 */ /* 0x000fe2000000003c */
[----:B-1----:R-:W1:Y:S01]  /*6e50*/  LDC R4, c[0x0][0x3d8] ;  /* 0x0000f600ff047b82 */ /* 0x002e620000000800 */
[----:B------:R0:W-:Y:S04]  /*6e60*/  STS.U16 [R50+UR6+0x2f00], R129 ;  /* 0x002f008132007988 */ /* 0x0001e80008000406 */
[----:B------:R-:W-:Y:S01]  /*6e70*/  STS.U16 [R50+UR6+0x3300], R222 ;  /* 0x003300de32007988 */ /* 0x000fe20008000406 */
[----:B------:R-:W-:-:S02]  /*6e80*/  PRMT R58, RZ, 0x7610, R58 ;  /* 0x00007610ff3a7816 */ /* 0x000fc4000000003a */
[----:B------:R-:W-:Y:S01]  /*6e90*/  PRMT R20, RZ, 0x7610, R20 ;  /* 0x00007610ff147816 */ /* 0x000fe20000000014 */
[----:B------:R-:W-:Y:S01]  /*6ea0*/  STS.U16 [R50+UR6+0x3700], R245 ;  /* 0x003700f532007988 */ /* 0x000fe20008000406 */
[----:B------:R-:W-:Y:S01]  /*6eb0*/  PRMT R18, RZ, 0x7610, R18 ;  /* 0x00007610ff127816 */ /* 0x000fe20000000012 */
[----:B------:R-:W1:Y:S02]  /*6ec0*/  LDC R126, c[0x0][0x3d8] ;  /* 0x0000f600ff7e7b82 */ /* 0x000e640000000800 */
[----:B------:R-:W-:Y:S04]  /*6ed0*/  STS.U16 [R50+UR6+0x3b00], R13 ;  /* 0x003b000d32007988 */ /* 0x000fe80008000406 */
[----:B------:R-:W-:Y:S04]  /*6ee0*/  STS.U16 [R50+UR6+0x3f00], R231 ;  /* 0x003f00e732007988 */ /* 0x000fe80008000406 */
[----:B------:R-:W-:Y:S01]  /*6ef0*/  STS.U16 [R50+UR6+0x7700], R224 ;  /* 0x007700e032007988 */ /* 0x000fe20008000406 */
[----:B------:R-:W-:-:S03]  /*6f00*/  R2UR UR5, R3 ;  /* 0x00000000030572ca */ /* 0x000fc600000e0000 */
[----:B----4-:R-:W-:Y:S10]  /*6f10*/  STS.U16 [R50+UR6+0x7f00], R124 ;  /* 0x007f007c32007988 */ /* 0x010ff40008000406 */
[----:B------:R-:W-:Y:S01]  /*6f20*/  USHF.L.U32 UR8, UR5, 0x15, URZ ;  /* 0x0000001505087899 */ /* 0x000fe200080006ff */
[----:B0-----:R-:W-:Y:S01]  /*6f30*/  SHF.L.U32 R129, R107, 0x3, RZ ;  /* 0x000000036b817819 */ /* 0x001fe200000006ff */
[----:B------:R0:W-:Y:S04]  /*6f40*/  STS.U16 [R50+UR6+0x7b00], R122 ;  /* 0x007b007a32007988 */ /* 0x0001e80008000406 */
[----:B------:R-:W-:Y:S04]  /*6f50*/  STS.U16 [R50+UR6+0x4300], R34 ;  /* 0x0043002232007988 */ /* 0x000fe80008000406 */
[----:B------:R-:W-:Y:S01]  /*6f60*/  STS.U16 [R50+UR6+0x4b00], R37 ;  /* 0x004b002532007988 */ /* 0x000fe20008000406 */
[----:B0-----:R-:W0:Y:S03]  /*6f70*/  LDC R122, c[0x0][0x3c4] ;  /* 0x0000f100ff7a7b82 */ /* 0x001e260000000800 */
[----:B------:R4:W-:Y:S04]  /*6f80*/  STS.U16 [R50+UR6+0x4700], R35 ;  /* 0x0047002332007988 */ /* 0x0009e80008000406 */
[----:B---3--:R-:W-:Y:S01]  /*6f90*/  STS.U16 [R50+UR6+0x4f00], R38 ;  /* 0x004f002632007988 */ /* 0x008fe20008000406 */
[----:B----4-:R-:W3:Y:S03]  /*6fa0*/  LDC.64 R34, c[0x0][0x390] ;  /* 0x0000e400ff227b82 */ /* 0x010ee60000000a00 */
[----:B-----5:R-:W-:Y:S04]  /*6fb0*/  STS.U16 [R50+UR6+0x6300], R43 ;  /* 0x0063002b32007988 */ /* 0x020fe80008000406 */
[----:B------:R-:W-:Y:S04]  /*6fc0*/  STS.U16 [R50+UR6+0x5300], R40 ;  /* 0x0053002832007988 */ /* 0x000fe80008000406 */
[----:B------:R-:W-:Y:S04]  /*6fd0*/  STS.U16 [R50+UR6+0x5b00], R41 ;  /* 0x005b002932007988 */ /* 0x000fe80008000406 */
[----:B------:R-:W-:Y:S04]  /*6fe0*/  STS.U16 [R50+UR6+0x5700], R28 ;  /* 0x0057001c32007988 */ /* 0x000fe80008000406 */
[----:B------:R-:W-:Y:S04]  /*6ff0*/  STS.U16 [R50+UR6+0x5f00], R42 ;  /* 0x005f002a32007988 */ /* 0x000fe80008000406 */
[----:B------:R-:W-:Y:S04]  /*7000*/  STS.U16 [R50+UR6+0x6700], R45 ;  /* 0x0067002d32007988 */ /* 0x000fe80008000406 */
[----:B------:R-:W-:Y:S04]  /*7010*/  STS.U16 [R50+UR6+0x6b00], R47 ;  /* 0x006b002f32007988 */ /* 0x000fe80008000406 */
[----:B------:R-:W-:Y:S04]  /*7020*/  STS.U16 [R50+UR6+0x7300], R49 ;  /* 0x0073003132007988 */ /* 0x000fe80008000406 */
[----:B------:R-:W-:Y:S01]  /*7030*/  STS.U16 [R50+UR6+0x6f00], R48 ;  /* 0x006f003032007988 */ /* 0x000fe20008000406 */
[----:B------:R-:W-:Y:S01]  /*7040*/  ULOP3.LUT UR8, UR8, 0x600000, URZ, 0xc0, !UPT ;  /* 0x0060000008087892 */ /* 0x000fe2000f8ec0ff */
[C---:B------:R-:W-:Y:S01]  /*7050*/  SHF.L.U32 R3, R2.reuse, 0x1, RZ ;  /* 0x0000000102037819 */ /* 0x040fe200000006ff */
[----:B------:R-:W-:Y:S01]  /*7060*/  IMAD.WIDE R250, R129, 0x2, R202 ;  /* 0x0000000281fa7825 */ /* 0x000fe200078e02ca */
[----:B------:R4:W-:Y:S01]  /*7070*/  STS.U16 [R19+UR6+0x1780], R128 ;  /* 0x0017808013007988 */ /* 0x0009e20008000406 */
[----:B------:R-:W-:Y:S01]  /*7080*/  UIADD3 UR8, UPT, UPT, UR7, UR8, URZ ;  /* 0x0000000807087290 */ /* 0x000fe2000fffe0ff */
[----:B---3--:R-:W-:Y:S01]  /*7090*/  IADD3 R214, P1, P2, R3, UR14, R34 ;  /* 0x0000000e03d67c10 */ /* 0x008fe2000fa3e022 */
[----:B------:R-:W-:Y:S01]  /*70a0*/  IMAD.HI R2, R2, 0x2, RZ ;  /* 0x0000000202027827 */ /* 0x000fe200078e02ff */
[----:B------:R-:W3:Y:S08]  /*70b0*/  LDC R124, c[0x0][0x3c4] ;  /* 0x0000f100ff7c7b82 */ /* 0x000ef00000000800 */
[----:B----4-:R-:W4:Y:S01]  /*70c0*/  LDC R128, c[0x0][0x3c4] ;  /* 0x0000f100ff807b82 */ /* 0x010f220000000800 */
[----:B------:R-:W-:-:S04]  /*70d0*/  IMAD.WIDE R248, R143, 0x2, R202 ;  /* 0x000000028ff87825 */ /* 0x000fc800078e02ca */
[----:B------:R-:W-:Y:S01]  /*70e0*/  IMAD.WIDE R172, R155, 0x2, R202 ;  /* 0x000000029bac7825 */ /* 0x000fe200078e02ca */
[----:B------:R-:W-:Y:S02]  /*70f0*/  PRMT R56, RZ, 0x7610, R56 ;  /* 0x00007610ff387816 */ /* 0x000fe40000000038 */
[----:B------:R-:W-:Y:S01]  /*7100*/  PRMT R54, RZ, 0x7610, R54 ;  /* 0x00007610ff367816 */ /* 0x000fe20000000036 */
[----:B------:R-:W-:Y:S01]  /*7110*/  IMAD.WIDE R180, R169, 0x2, R202 ;  /* 0x00000002a9b47825 */ /* 0x000fe200078e02ca */
[----:B------:R-:W-:Y:S01]  /*7120*/  PRMT R17, RZ, 0x7610, R17 ;  /* 0x00007610ff117816 */ /* 0x000fe20000000011 */
[----:B------:R-:W5:Y:S02]  /*7130*/  LDC R13, c[0x0][0x3d8] ;  /* 0x0000f600ff0d7b82 */ /* 0x000f640000000800 */
[----:B------:R-:W-:-:S04]  /*7140*/  IMAD.WIDE R184, R131, 0x2, R202 ;  /* 0x0000000283b87825 */ /* 0x000fc800078e02ca */
[----:B------:R-:W-:-:S04]  /*7150*/  IMAD.WIDE R96, R145, 0x2, R202 ;  /* 0x0000000291607825 */ /* 0x000fc800078e02ca */
[----:B0-----:R-:W-:Y:S02]  /*7160*/  IMAD R147, R122, 0x12, RZ ;  /* 0x000000127a937824 */ /* 0x001fe400078e02ff */
[----:B------:R-:W-:-:S04]  /*7170*/  IMAD.WIDE R224, R149, 0x2, R202 ;  /* 0x0000000295e07825 */ /* 0x000fc800078e02ca */
[----:B------:R-:W-:-:S04]  /*7180*/  IMAD.WIDE R244, R161, 0x2, R202 ;  /* 0x00000002a1f47825 */ /* 0x000fc800078e02ca */
[--C-:B------:R-:W-:Y:S01]  /*7190*/  IMAD.WIDE R236, R123, 0x2, R202.reuse ;  /* 0x000000027bec7825 */ /* 0x100fe200078e02ca */
[----:B--2---:R0:W-:Y:S03]  /*71a0*/  STS.U16 [R19+UR6+0x6f80], R6 ;  /* 0x006f800613007988 */ /* 0x0041e60008000406 */
[----:B------:R-:W-:-:S04]  /*71b0*/  IMAD.WIDE R234, R137, 0x2, R202 ;  /* 0x0000000289ea7825 */ /* 0x000fc800078e02ca */
[----:B------:R-:W-:-:S04]  /*71c0*/  IMAD.WIDE R212, R163, 0x2, R202 ;  /* 0x00000002a3d47825 */ /* 0x000fc800078e02ca */
[--C-:B------:R-:W-:Y:S01]  /*71d0*/  IMAD.WIDE R208, R125, 0x2, R202.reuse ;  /* 0x000000027dd07825 */ /* 0x100fe200078e02ca */
[----:B0-----:R-:W0:Y:S01]  /*71e0*/  LDC R6, c[0x0][0x3c8] ;  /* 0x0000f200ff067b82 */ /* 0x001e220000000800 */
[----:B------:R2:W-:Y:S02]  /*71f0*/  STS.U16 [R19+UR6+0x7f80], R5 ;  /* 0x007f800513007988 */ /* 0x0005e40008000406 */
[----:B------:R-:W-:-:S04]  /*7200*/  IMAD.WIDE R198, R139, 0x2, R202 ;  /* 0x000000028bc67825 */ /* 0x000fc800078e02ca */
[--C-:B------:R-:W-:Y:S01]  /*7210*/  IMAD.WIDE R192, R153, 0x2, R202.reuse ;  /* 0x0000000299c07825 */ /* 0x100fe200078e02ca */
[----:B------:R-:W-:Y:S03]  /*7220*/  STL.64 [R1+0x3e0], R250 ;  /* 0x0003e0fa01007387 */ /* 0x000fe60000100a00 */
[----:B------:R-:W-:Y:S01]  /*7230*/  IMAD.WIDE R190, R165, 0x2, R202 ;  /* 0x00000002a5be7825 */ /* 0x000fe200078e02ca */
[----:B--2---:R-:W2:Y:S01]  /*7240*/  LDC R5, c[0x0][0x3c4] ;  /* 0x0000f100ff057b82 */ /* 0x004ea20000000800 */
[----:B0-----:R-:W-:Y:S01]  /*7250*/  LEA R6, R6, R215, 0x7 ;  /* 0x000000d706067211 */ /* 0x001fe200078e38ff */
[----:B------:R-:W-:Y:S01]  /*7260*/  STTM.x64 tmem[UR8], RZ ;  /* 0x000000ff000079ed */ /* 0x000fe20008340008 */
[----:B------:R-:W-:Y:S01]  /*7270*/  STS.U16 [R19+UR6+0x380], R233 ;  /* 0x000380e913007988 */ /* 0x000fe20008000406 */
[----:B------:R-:W-:-:S04]  /*7280*/  LEA R107, R120, -R120, 0x4 ;  /* 0x80000078786b7211 */ /* 0x000fc800078e20ff */
[----:B------:R-:W0:Y:S01]  /*7290*/  LDC R45, c[0x0][0x3d8] ;  /* 0x0000f600ff2d7b82 */ /* 0x000e220000000800 */
[----:B------:R-:W-:-:S04]  /*72a0*/  LEA R200, P4, R6, UR12, 0x1 ;  /* 0x0000000c06c87c11 */ /* 0x000fc8000f8808ff */
[----:B------:R-:W-:Y:S02]  /*72b0*/  LEA.HI.X.SX32 R201, R6, UR13, 0x1, P4 ;  /* 0x0000000d06c97c11 */ /* 0x000fe4000a0f0eff */
[----:B------:R-:W-:Y:S01]  /*72c0*/  IADD3.X R2, PT, PT, R2, UR9, R35, P1, P2 ;  /* 0x0000000902027c10 */ /* 0x000fe20008fe4423 */
[----:B------:R-:W-:Y:S01]  /*72d0*/  STTM.x64 tmem[UR8+0x40], RZ ;  /* 0x000040ff000079ed */ /* 0x000fe20008340008 */
[----:B------:R-:W-:Y:S01]  /*72e0*/  STS.U16 [R19+UR6+0x780], R188 ;  /* 0x000780bc13007988 */ /* 0x000fe20008000406 */
[--C-:B------:R-:W-:Y:S01]  /*72f0*/  IMAD.WIDE R246, R129, 0x2, R200.reuse ;  /* 0x0000000281f67825 */ /* 0x100fe200078e02c8 */
[----:B------:R-:W-:Y:S02]  /*7300*/  LOP3.LUT P1, RZ, R216, 0x7f, RZ, 0xc0, !PT ;  /* 0x0000007fd8ff7812 */ /* 0x000fe4000782c0ff */
[----:B------:R-:W-:Y:S01]  /*7310*/  STS.U16 [R19+UR6+0xb80], R226 ;  /* 0x000b80e213007988 */ /* 0x000fe20008000406 */
[----:B------:R-:W-:Y:S01]  /*7320*/  IMAD.WIDE R170, R143, 0x2, R200 ;  /* 0x000000028faa7825 */ /* 0x000fe200078e02c8 */
[----:B--2---:R-:W-:-:S02]  /*7330*/  SHF.L.U32 R117, R5, 0x1, RZ ;  /* 0x0000000105757819 */ /* 0x004fc400000006ff */
[----:B------:R-:W-:Y:S01]  /*7340*/  STS.U16 [R19+UR6+0xf80], R227 ;  /* 0x000f80e313007988 */ /* 0x000fe20008000406 */
[----:B------:R-:W-:-:S03]  /*7350*/  IMAD.WIDE R178, R155, 0x2, R200 ;  /* 0x000000029bb27825 */ /* 0x000fc600078e02c8 */
[----:B------:R-:W-:Y:S01]  /*7360*/  STS.U16 [R19+UR6+0x1380], R220 ;  /* 0x001380dc13007988 */ /* 0x000fe20008000406 */
[----:B------:R-:W-:-:S03]  /*7370*/  IMAD.WIDE R182, R167, 0x2, R200 ;  /* 0x00000002a7b67825 */ /* 0x000fc600078e02c8 */
[----:B------:R-:W-:Y:S01]  /*7380*/  STS.U16 [R19+UR6+0x1b80], R243 ;  /* 0x001b80f313007988 */ /* 0x000fe20008000406 */
[----:B------:R-:W-:-:S03]  /*7390*/  IMAD.WIDE R90, R131, 0x2, R200 ;  /* 0x00000002835a7825 */ /* 0x000fc600078e02c8 */
[----:B------:R-:W-:Y:S01]  /*73a0*/  STS.U16 [R19+UR6+0x1f80], R229 ;  /* 0x001f80e513007988 */ /* 0x000fe20008000406 */
[----:B------:R-:W-:-:S03]  /*73b0*/  IMAD.WIDE R196, R145, 0x2, R200 ;  /* 0x0000000291c47825 */ /* 0x000fc600078e02c8 */
        /* <DEDUP_REMOVED lines=21> */
[----:B------:R0:W-:Y:S01]  /*7510*/  STS.U16 [R19+UR6+0x7b80], R8 ;  /* 0x007b800813007988 */ /* 0x0001e20008000406 */
[----:B----4-:R-:W-:Y:S01]  /*7520*/  IMAD R115, R128, 0x16, RZ ;  /* 0x0000001680737824 */ /* 0x010fe200078e02ff */
[----:B------:R-:W-:Y:S01]  /*7530*/  UMOV UR14, 0x1 ;  /* 0x00000001000e7882 */ /* 0x000fe20000000000 */
[--C-:B------:R-:W-:Y:S01]  /*7540*/  IMAD.WIDE R230, R149, 0x2, R200.reuse ;  /* 0x0000000295e67825 */ /* 0x100fe200078e02c8 */
[----:B------:R-:W-:Y:S01]  /*7550*/  STL.64 [R1+0x3d8], R246 ;  /* 0x0003d8f601007387 */ /* 0x000fe20000100a00 */
[----:B------:R-:W-:Y:S01]  /*7560*/  MOV R160, R250 ;  /* 0x000000fa00a07202 */ /* 0x000fe20000000f00 */
[----:B------:R-:W4:Y:S01]  /*7570*/  LDCU UR9, c[0x0][0x3d8] ;  /* 0x00007b00ff0977ac */ /* 0x000f220008000800 */
[----:B------:R-:W-:Y:S01]  /*7580*/  IMAD.WIDE R222, R161, 0x2, R200 ;  /* 0x00000002a1de7825 */ /* 0x000fe200078e02c8 */
[----:B------:R-:W-:Y:S01]  /*7590*/  STL.64 [R1+0x360], R248 ;  /* 0x000360f801007387 */ /* 0x000fe20000100a00 */
[----:B------:R-:W-:Y:S01]  /*75a0*/  PRMT R43, RZ, 0x7610, R43 ;  /* 0x00007610ff2b7816 */ /* 0x000fe2000000002b */
[----:B------:R-:W0:Y:S02]  /*75b0*/  LDC R35, c[0x0][0x3d8] ;  /* 0x0000f600ff237b82 */ /* 0x000e240000000800 */
[----:B------:R-:W-:Y:S01]  /*75c0*/  STL.64 [R1+0x358], R170 ;  /* 0x000358aa01007387 */ /* 0x000fe20000100a00 */
[----:B------:R-:W-:Y:S03]  /*75d0*/  STTM.x64 tmem[UR8+0x80], RZ ;  /* 0x000080ff000079ed */ /* 0x000fe60008340008 */
[----:B------:R-:W-:Y:S01]  /*75e0*/  STL.64 [R1+0x2e0], R172 ;  /* 0x0002e0ac01007387 */ /* 0x000fe20000100a00 */
[C---:B------:R-:W-:Y:S01]  /*75f0*/  IMAD.WIDE R144, R157.reuse, 0x2, R202 ;  /* 0x000000029d907825 */ /* 0x040fe200078e02ca */
[----:B------:R-:W-:Y:S01]  /*7600*/  LEA R5, R142, -R142, 0x5 ;  /* 0x8000008e8e057211 */ /* 0x000fe200078e28ff */
[----:B------:R-:W-:Y:S01]  /*7610*/  VOTEU.ALL UP0, P1 ;  /* 0x0000000000ff7886 */ /* 0x000fe20000800000 */
[----:B------:R-:W-:Y:S01]  /*7620*/  STTM.x64 tmem[UR8+0xc0], RZ ;  /* 0x0000c0ff000079ed */ /* 0x000fe20008340008 */
[----:B------:R-:W-:Y:S01]  /*7630*/  STL.64 [R1+0x2d8], R178 ;  /* 0x0002d8b201007387 */ /* 0x000fe20000100a00 */
[----:B------:R-:W-:Y:S01]  /*7640*/  IMAD.WIDE R130, R157, 0x2, R200 ;  /* 0x000000029d827825 */ /* 0x000fe200078e02c8 */
[----:B------:R-:W-:Y:S01]  /*7650*/  PRMT R42, RZ, 0x7610, R42 ;  /* 0x00007610ff2a7816 */ /* 0x000fe2000000002a */
[----:B------:R-:W0:Y:S01]  /*7660*/  LDC R3, c[0x0][0x3d8] ;  /* 0x0000f600ff037b82 */ /* 0x000e220000000800 */
[----:B------:R-:W0:Y:S01]  /*7670*/  FENCE.VIEW.ASYNC.T ;  /* 0x00000000000073c6 */ /* 0x000e220000000200 */
[----:B------:R-:W-:Y:S01]  /*7680*/  STL.64 [R1+0x260], R180 ;  /* 0x000260b401007387 */ /* 0x000fe20000100a00 */
[----:B------:R-:W-:-:S03]  /*7690*/  IMAD.WIDE R166, R117, 0x2, R202 ;  /* 0x0000000275a67825 */ /* 0x000fc600078e02ca */
[----:B------:R-:W-:Y:S01]  /*76a0*/  STL.64 [R1+0x268], R182 ;  /* 0x000268b601007387 */ /* 0x000fe20000100a00 */
[----:B------:R-:W-:-:S04]  /*76b0*/  IMAD.WIDE R168, R117, 0x2, R200 ;  /* 0x0000000275a87825 */ /* 0x000fc800078e02c8 */
[----:B---3--:R-:W-:Y:S01]  /*76c0*/  IMAD R151, R124, 0x14, RZ ;  /* 0x000000147c977824 */ /* 0x008fe200078e02ff */
[----:B------:R3:W-:Y:S01]  /*76d0*/  STL.64 [R1+0x3d0], R184 ;  /* 0x0003d0b801007387 */ /* 0x0007e20000100a00 */
[C---:B------:R-:W-:Y:S01]  /*76e0*/  IMAD.WIDE R154, R133.reuse, 0x2, R202 ;  /* 0x00000002859a7825 */ /* 0x040fe200078e02ca */
[----:B------:R-:W-:Y:S02]  /*76f0*/  MOV R156, R184 ;  /* 0x000000b8009c7202 */ /* 0x000fe40000000f00 */
[----:B------:R-:W-:Y:S01]  /*7700*/  PRMT R53, RZ, 0x7610, R53 ;  /* 0x00007610ff357816 */ /* 0x000fe20000000035 */
[----:B------:R0:W-:Y:S01]  /*7710*/  STL.64 [R1+0x3c8], R90 ;  /* 0x0003c85a01007387 */ /* 0x0001e20000100a00 */
[----:B------:R-:W-:Y:S01]  /*7720*/  IMAD.WIDE R142, R133, 0x2, R200 ;  /* 0x00000002858e7825 */ /* 0x000fe200078e02c8 */
[----:B------:R-:W-:Y:S02]  /*7730*/  MOV R132, R180 ;  /* 0x000000b400847202 */ /* 0x000fe40000000f00 */
[----:B------:R-:W-:Y:S01]  /*7740*/  PRMT R52, RZ, 0x7610, R52 ;  /* 0x00007610ff347816 */ /* 0x000fe20000000034 */
[----:B------:R0:W-:Y:S01]  /*7750*/  STL.64 [R1+0x350], R96 ;  /* 0x0003506001007387 */ /* 0x0001e20000100a00 */
[----:B------:R-:W-:Y:S01]  /*7760*/  IMAD.WIDE R128, R147, 0x2, R202 ;  /* 0x0000000293807825 */ /* 0x000fe200078e02ca */
[----:B------:R-:W-:-:S02]  /*7770*/  MOV R158, R172 ;  /* 0x000000ac009e7202 */ /* 0x000fc40000000f00 */
[----:B------:R-:W-:Y:S01]  /*7780*/  PRMT R15, RZ, 0x7610, R15 ;  /* 0x00007610ff0f7816 */ /* 0x000fe2000000000f */
[----:B------:R0:W-:Y:S01]  /*7790*/  STL.64 [R1+0x348], R196 ;  /* 0x000348c401007387 */ /* 0x0001e20000100a00 */
[----:B------:R-:W-:Y:S01]  /*77a0*/  IMAD.WIDE R216, R147, 0x2, R200 ;  /* 0x0000000293d87825 */ /* 0x000fe200078e02c8 */
[----:B------:R-:W-:Y:S02]  /*77b0*/  MOV R134, R248 ;  /* 0x000000f800867202 */ /* 0x000fe40000000f00 */
[----:B------:R-:W-:Y:S01]  /*77c0*/  PRMT R11, RZ, 0x7610, R11 ;  /* 0x00007610ff0b7816 */ /* 0x000fe2000000000b */
[----:B------:R-:W-:Y:S01]  /*77d0*/  STL.64 [R1+0x2d0], R144 ;  /* 0x0002d09001007387 */ /* 0x000fe20000100a00 */
[C---:B--2---:R-:W-:Y:S01]  /*77e0*/  IMAD.WIDE R232, R159.reuse, 0x2, R202 ;  /* 0x000000029fe87825 */ /* 0x044fe200078e02ca */
[----:B------:R-:W-:Y:S02]  /*77f0*/  PRMT R41, RZ, 0x7610, R41 ;  /* 0x00007610ff297816 */ /* 0x000fe40000000029 */
[----:B------:R-:W-:Y:S01]  /*7800*/  PRMT R9, RZ, 0x7610, R9 ;  /* 0x00007610ff097816 */ /* 0x000fe20000000009 */
[----:B------:R-:W-:Y:S01]  /*7810*/  STL.64 [R1+0x2c8], R130 ;  /* 0x0002c88201007387 */ /* 0x000fe20000100a00 */
[----:B------:R-:W-:Y:S01]  /*7820*/  IMAD.WIDE R228, R159, 0x2, R200 ;  /* 0x000000029fe47825 */ /* 0x000fe200078e02c8 */
[----:B------:R-:W-:Y:S01]  /*7830*/  PRMT R40, RZ, 0x7610, R40 ;  /* 0x00007610ff287816 */ /* 0x000fe20000000028 */
[----:B------:R-:W-:Y:S01]  /*7840*/  UIADD3 UR15, UPT, UPT, UR5, 0x7c, URZ ;  /* 0x0000007c050f7890 */ /* 0x000fe2000fffe0ff */
[----:B------:R-:W-:Y:S01]  /*7850*/  STL.64 [R1+0x440], R166 ;  /* 0x000440a601007387 */ /* 0x000fe20000100a00 */
[C---:B------:R-:W-:Y:S01]  /*7860*/  IMAD.WIDE R242, R121.reuse, 0x2, R202 ;  /* 0x0000000279f27825 */ /* 0x040fe200078e02ca */
[----:B------:R-:W-:Y:S01]  /*7870*/  PRMT R38, RZ, 0x7610, R38 ;  /* 0x00007610ff267816 */ /* 0x000fe20000000026 */
[----:B------:R-:W-:Y:S01]  /*7880*/  UIADD3 UR16, UPT, UPT, UR5, 0x9c, URZ ;  /* 0x0000009c05107890 */ /* 0x000fe2000fffe0ff */
[----:B------:R-:W-:Y:S01]  /*7890*/  STL.64 [R1+0x438], R168 ;  /* 0x000438a801007387 */ /* 0x000fe20000100a00 */
[----:B------:R-:W-:Y:S01]  /*78a0*/  IMAD.WIDE R220, R121, 0x2, R200 ;  /* 0x0000000279dc7825 */ /* 0x000fe200078e02c8 */
[----:B------:R-:W-:-:S04]  /*78b0*/  @!UP0 UIADD3 UR12, UPT, UPT, -UR14, 0x100000, URZ ;  /* 0x001000000e0c8890 */ /* 0x000fc8000fffe1ff */
[----:B------:R-:W-:Y:S02]  /*78c0*/  @!UP0 USHF.L.U32 UR13, UR12, 0xb, URZ ;  /* 0x0000000b0c0d8899 */ /* 0x000fe400080006ff */
[----:B------:R-:W-:Y:S01]  /*78d0*/  @!UP0 USHF.L.U32 UR12, UR12, 0x1, URZ ;  /* 0x000000010c0c8899 */ /* 0x000fe200080006ff */
[----:B------:R-:W2:Y:S01]  /*78e0*/  LDC R6, c[0x0][0x3d8] ;  /* 0x0000f600ff067b82 */ /* 0x000ea20000000800 */
[----:B------:R-:W-:Y:S01]  /*78f0*/  STL.64 [R1+0x3c0], R154 ;  /* 0x0003c09a01007387 */ /* 0x000fe20000100a00 */
[----:B------:R-:W-:-:S03]  /*7900*/  IMAD.WIDE R226, R135, 0x2, R202 ;  /* 0x0000000287e27825 */ /* 0x000fc600078e02ca */
[----:B------:R-:W-:Y:S01]  /*7910*/  STL.64 [R1+0x3b8], R142 ;  /* 0x0003b88e01007387 */ /* 0x000fe20000100a00 */
[----:B------:R-:W-:Y:S01]  /*7920*/  IMAD.WIDE R188, R135, 0x2, R200 ;  /* 0x0000000287bc7825 */ /* 0x000fe200078e02c8 */
[----:B0-----:R-:W-:-:S03]  /*7930*/  VOTEU.ALL UP1, P1 ;  /* 0x0000000000ff7886 */ /* 0x001fc60000820000 */
[--C-:B------:R-:W-:Y:S01]  /*7940*/  IMAD.WIDE R238, R123, 0x2, R200.reuse ;  /* 0x000000027bee7825 */ /* 0x100fe200078e02c8 */
[----:B------:R-:W-:Y:S03]  /*7950*/  BAR.SYNC.DEFER_BLOCKING 0x0 ;  /* 0x0000000000007b1d */ /* 0x000fe60000010000 */
[----:B------:R-:W-:-:S04]  /*7960*/  IMAD.WIDE R240, R137, 0x2, R200 ;  /* 0x0000000289f07825 */ /* 0x000fc800078e02c8 */
[--C-:B------:R-:W-:Y:S01]  /*7970*/  IMAD.WIDE R210, R163, 0x2, R200.reuse ;  /* 0x00000002a3d27825 */ /* 0x100fe200078e02c8 */
[----:B------:R-:W-:Y:S03]  /*7980*/  STL.64 [R1+0x340], R128 ;  /* 0x0003408001007387 */ /* 0x000fe60000100a00 */
[--C-:B------:R-:W-:Y:S01]  /*7990*/  IMAD.WIDE R206, R125, 0x2, R200.reuse ;  /* 0x000000027dce7825 */ /* 0x100fe200078e02c8 */
[----:B------:R-:W-:Y:S03]  /*79a0*/  STL.64 [R1+0x338], R216 ;  /* 0x000338d801007387 */ /* 0x000fe60000100a00 */
[--C-:B------:R-:W-:Y:S01]  /*79b0*/  IMAD.WIDE R194, R139, 0x2, R200.reuse ;  /* 0x000000028bc27825 */ /* 0x100fe200078e02c8 */
[----:B------:R-:W-:Y:S03]  /*79c0*/  STL.64 [R1+0x2c0], R232 ;  /* 0x0002c0e801007387 */ /* 0x000fe60000100a00 */
[----:B------:R-:W-:Y:S01]  /*79d0*/  IMAD.WIDE R176, R153, 0x2, R200 ;  /* 0x0000000299b07825 */ /* 0x000fe200078e02c8 */
[----:B------:R-:W-:Y:S01]  /*79e0*/  STL.64 [R1+0x2b8], R228 ;  /* 0x0002b8e401007387 */ /* 0x000fe20000100a00 */
[----:B------:R-:W-:Y:S01]  /*79f0*/  MOV R116, R182 ;  /* 0x000000b600747202 */ /* 0x000fe20000000f00 */
[----:B------:R-:W0:Y:S02]  /*7a00*/  LDC R29, c[0x0][0x3d8] ;  /* 0x0000f600ff1d7b82 */ /* 0x000e240000000800 */
[----:B------:R-:W-:Y:S04]  /*7a10*/  STL.64 [R1+0x430], R242 ;  /* 0x000430f201007387 */ /* 0x000fe80000100a00 */
[----:B------:R-:W-:Y:S01]  /*7a20*/  STL.64 [R1+0x428], R220 ;  /* 0x000428dc01007387 */ /* 0x000fe20000100a00 */
[----:B------:R-:W-:-:S03]  /*7a30*/  IMAD.WIDE R174, R151, 0x2, R202 ;  /* 0x0000000297ae7825 */ /* 0x000fc600078e02ca */
[----:B------:R-:W1:Y:S02]  /*7a40*/  FENCE.VIEW.ASYNC.S ;  /* 0x00000000000073c6 */ /* 0x000e640000000000 */
[----:B-1----:R1:W0:Y:S02]  /*7a50*/  @!UP1 SYNCS.EXCH.64 URZ, [UR4], UR12 ;  /* 0x0000000c04ff95b2 */ /* 0x0022240008000100 */
[----:B------:R-:W-:Y:S04]  /*7a60*/  STL.64 [R1+0x3b0], R226 ;  /* 0x0003b0e201007387 */ /* 0x000fe80000100a00 */
[----:B------:R-:W-:Y:S04]  /*7a70*/  STL.64 [R1+0x3a8], R188 ;  /* 0x0003a8bc01007387 */ /* 0x000fe80000100a00 */
[----:B------:R-:W-:Y:S01]  /*7a80*/  STL.64 [R1+0x330], R224 ;  /* 0x000330e001007387 */ /* 0x000fe20000100a00 */
[----:B------:R-:W-:-:S03]  /*7a90*/  IMAD.WIDE R218, R151, 0x2, R200 ;  /* 0x0000000297da7825 */ /* 0x000fc600078e02c8 */
[----:B------:R-:W-:Y:S01]  /*7aa0*/  STL.64 [R1+0x328], R230 ;  /* 0x000328e601007387 */ /* 0x000fe20000100a00 */
[----:B------:R-:W-:Y:S01]  /*7ab0*/  IMAD.WIDE R186, R165, 0x2, R200 ;  /* 0x00000002a5ba7825 */ /* 0x000fe200078e02c8 */
[----:B------:R-:W-:Y:S01]  /*7ac0*/  ISETP.GT.AND P2, PT, R205, RZ, PT ;  /* 0x000000ffcd00720c */ /* 0x000fe20003f44270 */
[----:B------:R-:W1:Y:S01]  /*7ad0*/  LDC R8, c[0x0][0x3d8] ;  /* 0x0000f600ff087b82 */ /* 0x000e620000000800 */
[----:B------:R-:W-:Y:S04]  /*7ae0*/  STL.64 [R1+0x2b0], R244 ;  /* 0x0002b0f401007387 */ /* 0x000fe80000100a00 */
[----:B------:R-:W-:Y:S01]  /*7af0*/  STL.64 [R1+0x2a8], R222 ;  /* 0x0002a8de01007387 */ /* 0x000fe20000100a00 */
[----:B------:R-:W-:Y:S02]  /*7b00*/  MOV R146, R178 ;  /* 0x000000b200927202 */ /* 0x000fe40000000f00 */
[----:B------:R-:W-:Y:S01]  /*7b10*/  MOV R120, R170 ;  /* 0x000000aa00787202 */ /* 0x000fe20000000f00 */
[----:B------:R-:W-:Y:S01]  /*7b20*/  STL.64 [R1+0x420], R236 ;  /* 0x000420ec01007387 */ /* 0x000fe20000100a00 */
[----:B------:R-:W-:Y:S01]  /*7b30*/  MOV R148, R246 ;  /* 0x000000f600947202 */ /* 0x000fe20000000f00 */
[----:B------:R-:W1:Y:S02]  /*7b40*/  LDC R23, c[0x0][0x3d8] ;  /* 0x0000f600ff177b82 */ /* 0x000e640000000800 */
[----:B------:R-:W-:Y:S06]  /*7b50*/  STL.64 [R1+0x418], R238 ;  /* 0x000418ee01007387 */ /* 0x000fec0000100a00 */
[----:B0-----:R-:W-:Y:S01]  /*7b60*/  BAR.SYNC.DEFER_BLOCKING 0x0 ;  /* 0x0000000000007b1d */ /* 0x001fe20000010000 */
[----:B------:R-:W-:-:S02]  /*7b70*/  PRMT R46, RZ, 0x7610, R46 ;  /* 0x00007610ff2e7816 */ /* 0x000fc4000000002e */
[----:B------:R-:W-:Y:S02]  /*7b80*/  PRMT R44, RZ, 0x7610, R44 ;  /* 0x00007610ff2c7816 */ /* 0x000fe4000000002c */
[----:B------:R-:W-:-:S03]  /*7b90*/  PRMT R27, RZ, 0x7610, R27 ;  /* 0x00007610ff1b7816 */ /* 0x000fc6000000001b */
[----:B------:R-:W0:Y:S01]  /*7ba0*/  LDC R19, c[0x0][0x3d8] ;  /* 0x0000f600ff137b82 */ /* 0x000e220000000800 */
[----:B------:R-:W-:Y:S04]  /*7bb0*/  STL.64 [R1+0x3a0], R234 ;  /* 0x0003a0ea01007387 */ /* 0x000fe80000100a00 */
[----:B------:R-:W-:Y:S04]  /*7bc0*/  STL.64 [R1+0x398], R240 ;  /* 0x000398f001007387 */ /* 0x000fe80000100a00 */
[----:B------:R-:W-:Y:S04]  /*7bd0*/  STL.64 [R1+0x320], R174 ;  /* 0x000320ae01007387 */ /* 0x000fe80000100a00 */
[----:B------:R-:W-:Y:S04]  /*7be0*/  STL.64 [R1+0x318], R218 ;  /* 0x000318da01007387 */ /* 0x000fe80000100a00 */
[----:B------:R-:W-:Y:S01]  /*7bf0*/  STL.64 [R1+0x2a0], R212 ;  /* 0x0002a0d401007387 */ /* 0x000fe20000100a00 */
[----:B------:R-:W-:-:S03]  /*7c00*/  MOV R157, R185 ;  /* 0x000000b9009d7202 */ /* 0x000fc60000000f00 */
[----:B------:R-:W-:Y:S01]  /*7c10*/  STL.64 [R1+0x298], R210 ;  /* 0x000298d201007387 */ /* 0x000fe20000100a00 */
[----:B------:R-:W-:-:S03]  /*7c20*/  MOV R117, R183 ;  /* 0x000000b700757202 */ /* 0x000fc60000000f00 */
[----:B------:R-:W-:Y:S01]  /*7c30*/  STL.64 [R1+0x410], R208 ;  /* 0x000410d001007387 */ /* 0x000fe20000100a00 */
[----:B---3--:R-:W-:-:S03]  /*7c40*/  IMAD.WIDE R184, R127, 0x2, R202 ;  /* 0x000000027fb87825 */ /* 0x008fc600078e02ca */
[----:B------:R-:W-:Y:S01]  /*7c50*/  STL.64 [R1+0x408], R206 ;  /* 0x000408ce01007387 */ /* 0x000fe20000100a00 */
[----:B------:R-:W-:Y:S01]  /*7c60*/  MOV R133, R181 ;  /* 0x000000b500857202 */ /* 0x000fe20000000f00 */
[----:B------:R-:W-:Y:S02]  /*7c70*/  IMAD.WIDE R182, R127, 0x2, R200 ;  /* 0x000000027fb67825 */ /* 0x000fe400078e02c8 */
[----:B------:R-:W-:Y:S01]  /*7c80*/  STL.64 [R1+0x390], R198 ;  /* 0x000390c601007387 */ /* 0x000fe20000100a00 */
[----:B------:R-:W-:Y:S01]  /*7c90*/  MOV R147, R179 ;  /* 0x000000b300937202 */ /* 0x000fe20000000f00 */
[C---:B------:R-:W-:Y:S01]  /*7ca0*/  IMAD.WIDE R180, R141.reuse, 0x2, R202 ;  /* 0x000000028db47825 */ /* 0x040fe200078e02ca */
[----:B------:R-:W-:Y:S01]  /*7cb0*/  MOV R159, R173 ;  /* 0x000000ad009f7202 */ /* 0x000fe20000000f00 */
[----:B------:R-:W-:Y:S01]  /*7cc0*/  STL.64 [R1+0x388], R194 ;  /* 0x000388c201007387 */ /* 0x000fe20000100a00 */
[----:B------:R-:W-:Y:S01]  /*7cd0*/  MOV R121, R171 ;  /* 0x000000ab00797202 */ /* 0x000fe20000000f00 */
[----:B------:R-:W-:Y:S01]  /*7ce0*/  IMAD.WIDE R178, R141, 0x2, R200 ;  /* 0x000000028db27825 */ /* 0x000fe200078e02c8 */
[----:B------:R-:W-:Y:S01]  /*7cf0*/  MOV R135, R249 ;  /* 0x000000f900877202 */ /* 0x000fe20000000f00 */
[----:B------:R-:W-:Y:S01]  /*7d00*/  STL.64 [R1+0x310], R192 ;  /* 0x000310c001007387 */ /* 0x000fe20000100a00 */
[----:B------:R-:W-:Y:S01]  /*7d10*/  MOV R149, R247 ;  /* 0x000000f700957202 */ /* 0x000fe20000000f00 */
[----:B------:R-:W-:Y:S01]  /*7d20*/  IMAD.WIDE R172, R115, 0x2, R202 ;  /* 0x0000000273ac7825 */ /* 0x000fe200078e02ca */
[----:B------:R-:W-:Y:S01]  /*7d30*/  MOV R161, R251 ;  /* 0x000000fb00a17202 */ /* 0x000fe20000000f00 */
[----:B------:R-:W-:Y:S02]  /*7d40*/  STL.64 [R1+0x308], R176 ;  /* 0x000308b001007387 */ /* 0x000fe40000100a00 */
[----:B------:R-:W-:Y:S01]  /*7d50*/  IMAD.WIDE R124, R109, 0x2, R200 ;  /* 0x000000026d7c7825 */ /* 0x000fe200078e02c8 */
[----:B------:R-:W-:Y:S01]  /*7d60*/  PRMT R26, RZ, 0x7610, R26 ;  /* 0x00007610ff1a7816 */ /* 0x000fe2000000001a */
[----:B------:R-:W-:Y:S01]  /*7d70*/  STL.64 [R1+0x290], R190 ;  /* 0x000290be01007387 */ /* 0x000fe20000100a00 */
[----:B------:R-:W-:Y:S01]  /*7d80*/  PRMT R25, RZ, 0x7610, R25 ;  /* 0x00007610ff197816 */ /* 0x000fe20000000019 */
[----:B------:R-:W-:Y:S01]  /*7d90*/  IMAD.WIDE R170, R115, 0x2, R200 ;  /* 0x0000000273aa7825 */ /* 0x000fe200078e02c8 */
[----:B------:R-:W-:Y:S01]  /*7da0*/  PRMT R24, RZ, 0x7610, R24 ;  /* 0x00007610ff187816 */ /* 0x000fe20000000018 */
[----:B------:R-:W-:Y:S01]  /*7db0*/  STL.64 [R1+0x288], R186 ;  /* 0x000288ba01007387 */ /* 0x000fe20000100a00 */
[----:B------:R-:W-:Y:S01]  /*7dc0*/  PRMT R22, RZ, 0x7610, R22 ;  /* 0x00007610ff167816 */ /* 0x000fe20000000016 */
[C---:B------:R-:W-:Y:S01]  /*7dd0*/  IMAD.WIDE R248, R111.reuse, 0x2, R202 ;  /* 0x000000026ff87825 */ /* 0x040fe200078e02ca */
[----:B------:R-:W-:Y:S01]  /*7de0*/  PRMT R21, RZ, 0x7610, R21 ;  /* 0x00007610ff157816 */ /* 0x000fe20000000015 */
[----:B------:R-:W-:Y:S01]  /*7df0*/  STL.64 [R1+0x400], R184 ;  /* 0x000400b801007387 */ /* 0x000fe20000100a00 */
[----:B------:R-:W-:Y:S01]  /*7e00*/  PRMT R39, RZ, 0x7610, R39 ;  /* 0x00007610ff277816 */ /* 0x000fe20000000027 */
[----:B------:R-:W-:Y:S01]  /*7e10*/  IMAD.WIDE R246, R111, 0x2, R200 ;  /* 0x000000026ff67825 */ /* 0x000fe200078e02c8 */
[----:B------:R-:W-:Y:S01]  /*7e20*/  PRMT R37, RZ, 0x7610, R37 ;  /* 0x00007610ff257816 */ /* 0x000fe20000000025 */
[----:B------:R-:W-:Y:S01]  /*7e30*/  STL.64 [R1+0x3f8], R182 ;  /* 0x0003f8b601007387 */ /* 0x000fe20000100a00 */
[----:B------:R-:W-:Y:S01]  /*7e40*/  PRMT R36, RZ, 0x7610, R36 ;  /* 0x00007610ff247816 */ /* 0x000fe20000000024 */
[----:B------:R-:W-:Y:S01]  /*7e50*/  IMAD.WIDE R250, R109, 0x2, R202 ;  /* 0x000000026dfa7825 */ /* 0x000fe200078e02ca */
[----:B------:R-:W-:Y:S01]  /*7e60*/  PRMT R16, RZ, 0x7610, R16 ;  /* 0x00007610ff107816 */ /* 0x000fe20000000010 */
[----:B------:R-:W-:Y:S01]  /*7e70*/  STL.64 [R1+0x380], R180 ;  /* 0x000380b401007387 */ /* 0x000fe20000100a00 */
[----:B------:R-:W-:-:S02]  /*7e80*/  PRMT R34, RZ, 0x7610, R34 ;  /* 0x00007610ff227816 */ /* 0x000fc40000000022 */
[----:B------:R-:W-:Y:S01]  /*7e90*/  PRMT R33, RZ, 0x7610, R33 ;  /* 0x00007610ff217816 */ /* 0x000fe20000000021 */
[----:B------:R-:W-:Y:S01]  /*7ea0*/  STL.64 [R1+0x378], R178 ;  /* 0x000378b201007387 */ /* 0x000fe20000100a00 */
[----:B------:R-:W-:Y:S02]  /*7eb0*/  PRMT R14, RZ, 0x7610, R14 ;  /* 0x00007610ff0e7816 */ /* 0x000fe4000000000e */
[----:B------:R-:W-:Y:S01]  /*7ec0*/  PRMT R50, RZ, 0x7610, R50 ;  /* 0x00007610ff327816 */ /* 0x000fe20000000032 */
[----:B------:R-:W-:Y:S01]  /*7ed0*/  STL.64 [R1+0x300], R172 ;  /* 0x000300ac01007387 */ /* 0x000fe20000100a00 */
[----:B------:R-:W-:Y:S02]  /*7ee0*/  PRMT R49, RZ, 0x7610, R49 ;  /* 0x00007610ff317816 */ /* 0x000fe40000000031 */
[----:B------:R-:W-:Y:S01]  /*7ef0*/  PRMT R32, RZ, 0x7610, R32 ;  /* 0x00007610ff207816 */ /* 0x000fe20000000020 */
[----:B------:R-:W-:Y:S01]  /*7f00*/  STL.64 [R1+0x2f8], R170 ;  /* 0x0002f8aa01007387 */ /* 0x000fe20000100a00 */
[----:B------:R-:W-:-:S02]  /*7f10*/  PRMT R31, RZ, 0x7610, R31 ;  /* 0x00007610ff1f7816 */ /* 0x000fc4000000001f */
[----:B------:R-:W-:Y:S01]  /*7f20*/  PRMT R12, RZ, 0x7610, R12 ;  /* 0x00007610ff0c7816 */ /* 0x000fe2000000000c */
[----:B------:R-:W-:Y:S01]  /*7f30*/  STL.64 [R1+0x280], R248 ;  /* 0x000280f801007387 */ /* 0x000fe20000100a00 */
[----:B------:R-:W-:Y:S01]  /*7f40*/  PRMT R48, RZ, 0x7610, R48 ;  /* 0x00007610ff307816 */ /* 0x000fe20000000030 */
[----:B------:R-:W-:Y:S01]  /*7f50*/  IMAD.WIDE R122, R107, 0x2, R202 ;  /* 0x000000026b7a7825 */ /* 0x000fe200078e02ca */
[----:B------:R-:W-:Y:S01]  /*7f60*/  PRMT R47, RZ, 0x7610, R47 ;  /* 0x00007610ff2f7816 */ /* 0x000fe2000000002f */
[----:B------:R-:W-:Y:S01]  /*7f70*/  STL.64 [R1+0x258], R246 ;  /* 0x000258f601007387 */ /* 0x000fe20000100a00 */
[----:B------:R-:W-:Y:S02]  /*7f80*/  PRMT R30, RZ, 0x7610, R30 ;  /* 0x00007610ff1e7816 */ /* 0x000fe4000000001e */
[----:B------:R-:W-:Y:S01]  /*7f90*/  PRMT R28, RZ, 0x7610, R28 ;  /* 0x00007610ff1c7816 */ /* 0x000fe2000000001c */
[----:B------:R-:W-:Y:S01]  /*7fa0*/  STL.64 [R1+0x3f0], R250 ;  /* 0x0003f0fa01007387 */ /* 0x000fe20000100a00 */
[----:B------:R-:W-:Y:S01]  /*7fb0*/  PRMT R10, RZ, 0x7610, R10 ;  /* 0x00007610ff0a7816 */ /* 0x000fe2000000000a */
[----:B----4-:R-:W-:Y:S01]  /*7fc0*/  IMAD R114, R114, UR9, RZ ;  /* 0x0000000972727c24 */ /* 0x010fe2000f8e02ff */
[----:B-1----:R-:W-:Y:S01]  /*7fd0*/  UIADD3 UR12, UPT, UPT, UR5, 0x3c, URZ ;  /* 0x0000003c050c7890 */ /* 0x002fe2000fffe0ff */
[----:B------:R1:W-:Y:S01]  /*7fe0*/  STL.64 [R1+0x3e8], R124 ;  /* 0x0003e87c01007387 */ /* 0x0003e20000100a00 */
[----:B------:R-:W-:Y:S01]  /*7ff0*/  UIADD3 UR13, UPT, UPT, UR5, 0x5c, URZ ;  /* 0x0000005c050d7890 */ /* 0x000fe2000fffe0ff */
[----:B------:R-:W-:Y:S01]  /*8000*/  IMAD R3, R3, UR15, RZ ;  /* 0x0000000f03037c24 */ /* 0x000fe2000f8e02ff */
[----:B------:R-:W3:Y:S01]  /*8010*/  LDC R109, c[0x0][0x3d8] ;  /* 0x0000f600ff6d7b82 */ /* 0x000ee20000000800 */
[----:B------:R-:W4:Y:S04]  /*8020*/  @P2 LDG.E.U16 R62, desc[UR10][R90.64] ;  /* 0x0000000a5a3e2981 */ /* 0x000f28000c1e1500 */
[----:B------:R-:W2:Y:S03]  /*8030*/  @P2 LDG.E.U16 R43, desc[UR10][R96.64] ;  /* 0x0000000a602b2981 */ /* 0x000ea6000c1e1500 */
[----:B------:R-:W0:Y:S01]  /*8040*/  LDC R115, c[0x0][0x3d8] ;  /* 0x0000f600ff737b82 */ /* 0x000e220000000800 */
[----:B------:R-:W2:Y:S04]  /*8050*/  @P2 LDG.E.U16 R42, desc[UR10][R196.64] ;  /* 0x0000000ac42a2981 */ /* 0x000ea8000c1e1500 */
[----:B------:R-:W2:Y:S01]  /*8060*/  LDL.LU.64 R90, [R1+0x490] ;  /* 0x00049000015a7983 */ /* 0x000ea20000300a00 */
[----:B------:R-:W-:-:S02]  /*8070*/  UIADD3 UR17, UPT, UPT, UR5, 0xbc, URZ ;  /* 0x000000bc05117890 */ /* 0x000fc4000fffe0ff */
[----:B------:R-:W0:Y:S01]  /*8080*/  LDC R127, c[0x0][0x3d8] ;  /* 0x0000f600ff7f7b82 */ /* 0x000e220000000800 */
[----:B------:R-:W2:Y:S04]  /*8090*/  LDL.LU.64 R96, [R1+0x488] ;  /* 0x0004880001607983 */ /* 0x000ea80000300a00 */
[----:B------:R-:W2:Y:S04]  /*80a0*/  LDL.LU R197, [R1+0x484] ;  /* 0x0004840001c57983 */ /* 0x000ea80000300800 */
[----:B------:R-:W3:Y:S04]  /*80b0*/  @P2 LDG.E.U16 R85, desc[UR10][R202.64] ;  /* 0x0000000aca552981 */ /* 0x000ee8000c1e1500 */
[----:B------:R-:W3:Y:S04]  /*80c0*/  @P2 LDG.E.U16 R84, desc[UR10][R200.64] ;  /* 0x0000000ac8542981 */ /* 0x000ee8000c1e1500 */
[----:B------:R-:W3:Y:S04]  /*80d0*/  @P2 LDG.E.U16 R65, desc[UR10][R160.64] ;  /* 0x0000000aa0412981 */ /* 0x000ee8000c1e1500 */
[----:B------:R-:W3:Y:S04]  /*80e0*/  @P2 LDG.E.U16 R64, desc[UR10][R148.64] ;  /* 0x0000000a94402981 */ /* 0x000ee8000c1e1500 */
[----:B------:R-:W3:Y:S04]  /*80f0*/  @P2 LDG.E.U16 R46, desc[UR10][R134.64] ;  /* 0x0000000a862e2981 */ /* 0x000ee8000c1e1500 */
[----:B------:R0:W3:Y:S04]  /*8100*/  @P2 LDG.E.U16 R44, desc[UR10][R120.64] ;  /* 0x0000000a782c2981 */ /* 0x0000e8000c1e1500 */
[----:B------:R-:W3:Y:S04]  /*8110*/  @P2 LDG.E.U16 R27, desc[UR10][R158.64] ;  /* 0x0000000a9e1b2981 */ /* 0x000ee8000c1e1500 */
[----:B------:R-:W3:Y:S04]  /*8120*/  @P2 LDG.E.U16 R26, desc[UR10][R146.64] ;  /* 0x0000000a921a2981 */ /* 0x000ee8000c1e1500 */
[----:B------:R-:W3:Y:S04]  /*8130*/  @P2 LDG.E.U16 R82, desc[UR10][R132.64] ;  /* 0x0000000a84522981 */ /* 0x000ee8000c1e1500 */
[----:B------:R0:W3:Y:S04]  /*8140*/  @P2 LDG.E.U16 R81, desc[UR10][R116.64] ;  /* 0x0000000a74512981 */ /* 0x0000e8000c1e1500 */
[----:B------:R-:W3:Y:S04]  /*8150*/  @P2 LDG.E.U16 R63, desc[UR10][R156.64] ;  /* 0x0000000a9c3f2981 */ /* 0x000ee8000c1e1500 */
        /* <DEDUP_REMOVED lines=36> */
[----:B------:R-:W3:Y:S01]  /*83a0*/  @P2 LDG.E.U16 R50, desc[UR10][R180.64] ;  /* 0x0000000ab4322981 */ /* 0x000ee2000c1e1500 */
[----:B0-----:R-:W-:-:S03]  /*83b0*/  IMAD.WIDE R120, R107, 0x2, R200 ;  /* 0x000000026b787825 */ /* 0x001fc600078e02c8 */
[----:B------:R-:W3:Y:S01]  /*83c0*/  @P2 LDG.E.U16 R49, desc[UR10][R178.64] ;  /* 0x0000000ab2312981 */ /* 0x000ee2000c1e1500 */
[----:B------:R-:W-:-:S03]  /*83d0*/  IMAD.WIDE R116, R105, 0x2, R202 ;  /* 0x0000000269747825 */ /* 0x000fc600078e02ca */
[----:B------:R-:W3:Y:S01]  /*83e0*/  @P2 LDG.E.U16 R32, desc[UR10][R172.64] ;  /* 0x0000000aac202981 */ /* 0x000ee2000c1e1500 */
[----:B------:R-:W-:-:S03]  /*83f0*/  IMAD.WIDE R110, R105, 0x2, R200 ;  /* 0x00000002696e7825 */ /* 0x000fc600078e02c8 */
[----:B------:R-:W3:Y:S01]  /*8400*/  @P2 LDG.E.U16 R31, desc[UR10][R170.64] ;  /* 0x0000000aaa1f2981 */ /* 0x000ee2000c1e1500 */
[----:B------:R-:W-:-:S03]  /*8410*/  IMAD.WIDE R106, R5, 0x2, R202 ;  /* 0x00000002056a7825 */ /* 0x000fc600078e02ca */
[----:B------:R-:W3:Y:S01]  /*8420*/  @P2 LDG.E.U16 R12, desc[UR10][R248.64] ;  /* 0x0000000af80c2981 */ /* 0x000ee2000c1e1500 */
[----:B------:R-:W-:-:S03]  /*8430*/  IMAD.WIDE R104, R5, 0x2, R200 ;  /* 0x0000000205687825 */ /* 0x000fc600078e02c8 */
[----:B------:R-:W3:Y:S04]  /*8440*/  @P2 LDG.E.U16 R11, desc[UR10][R246.64] ;  /* 0x0000000af60b2981 */ /* 0x000ee8000c1e1500 */
[----:B------:R-:W3:Y:S04]  /*8450*/  @P2 LDG.E.U16 R68, desc[UR10][R250.64] ;  /* 0x0000000afa442981 */ /* 0x000ee8000c1e1500 */
[----:B------:R1:W3:Y:S04]  /*8460*/  @P2 LDG.E.U16 R66, desc[UR10][R124.64] ;  /* 0x0000000a7c422981 */ /* 0x0002e8000c1e1500 */
[----:B------:R0:W3:Y:S01]  /*8470*/  @P2 LDG.E.U16 R48, desc[UR10][R122.64] ;  /* 0x0000000a7a302981 */ /* 0x0000e2000c1e1500 */
[----:B------:R-:W-:Y:S01]  /*8480*/  LEA R113, R113, R114, 0x2 ;  /* 0x0000007271717211 */ /* 0x000fe200078e10ff */
[----:B------:R-:W-:-:S02]  /*8490*/  UIADD3 UR9, UPT, UPT, UR5, 0x1c, URZ ;  /* 0x0000001c05097890 */ /* 0x000fc4000fffe0ff */
[----:B------:R0:W-:Y:S01]  /*84a0*/  STL.64 [R1+0x370], R122 ;  /* 0x0003707a01007387 */ /* 0x0001e20000100a00 */
[----:B------:R-:W-:Y:S01]  /*84b0*/  LEA R134, P4, R114, R214, 0x1 ;  /* 0x000000d672867211 */ /* 0x000fe200078808ff */
[----:B-----5:R-:W-:Y:S01]  /*84c0*/  IMAD R13, R13, UR12, RZ ;  /* 0x0000000c0d0d7c24 */ /* 0x020fe2000f8e02ff */
[----:B------:R-:W5:Y:S01]  /*84d0*/  LDC R5, c[0x0][0x3d8] ;  /* 0x0000f600ff057b82 */ /* 0x000f620000000800 */
[----:B------:R-:W3:Y:S04]  /*84e0*/  @P2 LDG.E.U16 R47, desc[UR10][R120.64] ;  /* 0x0000000a782f2981 */ /* 0x000ee8000c1e1500 */
[----:B------:R0:W3:Y:S01]  /*84f0*/  @P2 LDG.E.U16 R30, desc[UR10][R116.64] ;  /* 0x0000000a741e2981 */ /* 0x0000e2000c1e1500 */
[----:B------:R-:W-:Y:S02]  /*8500*/  IMAD R45, R45, UR13, RZ ;  /* 0x0000000d2d2d7c24 */ /* 0x000fe4000f8e02ff */
[----:B-1----:R-:W1:Y:S01]  /*8510*/  LDC R124, c[0x0][0x3d8] ;  /* 0x0000f600ff7c7b82 */ /* 0x002e620000000800 */
[----:B------:R-:W3:Y:S04]  /*8520*/  @P2 LDG.E.U16 R28, desc[UR10][R110.64] ;  /* 0x0000000a6e1c2981 */ /* 0x000ee8000c1e1500 */
[----:B------:R0:W3:Y:S01]  /*8530*/  @P2 LDG.E.U16 R10, desc[UR10][R106.64] ;  /* 0x0000000a6a0a2981 */ /* 0x0000e2000c1e1500 */
[----:B------:R-:W-:-:S02]  /*8540*/  UIADD3 UR18, UPT, UPT, UR5, 0xdc, URZ ;  /* 0x000000dc05127890 */ /* 0x000fc4000fffe0ff */
[----:B------:R-:W1:Y:S01]  /*8550*/  LDC R128, c[0x0][0x3d8] ;  /* 0x0000f600ff807b82 */ /* 0x000e620000000800 */
[----:B------:R1:W3:Y:S04]  /*8560*/  @P2 LDG.E.U16 R9, desc[UR10][R104.64] ;  /* 0x0000000a68092981 */ /* 0x0002e8000c1e1500 */
[----:B------:R-:W-:Y:S01]  /*8570*/  STL.64 [R1+0x368], R120 ;  /* 0x0003687801007387 */ /* 0x000fe20000100a00 */
[----:B------:R-:W-:Y:S01]  /*8580*/  LEA R132, P5, R113, R214, 0x1 ;  /* 0x000000d671847211 */ /* 0x000fe200078a08ff */
[----:B------:R-:W-:Y:S01]  /*8590*/  IMAD R98, R98, UR9, RZ ;  /* 0x0000000962627c24 */ /* 0x000fe2000f8e02ff */
[----:B0-----:R-:W0:Y:S01]  /*85a0*/  LDC R122, c[0x0][0x3d8] ;  /* 0x0000f600ff7a7b82 */ /* 0x001e220000000800 */
[----:B------:R5:W-:Y:S04]  /*85b0*/  STL.64 [R1+0x2f0], R116 ;  /* 0x0002f07401007387 */ /* 0x000be80000100a00 */
[----:B------:R-:W-:Y:S03]  /*85c0*/  STL.64 [R1+0x2e8], R110 ;  /* 0x0002e86e01007387 */ /* 0x000fe60000100a00 */
[----:B------:R-:W0:Y:S01]  /*85d0*/  LDC R123, c[0x0][0x3d8] ;  /* 0x0000f600ff7b7b82 */ /* 0x000e220000000800 */
[----:B------:R5:W-:Y:S01]  /*85e0*/  STL.64 [R1+0x278], R106 ;  /* 0x0002786a01007387 */ /* 0x000be20000100a00 */
[----:B------:R-:W-:-:S02]  /*85f0*/  LEA.HI.X.SX32 R135, R114, R2, 0x1, P4 ;  /* 0x0000000272877211 */ /* 0x000fc400020f0eff */
[----:B------:R-:W-:Y:S02]  /*8600*/  LEA.HI.X.SX32 R133, R113, R2, 0x1, P5 ;  /* 0x0000000271857211 */ /* 0x000fe400028f0eff */
[----:B------:R-:W-:Y:S02]  /*8610*/  LEA R136, P3, R98, R214, 0x1 ;  /* 0x000000d662887211 */ /* 0x000fe400078608ff */
[----:B-----5:R-:W5:Y:S01]  /*8620*/  LDC R116, c[0x0][0x3d8] ;  /* 0x0000f600ff747b82 */ /* 0x020f620000000800 */
[----:B------:R-:W-:Y:S01]  /*8630*/  LEA R107, R4, R113, 0x2 ;  /* 0x00000071046b7211 */ /* 0x000fe200078e10ff */
[----:B------:R1:W-:Y:S01]  /*8640*/  STL.64 [R1+0x270], R104 ;  /* 0x0002706801007387 */ /* 0x0003e20000100a00 */
[----:B------:R-:W-:-:S05]  /*8650*/  LEA.HI.X.SX32 R137, R98, R2, 0x1, P3 ;  /* 0x0000000262897211 */ /* 0x000fca00018f0eff */
[----:B------:R-:W0:Y:S01]  /*8660*/  LDC R110, c[0x0][0x3d8] ;  /* 0x0000f600ff6e7b82 */ /* 0x000e220000000800 */
[----:B------:R-:W-:-:S04]  /*8670*/  LEA R108, R108, R107, 0x2 ;  /* 0x0000006b6c6c7211 */ /* 0x000fc800078e10ff */
[----:B------:R-:W-:Y:S01]  /*8680*/  LEA R106, R119, R108, 0x2 ;  /* 0x0000006c776a7211 */ /* 0x000fe200078e10ff */
[----:B------:R4:W-:Y:S01]  /*8690*/  STL.64 [R1+0x448], R134 ;  /* 0x0004488601007387 */ /* 0x0009e20000100a00 */
[----:B------:R-:W-:Y:S01]  /*86a0*/  LEA R138, P4, R107, R214, 0x1 ;  /* 0x000000d66b8a7211 */ /* 0x000fe200078808ff */
[----:B------:R-:W0:Y:S01]  /*86b0*/  LDC R111, c[0x0][0x3d8] ;  /* 0x0000f600ff6f7b82 */ /* 0x000e220000000800 */
[----:B------:R-:W-:-:S04]  /*86c0*/  LEA R101, R101, R106, 0x2 ;  /* 0x0000006a65657211 */ /* 0x000fc800078e10ff */
[----:B------:R-:W-:-:S03]  /*86d0*/  LEA R102, R102, R101, 0x2 ;  /* 0x0000006566667211 */ /* 0x000fc600078e10ff */
[----:B-1----:R-:W1:Y:S01]  /*86e0*/  LDC R104, c[0x0][0x3d8] ;  /* 0x0000f600ff687b82 */ /* 0x002e620000000800 */
[----:B--2---:R-:W-:-:S04]  /*86f0*/  LEA R97, R97, R102, 0x3 ;  /* 0x0000006661617211 */ /* 0x004fc800078e18ff */
[----:B------:R-:W-:Y:S01]  /*8700*/  LEA R96, R96, R97, 0x2 ;  /* 0x0000006160607211 */ /* 0x000fe200078e10ff */
[----:B------:R2:W-:Y:S01]  /*8710*/  STL.64 [R1+0x250], R132 ;  /* 0x0002508401007387 */ /* 0x0005e20000100a00 */
[----:B----4-:R-:W-:Y:S01]  /*8720*/  LEA R134, P5, R108, R214, 0x1 ;  /* 0x000000d66c867211 */ /* 0x010fe200078a08ff */
[----:B------:R-:W4:Y:S01]  /*8730*/  LDC R105, c[0x0][0x3d8] ;  /* 0x0000f600ff697b82 */ /* 0x000f220000000800 */
[----:B------:R-:W-:Y:S02]  /*8740*/  LEA R92, R92, R96, 0x2 ;  /* 0x000000605c5c7211 */ /* 0x000fe400078e10ff */
[----:B------:R-:W-:Y:S02]  /*8750*/  LEA.HI.X.SX32 R139, R107, R2, 0x1, P4 ;  /* 0x000000026b8b7211 */ /* 0x000fe400020f0eff */
[----:B------:R-:W-:Y:S02]  /*8760*/  LEA R90, R90, R92, 0x2 ;  /* 0x0000005c5a5a7211 */ /* 0x000fe400078e10ff */
[----:B------:R-:W-:Y:S01]  /*8770*/  LEA.HI.X.SX32 R135, R108, R2, 0x1, P5 ;  /* 0x000000026c877211 */ /* 0x000fe200028f0eff */
[----:B------:R-:W0:Y:S01]  /*8780*/  LDC R117, c[0x0][0x3d8] ;  /* 0x0000f600ff757b82 */ /* 0x000e220000000800 */
[C---:B--2---:R-:W-:Y:S01]  /*8790*/  LEA R132, P6, R106.reuse, R214, 0x1 ;  /* 0x000000d66a847211 */ /* 0x044fe200078c08ff */
[----:B------:R2:W-:Y:S03]  /*87a0*/  STL.64 [R1+0x248], R138 ;  /* 0x0002488a01007387 */ /* 0x0005e60000100a00 */
[----:B------:R-:W-:Y:S01]  /*87b0*/  LEA.HI.X.SX32 R133, R106, R2, 0x1, P6 ;  /* 0x000000026a857211 */ /* 0x000fe200030f0eff */
[----:B------:R-:W-:Y:S01]  /*87c0*/  STL.64 [R1+0x240], R134 ;  /* 0x0002408601007387 */ /* 0x000fe20000100a00 */
[----:B------:R-:W-:Y:S01]  /*87d0*/  LEA R91, R91, R90, 0x2 ;  /* 0x0000005a5b5b7211 */ /* 0x000fe200078e10ff */
[----:B------:R-:W0:Y:S02]  /*87e0*/  LDC R119, c[0x0][0x3d8] ;  /* 0x0000f600ff777b82 */ /* 0x000e240000000800 */
[----:B------:R5:W-:Y:S01]  /*87f0*/  STL.64 [R1+0x238], R132 ;  /* 0x0002388401007387 */ /* 0x000be20000100a00 */
[----:B------:R-:W-:-:S02]  /*8800*/  LEA R7, R7, R91, 0x2 ;  /* 0x0000005b07077211 */ /* 0x000fc400078e10ff */
[-C--:B--2---:R-:W-:Y:S02]  /*8810*/  LEA R138, P5, R101, R214.reuse, 0x1 ;  /* 0x000000d6658a7211 */ /* 0x084fe400078a08ff */
[----:B------:R-:W-:Y:S01]  /*8820*/  LEA R35, R35, R7, 0x2 ;  /* 0x0000000723237211 */ /* 0x000fe200078e10ff */
[----:B------:R-:W2:Y:S01]  /*8830*/  LDC R120, c[0x0][0x3d8] ;  /* 0x0000f600ff787b82 */ /* 0x000ea20000000800 */
[----:B-----5:R-:W-:Y:S01]  /*8840*/  LEA R132, P6, R102, R214, 0x1 ;  /* 0x000000d666847211 */ /* 0x020fe200078c08ff */
[----:B------:R-:W-:-:S06]  /*8850*/  IMAD R5, R5, UR16, RZ ;  /* 0x0000001005057c24 */ /* 0x000fcc000f8e02ff */
[----:B------:R-:W5:Y:S01]  /*8860*/  LDC R4, c[0x0][0x3d8] ;  /* 0x0000f600ff047b82 */ /* 0x000f620000000800 */
[-C--:B------:R-:W-:Y:S02]  /*8870*/  LEA.HI.X.SX32 R133, R102, R2.reuse, 0x1, P6 ;  /* 0x0000000266857211 */ /* 0x080fe400030f0eff */
[----:B------:R-:W-:Y:S02]  /*8880*/  LEA R55, R55, R35, 0x3 ;  /* 0x0000002337377211 */ /* 0x000fe400078e18ff */
[----:B------:R-:W-:Y:S01]  /*8890*/  LEA.HI.X.SX32 R139, R101, R2, 0x1, P5 ;  /* 0x00000002658b7211 */ /* 0x000fe200028f0eff */
[----:B------:R1:W-:Y:S01]  /*88a0*/  STL.64 [R1+0x228], R132 ;  /* 0x0002288401007387 */ /* 0x0003e20000100a00 */
[C---:B------:R-:W-:Y:S01]  /*88b0*/  LEA R106, P6, R96.reuse, R214, 0x1 ;  /* 0x000000d6606a7211 */ /* 0x040fe200078c08ff */
[----:B------:R-:W0:Y:S01]  /*88c0*/  LDC R121, c[0x0][0x3d8] ;  /* 0x0000f600ff797b82 */ /* 0x000e220000000800 */
[----:B------:R-:W-:Y:S02]  /*88d0*/  LEA R83, R83, R55, 0x2 ;  /* 0x0000003753537211 */ /* 0x000fe400078e10ff */
[----:B------:R-:W-:-:S05]  /*88e0*/  LEA.HI.X.SX32 R107, R96, R2, 0x1, P6 ;  /* 0x00000002606b7211 */ /* 0x000fca00030f0eff */
[----:B------:R-:W0:Y:S01]  /*88f0*/  LDC R125, c[0x0][0x3d8] ;  /* 0x0000f600ff7d7b82 */ /* 0x000e220000000800 */
[C---:B-1----:R-:W-:Y:S01]  /*8900*/  LEA R132, P5, R97.reuse, R214, 0x1 ;  /* 0x000000d661847211 */ /* 0x042fe200078a08ff */
[----:B------:R-:W-:Y:S03]  /*8910*/  STL.64 [R1+0x230], R138 ;  /* 0x0002308a01007387 */ /* 0x000fe60000100a00 */
[----:B------:R-:W-:Y:S01]  /*8920*/  LEA.HI.X.SX32 R133, R97, R2, 0x1, P5 ;  /* 0x0000000261857211 */ /* 0x000fe200028f0eff */
[----:B------:R1:W-:Y:S01]  /*8930*/  STL.64 [R1+0x220], R136 ;  /* 0x0002208801007387 */ /* 0x0003e20000100a00 */
[----:B------:R-:W-:Y:S01]  /*8940*/  LEA R29, R29, R83, 0x2 ;  /* 0x000000531d1d7211 */ /* 0x000fe200078e10ff */
[----:B------:R-:W0:Y:S02]  /*8950*/  LDC R129, c[0x0][0x3d8] ;  /* 0x0000f600ff817b82 */ /* 0x000e240000000800 */
[----:B------:R2:W-:Y:S01]  /*8960*/  STL.64 [R1+0x218], R132 ;  /* 0x0002188401007387 */ /* 0x0005e20000100a00 */
[----:B------:R-:W-:-:S03]  /*8970*/  LEA R51, R51, R29, 0x2 ;  /* 0x0000001d33337211 */ /* 0x000fc600078e10ff */
[----:B------:R4:W-:Y:S02]  /*8980*/  STL.64 [R1+0x210], R106 ;  /* 0x0002106a01007387 */ /* 0x0009e40000100a00 */
[----:B------:R-:W0:Y:S01]  /*8990*/  LDC R130, c[0x0][0x3d8] ;  /* 0x0000f600ff827b82 */ /* 0x000e220000000800 */
[-C--:B-1----:R-:W-:Y:S02]  /*89a0*/  LEA R136, P3, R92, R214.reuse, 0x1 ;  /* 0x000000d65c887211 */ /* 0x082fe400078608ff */
[----:B--2---:R-:W-:Y:S02]  /*89b0*/  LEA R132, P5, R90, R214, 0x1 ;  /* 0x000000d65a847211 */ /* 0x004fe400078a08ff */
[----:B------:R-:W-:Y:S02]  /*89c0*/  LEA.HI.X.SX32 R137, R92, R2, 0x1, P3 ;  /* 0x000000025c897211 */ /* 0x000fe400018f0eff */
[----:B----4-:R-:W-:Y:S02]  /*89d0*/  LEA R106, P6, R91, R214, 0x1 ;  /* 0x000000d65b6a7211 */ /* 0x010fe400078c08ff */
[----:B------:R-:W-:-:S02]  /*89e0*/  LEA.HI.X.SX32 R133, R90, R2, 0x1, P5 ;  /* 0x000000025a857211 */ /* 0x000fc400028f0eff */
[----:B------:R-:W-:Y:S02]  /*89f0*/  LEA R77, R77, R51, 0x2 ;  /* 0x000000334d4d7211 */ /* 0x000fe400078e10ff */
[----:B------:R-:W-:Y:S01]  /*8a00*/  LEA.HI.X.SX32 R107, R91, R2, 0x1, P6 ;  /* 0x000000025b6b7211 */ /* 0x000fe200030f0eff */
[----:B------:R-:W-:Y:S01]  /*8a10*/  STL.64 [R1+0x208], R136 ;  /* 0x0002088801007387 */ /* 0x000fe20000100a00 */
[----:B------:R-:W-:-:S03]  /*8a20*/  LEA R8, R8, R77, 0x2 ;  /* 0x0000004d08087211 */ /* 0x000fc600078e10ff */
[----:B------:R1:W-:Y:S01]  /*8a30*/  STL.64 [R1+0x200], R132 ;  /* 0x0002008401007387 */ /* 0x0003e20000100a00 */
[----:B------:R-:W-:-:S03]  /*8a40*/  LEA R71, R71, R8, 0x2 ;  /* 0x0000000847477211 */ /* 0x000fc600078e10ff */
[----:B------:R2:W-:Y:S01]  /*8a50*/  STL.64 [R1+0x1f8], R106 ;  /* 0x0001f86a01007387 */ /* 0x0005e20000100a00 */
[----:B------:R-:W-:Y:S02]  /*8a60*/  LEA R67, R67, R71, 0x3 ;  /* 0x0000004743437211 */ /* 0x000fe400078e18ff */
[-C--:B-1----:R-:W-:Y:S02]  /*8a70*/  LEA R132, P5, R7, R214.reuse, 0x1 ;  /* 0x000000d607847211 */ /* 0x082fe400078a08ff */
[----:B--2---:R-:W-:Y:S02]  /*8a80*/  LEA R106, P6, R35, R214, 0x1 ;  /* 0x000000d6236a7211 */ /* 0x004fe400078c08ff */
[-C--:B------:R-:W-:Y:S02]  /*8a90*/  LEA.HI.X.SX32 R133, R7, R2.reuse, 0x1, P5 ;  /* 0x0000000207857211 */ /* 0x080fe400028f0eff */
[----:B------:R-:W-:Y:S02]  /*8aa0*/  LEA.HI.X.SX32 R107, R35, R2, 0x1, P6 ;  /* 0x00000002236b7211 */ /* 0x000fe400030f0eff */
[----:B------:R-:W-:Y:S01]  /*8ab0*/  LEA R134, P4, R13, R214, 0x1 ;  /* 0x000000d60d867211 */ /* 0x000fe200078808ff */
[----:B------:R1:W-:Y:S01]  /*8ac0*/  STL.64 [R1+0x1f0], R132 ;  /* 0x0001f08401007387 */ /* 0x0003e20000100a00 */
[----:B------:R-:W-:-:S03]  /*8ad0*/  LEA R23, R23, R67, 0x2 ;  /* 0x0000004317177211 */ /* 0x000fc600078e10ff */
[----:B------:R2:W-:Y:S01]  /*8ae0*/  STL.64 [R1+0x1e8], R106 ;  /* 0x0001e86a01007387 */ /* 0x0005e20000100a00 */
[----:B------:R-:W-:Y:S02]  /*8af0*/  LEA.HI.X.SX32 R135, R13, R2, 0x1, P4 ;  /* 0x000000020d877211 */ /* 0x000fe400020f0eff */
[----:B------:R-:W-:Y:S02]  /*8b00*/  LEA R19, R19, R23, 0x2 ;  /* 0x0000001713137211 */ /* 0x000fe400078e10ff */
[-C--:B-1----:R-:W-:Y:S02]  /*8b10*/  LEA R132, P5, R55, R214.reuse, 0x1 ;  /* 0x000000d637847211 */ /* 0x082fe400078a08ff */
[----:B--2---:R-:W-:Y:S02]  /*8b20*/  LEA R106, P6, R83, R214, 0x1 ;  /* 0x000000d6536a7211 */ /* 0x004fe400078c08ff */
[-C--:B------:R-:W-:Y:S02]  /*8b30*/  LEA.HI.X.SX32 R133, R55, R2.reuse, 0x1, P5 ;  /* 0x0000000237857211 */ /* 0x080fe400028f0eff */
[----:B------:R-:W-:Y:S01]  /*8b40*/  LEA.HI.X.SX32 R107, R83, R2, 0x1, P6 ;  /* 0x00000002536b7211 */ /* 0x000fe200030f0eff */
[----:B------:R1:W-:Y:S01]  /*8b50*/  STL.64 [R1+0x1e0], R134 ;  /* 0x0001e08601007387 */ /* 0x0003e20000100a00 */
[----:B------:R-:W-:-:S03]  /*8b60*/  LEA R61, R61, R19, 0x2 ;  /* 0x000000133d3d7211 */ /* 0x000fc600078e10ff */
[----:B------:R2:W-:Y:S01]  /*8b70*/  STL.64 [R1+0x1d8], R132 ;  /* 0x0001d88401007387 */ /* 0x0005e20000100a00 */
[----:B------:R-:W-:-:S03]  /*8b80*/  LEA R7, R87, R61, 0x2 ;  /* 0x0000003d57077211 */ /* 0x000fc600078e10ff */
[----:B------:R4:W-:Y:S01]  /*8b90*/  STL.64 [R1+0x1d0], R106 ;  /* 0x0001d06a01007387 */ /* 0x0009e20000100a00 */
[-C--:B-1----:R-:W-:Y:S02]  /*8ba0*/  LEA R134, P4, R29, R214.reuse, 0x1 ;  /* 0x000000d61d867211 */ /* 0x082fe400078808ff */
[----:B--2---:R-:W-:Y:S02]  /*8bb0*/  LEA R132, P5, R51, R214, 0x1 ;  /* 0x000000d633847211 */ /* 0x004fe400078a08ff */
[----:B------:R-:W-:Y:S02]  /*8bc0*/  LEA.HI.X.SX32 R135, R29, R2, 0x1, P4 ;  /* 0x000000021d877211 */ /* 0x000fe400020f0eff */
[----:B----4-:R-:W-:Y:S02]  /*8bd0*/  LEA R106, P6, R77, R214, 0x1 ;  /* 0x000000d64d6a7211 */ /* 0x010fe400078c08ff */
[-C--:B------:R-:W-:Y:S02]  /*8be0*/  LEA.HI.X.SX32 R133, R51, R2.reuse, 0x1, P5 ;  /* 0x0000000233857211 */ /* 0x080fe400028f0eff */
[----:B------:R-:W-:Y:S01]  /*8bf0*/  LEA.HI.X.SX32 R107, R77, R2, 0x1, P6 ;  /* 0x000000024d6b7211 */ /* 0x000fe200030f0eff */
[----:B------:R1:W-:Y:S01]  /*8c00*/  STL.64 [R1+0x1c8], R134 ;  /* 0x0001c88601007387 */ /* 0x0003e20000100a00 */
[----:B------:R-:W-:-:S03]  /*8c10*/  LEA R35, R88, R7, 0x2 ;  /* 0x0000000758237211 */ /* 0x000fc600078e10ff */
[----:B------:R-:W-:Y:S01]  /*8c20*/  STL.64 [R1+0x1c0], R132 ;  /* 0x0001c08401007387 */ /* 0x000fe20000100a00 */
[----:B------:R-:W-:-:S03]  /*8c30*/  LEA R55, R89, R35, 0x2 ;  /* 0x0000002359377211 */ /* 0x000fc600078e10ff */
[----:B------:R2:W-:Y:S01]  /*8c40*/  STL.64 [R1+0x1b8], R106 ;  /* 0x0001b86a01007387 */ /* 0x0005e20000100a00 */
[C---:B-1----:R-:W-:Y:S02]  /*8c50*/  LEA R134, P5, R8.reuse, R214, 0x1 ;  /* 0x000000d608867211 */ /* 0x042fe400078a08ff */
[----:B------:R-:W-:Y:S02]  /*8c60*/  LEA R13, R93, R55, 0x3 ;  /* 0x000000375d0d7211 */ /* 0x000fe400078e18ff */
[----:B------:R-:W-:Y:S02]  /*8c70*/  LEA.HI.X.SX32 R135, R8, R2, 0x1, P5 ;  /* 0x0000000208877211 */ /* 0x000fe400028f0eff */
[----:B--2---:R-:W-:-:S04]  /*8c80*/  LEA R106, P6, R71, R214, 0x1 ;  /* 0x000000d6476a7211 */ /* 0x004fc800078c08ff */
[----:B------:R-:W-:Y:S01]  /*8c90*/  LEA.HI.X.SX32 R107, R71, R2, 0x1, P6 ;  /* 0x00000002476b7211 */ /* 0x000fe200030f0eff */
[----:B------:R1:W-:Y:S01]  /*8ca0*/  STL.64 [R1+0x1b0], R134 ;  /* 0x0001b08601007387 */ /* 0x0003e20000100a00 */
[C---:B------:R-:W-:Y:S02]  /*8cb0*/  LEA R136, P3, R45.reuse, R214, 0x1 ;  /* 0x000000d62d887211 */ /* 0x040fe400078608ff */
[----:B------:R-:W-:Y:S01]  /*8cc0*/  LEA R51, R94, R13, 0x2 ;  /* 0x0000000d5e337211 */ /* 0x000fe200078e10ff */
[----:B------:R2:W-:Y:S01]  /*8cd0*/  STL.64 [R1+0x1a8], R106 ;  /* 0x0001a86a01007387 */ /* 0x0005e20000100a00 */
[----:B------:R-:W-:Y:S02]  /*8ce0*/  LEA.HI.X.SX32 R137, R45, R2, 0x1, P3 ;  /* 0x000000022d897211 */ /* 0x000fe400018f0eff */
[----:B------:R-:W-:Y:S02]  /*8cf0*/  LEA R29, R95, R51, 0x2 ;  /* 0x000000335f1d7211 */ /* 0x000fe400078e10ff */
[----:B-1----:R-:W-:-:S02]  /*8d00*/  LEA R134, P5, R67, R214, 0x1 ;  /* 0x000000d643867211 */ /* 0x002fc400078a08ff */
[----:B--2---:R-:W-:Y:S02]  /*8d10*/  LEA R106, P6, R23, R214, 0x1 ;  /* 0x000000d6176a7211 */ /* 0x004fe400078c08ff */
[-C--:B------:R-:W-:Y:S02]  /*8d20*/  LEA.HI.X.SX32 R135, R67, R2.reuse, 0x1, P5 ;  /* 0x0000000243877211 */ /* 0x080fe400028f0eff */
[----:B------:R-:W-:Y:S01]  /*8d30*/  LEA.HI.X.SX32 R107, R23, R2, 0x1, P6 ;  /* 0x00000002176b7211 */ /* 0x000fe200030f0eff */
[----:B------:R-:W-:Y:S01]  /*8d40*/  STL.64 [R1+0x1a0], R136 ;  /* 0x0001a08801007387 */ /* 0x000fe20000100a00 */
[----:B------:R-:W-:-:S03]  /*8d50*/  LEA R8, R99, R29, 0x2 ;  /* 0x0000001d63087211 */ /* 0x000fc600078e10ff */
[----:B------:R1:W-:Y:S01]  /*8d60*/  STL.64 [R1+0x198], R134 ;  /* 0x0001988601007387 */ /* 0x0003e20000100a00 */
[----:B------:R-:W-:-:S03]  /*8d70*/  LEA R45, R100, R8, 0x2 ;  /* 0x00000008642d7211 */ /* 0x000fc600078e10ff */
[----:B------:R2:W-:Y:S01]  /*8d80*/  STL.64 [R1+0x190], R106 ;  /* 0x0001906a01007387 */ /* 0x0005e20000100a00 */
[-C--:B------:R-:W-:Y:S02]  /*8d90*/  LEA R100, P6, R7, R214.reuse, 0x1 ;  /* 0x000000d607647211 */ /* 0x080fe400078c08ff */
[-C--:B-1----:R-:W-:Y:S02]  /*8da0*/  LEA R134, P3, R19, R214.reuse, 0x1 ;  /* 0x000000d613867211 */ /* 0x082fe400078608ff */
[----:B--2---:R-:W-:Y:S02]  /*8db0*/  LEA R106, P5, R61, R214, 0x1 ;  /* 0x000000d63d6a7211 */ /* 0x004fe400078a08ff */
[-C--:B------:R-:W-:Y:S02]  /*8dc0*/  LEA.HI.X.SX32 R135, R19, R2.reuse, 0x1, P3 ;  /* 0x0000000213877211 */ /* 0x080fe400018f0eff */
[-C--:B------:R-:W-:Y:S02]  /*8dd0*/  LEA.HI.X.SX32 R107, R61, R2.reuse, 0x1, P5 ;  /* 0x000000023d6b7211 */ /* 0x080fe400028f0eff */
[----:B------:R-:W-:Y:S01]  /*8de0*/  LEA.HI.X.SX32 R101, R7, R2, 0x1, P6 ;  /* 0x0000000207657211 */ /* 0x000fe200030f0eff */
[----:B------:R-:W-:Y:S01]  /*8df0*/  STL.64 [R1+0x188], R134 ;  /* 0x0001888601007387 */ /* 0x000fe20000100a00 */
[----:B------:R-:W-:-:S03]  /*8e00*/  LEA R102, P5, R35, R214, 0x1 ;  /* 0x000000d623667211 */ /* 0x000fc600078a08ff */
[----:B------:R-:W-:Y:S01]  /*8e10*/  STL.64 [R1+0x180], R106 ;  /* 0x0001806a01007387 */ /* 0x000fe20000100a00 */
[----:B------:R-:W-:-:S03]  /*8e20*/  LEA R23, R103, R45, 0x2 ;  /* 0x0000002d67177211 */ /* 0x000fc600078e10ff */
[----:B------:R1:W-:Y:S01]  /*8e30*/  STL.64 [R1+0x178], R100 ;  /* 0x0001786401007387 */ /* 0x0003e20000100a00 */
[----:B------:R-:W-:Y:S02]  /*8e40*/  LEA.HI.X.SX32 R103, R35, R2, 0x1, P5 ;  /* 0x0000000223677211 */ /* 0x000fe400028f0eff */
[-C--:B------:R-:W-:Y:S02]  /*8e50*/  LEA R132, P4, R3, R214.reuse, 0x1 ;  /* 0x000000d603847211 */ /* 0x080fe400078808ff */
[----:B-1----:R-:W-:-:S04]  /*8e60*/  LEA R100, P6, R55, R214, 0x1 ;  /* 0x000000d637647211 */ /* 0x002fc800078c08ff */
[----:B------:R-:W-:Y:S01]  /*8e70*/  LEA.HI.X.SX32 R101, R55, R2, 0x1, P6 ;  /* 0x0000000237657211 */ /* 0x000fe200030f0eff */
[----:B------:R1:W-:Y:S01]  /*8e80*/  STL.64 [R1+0x170], R102 ;  /* 0x0001706601007387 */ /* 0x0003e20000100a00 */
[----:B------:R-:W-:-:S03]  /*8e90*/  LEA R19, R104, R23, 0x2 ;  /* 0x0000001768137211 */ /* 0x000fc600078e10ff */
[----:B------:R2:W-:Y:S01]  /*8ea0*/  STL.64 [R1+0x168], R100 ;  /* 0x0001686401007387 */ /* 0x0005e20000100a00 */
[----:B------:R-:W-:Y:S02]  /*8eb0*/  LEA.HI.X.SX32 R133, R3, R2, 0x1, P4 ;  /* 0x0000000203857211 */ /* 0x000fe400020f0eff */
[-C--:B-1----:R-:W-:Y:S02]  /*8ec0*/  LEA R102, P5, R13, R214.reuse, 0x1 ;  /* 0x000000d60d667211 */ /* 0x082fe400078a08ff */
[----:B--2---:R-:W-:Y:S02]  /*8ed0*/  LEA R100, P6, R51, R214, 0x1 ;  /* 0x000000d633647211 */ /* 0x004fe400078c08ff */
[-C--:B------:R-:W-:Y:S02]  /*8ee0*/  LEA.HI.X.SX32 R103, R13, R2.reuse, 0x1, P5 ;  /* 0x000000020d677211 */ /* 0x080fe400028f0eff */
[----:B------:R-:W-:Y:S02]  /*8ef0*/  LEA.HI.X.SX32 R101, R51, R2, 0x1, P6 ;  /* 0x0000000233657211 */ /* 0x000fe400030f0eff */
[----:B------:R-:W-:Y:S01]  /*8f00*/  LEA R7, R105, R19, 0x3 ;  /* 0x0000001369077211 */ /* 0x000fe200078e18ff */
[----:B------:R-:W-:Y:S01]  /*8f10*/  STL.64 [R1+0x160], R132 ;  /* 0x0001608401007387 */ /* 0x000fe20000100a00 */
[----:B------:R-:W-:-:S02]  /*8f20*/  LEA R104, P4, R29, R214, 0x1 ;  /* 0x000000d61d687211 */ /* 0x000fc400078808ff */
[----:B---3--:R-:W-:Y:S01]  /*8f30*/  LEA R35, R109, R7, 0x2 ;  /* 0x000000076d237211 */ /* 0x008fe200078e10ff */
[----:B------:R1:W-:Y:S01]  /*8f40*/  STL.64 [R1+0x158], R102 ;  /* 0x0001586601007387 */ /* 0x0003e20000100a00 */
[----:B------:R-:W-:-:S03]  /*8f50*/  LEA.HI.X.SX32 R105, R29, R2, 0x1, P4 ;  /* 0x000000021d697211 */ /* 0x000fc600020f0eff */
[----:B------:R2:W-:Y:S01]  /*8f60*/  STL.64 [R1+0x150], R100 ;  /* 0x0001506401007387 */ /* 0x0005e20000100a00 */
[----:B0-----:R-:W-:Y:S02]  /*8f70*/  LEA R3, R110, R35, 0x2 ;  /* 0x000000236e037211 */ /* 0x001fe400078e10ff */
[CC--:B-1----:R-:W-:Y:S02]  /*8f80*/  LEA R102, P5, R8.reuse, R214.reuse, 0x1 ;  /* 0x000000d608667211 */ /* 0x0c2fe400078a08ff */
[C---:B--2---:R-:W-:Y:S02]  /*8f90*/  LEA R100, P6, R45.reuse, R214, 0x1 ;  /* 0x000000d62d647211 */ /* 0x044fe400078c08ff */
[-C--:B------:R-:W-:Y:S02]  /*8fa0*/  LEA.HI.X.SX32 R103, R8, R2.reuse, 0x1, P5 ;  /* 0x0000000208677211 */ /* 0x080fe400028f0eff */
[----:B------:R-:W-:Y:S01]  /*8fb0*/  LEA.HI.X.SX32 R101, R45, R2, 0x1, P6 ;  /* 0x000000022d657211 */ /* 0x000fe200030f0eff */
[----:B------:R-:W-:Y:S01]  /*8fc0*/  STL.64 [R1+0x148], R104 ;  /* 0x0001486801007387 */ /* 0x000fe20000100a00 */
[----:B------:R-:W-:-:S03]  /*8fd0*/  LEA R13, R111, R3, 0x2 ;  /* 0x000000036f0d7211 */ /* 0x000fc600078e10ff */
[----:B------:R0:W-:Y:S01]  /*8fe0*/  STL.64 [R1+0x140], R102 ;  /* 0x0001406601007387 */ /* 0x0001e20000100a00 */
[----:B------:R-:W-:-:S03]  /*8ff0*/  LEA R29, R112, R13, 0x2 ;  /* 0x0000000d701d7211 */ /* 0x000fc600078e10ff */
[----:B------:R1:W-:Y:S01]  /*9000*/  STL.64 [R1+0x138], R100 ;  /* 0x0001386401007387 */ /* 0x0003e20000100a00 */
[----:B------:R-:W-:Y:S02]  /*9010*/  LEA R8, R115, R29, 0x2 ;  /* 0x0000001d73087211 */ /* 0x000fe400078e10ff */
[-C--:B0-----:R-:W-:Y:S02]  /*9020*/  LEA R102, P5, R23, R214.reuse, 0x1 ;  /* 0x000000d617667211 */ /* 0x081fe400078a08ff */
[----:B-1----:R-:W-:Y:S02]  /*9030*/  LEA R100, P6, R19, R214, 0x1 ;  /* 0x000000d613647211 */ /* 0x002fe400078c08ff */
        /* <DEDUP_REMOVED lines=8> */
[-C--:B0-----:R-:W-:Y:S02]  /*90c0*/  LEA R102, P5, R7, R214.reuse, 0x1 ;  /* 0x000000d607667211 */ /* 0x081fe400078a08ff */
[----:B-1----:R-:W-:Y:S02]  /*90d0*/  LEA R100, P6, R35, R214, 0x1 ;  /* 0x000000d623647211 */ /* 0x002fe400078c08ff */
[-C--:B------:R-:W-:Y:S02]  /*90e0*/  LEA.HI.X.SX32 R103, R7, R2.reuse, 0x1, P5 ;  /* 0x0000000207677211 */ /* 0x080fe400028f0eff */
[----:B------:R-:W-:Y:S01]  /*90f0*/  LEA.HI.X.SX32 R101, R35, R2, 0x1, P6 ;  /* 0x0000000223657211 */ /* 0x000fe200030f0eff */
[----:B------:R-:W-:Y:S01]  /*9100*/  STL.64 [R1+0x120], R106 ;  /* 0x0001206a01007387 */ /* 0x000fe20000100a00 */
[----:B------:R-:W-:-:S03]  /*9110*/  LEA R5, R118, R19, 0x2 ;  /* 0x0000001376057211 */ /* 0x000fc600078e10ff */
[----:B------:R0:W-:Y:S01]  /*9120*/  STL.64 [R1+0x118], R102 ;  /* 0x0001186601007387 */ /* 0x0001e20000100a00 */
[----:B------:R-:W-:-:S03]  /*9130*/  LEA R7, R119, R5, 0x2 ;  /* 0x0000000577077211 */ /* 0x000fc600078e10ff */
[----:B------:R1:W-:Y:S01]  /*9140*/  STL.64 [R1+0x110], R100 ;  /* 0x0001106401007387 */ /* 0x0003e20000100a00 */
[-C--:B------:R-:W-:Y:S01]  /*9150*/  LEA R250, P6, R29, R214.reuse, 0x1 ;  /* 0x000000d61dfa7211 */ /* 0x080fe200078c08ff */
[----:B-----5:R-:W-:Y:S01]  /*9160*/  IMAD R4, R4, UR17, RZ ;  /* 0x0000001104047c24 */ /* 0x020fe2000f8e02ff */
[-C--:B0-----:R-:W-:Y:S02]  /*9170*/  LEA R102, P3, R3, R214.reuse, 0x1 ;  /* 0x000000d603667211 */ /* 0x081fe400078608ff */
[----:B-1----:R-:W-:-:S04]  /*9180*/  LEA R100, P5, R13, R214, 0x1 ;  /* 0x000000d60d647211 */ /* 0x002fc800078a08ff */
[-C--:B------:R-:W-:Y:S02]  /*9190*/  LEA.HI.X.SX32 R101, R13, R2.reuse, 0x1, P5 ;  /* 0x000000020d657211 */ /* 0x080fe400028f0eff */
[----:B------:R-:W-:Y:S02]  /*91a0*/  LEA R13, R120, R7, 0x2 ;  /* 0x00000007780d7211 */ /* 0x000fe400078e10ff */
[----:B------:R-:W-:Y:S02]  /*91b0*/  LEA.HI.X.SX32 R103, R3, R2, 0x1, P3 ;  /* 0x0000000203677211 */ /* 0x000fe400018f0eff */
[----:B------:R-:W-:Y:S02]  /*91c0*/  LEA R248, P5, R8, R214, 0x1 ;  /* 0x000000d608f87211 */ /* 0x000fe400078a08ff */
[----:B------:R-:W-:Y:S02]  /*91d0*/  LEA R3, R121, R13, 0x2 ;  /* 0x0000000d79037211 */ /* 0x000fe400078e10ff */
[----:B------:R-:W-:-:S02]  /*91e0*/  LEA.HI.X.SX32 R251, R29, R2, 0x1, P6 ;  /* 0x000000021dfb7211 */ /* 0x000fc400030f0eff */
[CC--:B------:R-:W-:Y:S02]  /*91f0*/  LEA R246, P6, R23.reuse, R214.reuse, 0x1 ;  /* 0x000000d617f67211 */ /* 0x0c0fe400078c08ff */
[----:B------:R-:W-:Y:S02]  /*9200*/  LEA R244, P4, R4, R214, 0x1 ;  /* 0x000000d604f47211 */ /* 0x000fe400078808ff */
[-C--:B------:R-:W-:Y:S02]  /*9210*/  LEA.HI.X.SX32 R249, R8, R2.reuse, 0x1, P5 ;  /* 0x0000000208f97211 */ /* 0x080fe400028f0eff */
[----:B------:R-:W-:Y:S02]  /*9220*/  LEA R8, R122, R3, 0x2 ;  /* 0x000000037a087211 */ /* 0x000fe400078e10ff */
[----:B------:R-:W-:Y:S02]  /*9230*/  LEA.HI.X.SX32 R247, R23, R2, 0x1, P6 ;  /* 0x0000000217f77211 */ /* 0x000fe400030f0eff */
[----:B------:R-:W-:-:S02]  /*9240*/  LEA R242, P5, R19, R214, 0x1 ;  /* 0x000000d613f27211 */ /* 0x000fc400078a08ff */
[----:B------:R-:W-:Y:S02]  /*9250*/  LEA R240, P6, R5, R214, 0x1 ;  /* 0x000000d605f07211 */ /* 0x000fe400078c08ff */
[----:B------:R-:W-:Y:S02]  /*9260*/  LEA.HI.X.SX32 R245, R4, R2, 0x1, P4 ;  /* 0x0000000204f57211 */ /* 0x000fe400020f0eff */
[----:B------:R-:W-:Y:S01]  /*9270*/  LEA R4, R123, R8, 0x2 ;  /* 0x000000087b047211 */ /* 0x000fe200078e10ff */
[----:B------:R-:W-:Y:S01]  /*9280*/  IMAD R6, R6, UR18, RZ ;  /* 0x0000001206067c24 */ /* 0x000fe2000f8e02ff */
[-C--:B------:R-:W-:Y:S02]  /*9290*/  LEA.HI.X.SX32 R243, R19, R2.reuse, 0x1, P5 ;  /* 0x0000000213f37211 */ /* 0x080fe400028f0eff */
[----:B------:R-:W-:Y:S02]  /*92a0*/  LEA.HI.X.SX32 R241, R5, R2, 0x1, P6 ;  /* 0x0000000205f17211 */ /* 0x000fe400030f0eff */
[----:B------:R-:W-:-:S02]  /*92b0*/  LEA R238, P5, R7, R214, 0x1 ;  /* 0x000000d607ee7211 */ /* 0x000fc400078a08ff */
[----:B------:R-:W-:Y:S02]  /*92c0*/  LEA R5, R124, R4, 0x3 ;  /* 0x000000047c057211 */ /* 0x000fe400078e18ff */
[----:B------:R-:W-:Y:S02]  /*92d0*/  LEA R228, P3, R6, R214, 0x1 ;  /* 0x000000d606e47211 */ /* 0x000fe400078608ff */
[----:B------:R-:W-:Y:S02]  /*92e0*/  LEA.HI.X.SX32 R239, R7, R2, 0x1, P5 ;  /* 0x0000000207ef7211 */ /* 0x000fe400028f0eff */
[----:B------:R-:W-:Y:S02]  /*92f0*/  LEA R7, R125, R5, 0x2 ;  /* 0x000000057d077211 */ /* 0x000fe400078e10ff */
[-C--:B------:R-:W-:Y:S02]  /*9300*/  LEA R236, P6, R13, R214.reuse, 0x1 ;  /* 0x000000d60dec7211 */ /* 0x080fe400078c08ff */
[----:B------:R-:W-:-:S02]  /*9310*/  LEA R234, P5, R3, R214, 0x1 ;  /* 0x000000d603ea7211 */ /* 0x000fc400078a08ff */
[----:B------:R-:W-:Y:S02]  /*9320*/  LEA.HI.X.SX32 R229, R6, R2, 0x1, P3 ;  /* 0x0000000206e57211 */ /* 0x000fe400018f0eff */
[----:B------:R-:W-:Y:S01]  /*9330*/  LEA R6, R126, R7, 0x2 ;  /* 0x000000077e067211 */ /* 0x000fe200078e10ff */
[----:B------:R-:W-:-:S04]  /*9340*/  @!UP0 UIADD3 UR12, UPT, UPT, -UR14, 0x100000, URZ ;  /* 0x001000000e0c8890 */ /* 0x000fc8000fffe1ff */
[----:B------:R-:W-:Y:S02]  /*9350*/  @!UP0 USHF.L.U32 UR13, UR12, 0xb, URZ ;  /* 0x0000000b0c0d8899 */ /* 0x000fe400080006ff */
[----:B------:R-:W-:Y:S01]  /*9360*/  @!UP0 USHF.L.U32 UR12, UR12, 0x1, URZ ;  /* 0x000000010c0c8899 */ /* 0x000fe200080006ff */
[----:B------:R-:W-:Y:S02]  /*9370*/  LEA.HI.X.SX32 R237, R13, R2, 0x1, P6 ;  /* 0x000000020ded7211 */ /* 0x000fe400030f0eff */
[----:B------:R-:W-:Y:S02]  /*9380*/  LEA R232, P6, R8, R214, 0x1 ;  /* 0x000000d608e87211 */ /* 0x000fe400078c08ff */
[----:B------:R-:W-:Y:S02]  /*9390*/  LEA.HI.X.SX32 R235, R3, R2, 0x1, P5 ;  /* 0x0000000203eb7211 */ /* 0x000fe400028f0eff */
[----:B------:R-:W-:Y:S02]  /*93a0*/  LEA R3, R127, R6, 0x2 ;  /* 0x000000067f037211 */ /* 0x000fe400078e10ff */
[----:B------:R-:W-:Y:S01]  /*93b0*/  LEA R198, R0, R197, 0x6 ;  /* 0x000000c500c67211 */ /* 0x000fe200078e30ff */
[----:B------:R-:W-:Y:S01]  /*93c0*/  STL.64 [R1+0x108], R102 ;  /* 0x0001086601007387 */ /* 0x000fe20000100a00 */
[----:B------:R-:W-:Y:S01]  /*93d0*/  LEA.HI.X.SX32 R233, R8, R2, 0x1, P6 ;  /* 0x0000000208e97211 */ /* 0x000fe200030f0eff */
[----:B------:R-:W-:Y:S01]  /*93e0*/  VOTEU.ALL UP1, P1 ;  /* 0x0000000000ff7886 */ /* 0x000fe20000820000 */
[-C--:B------:R-:W-:Y:S01]  /*93f0*/  LEA R230, P3, R4, R214.reuse, 0x1 ;  /* 0x000000d604e67211 */ /* 0x080fe200078608ff */
[----:B------:R-:W-:Y:S01]  /*9400*/  UIADD3 UR19, UPT, UPT, UR5, 0xfc, URZ ;  /* 0x000000fc05137890 */ /* 0x000fe2000fffe0ff */
[----:B------:R0:W-:Y:S01]  /*9410*/  STL.64 [R1+0x100], R100 ;  /* 0x0001006401007387 */ /* 0x0001e20000100a00 */
[----:B------:R-:W-:Y:S01]  /*9420*/  LEA R8, R128, R3, 0x2 ;  /* 0x0000000380087211 */ /* 0x000fe200078e10ff */
[----:B------:R1:W2:Y:S01]  /*9430*/  @!UP1 SYNCS.EXCH.64 URZ, [UR6+0x1c008], UR12 ;  /* 0x01c0080c06ff95b2 */ /* 0x0002a20008000100 */
[----:B------:R-:W-:-:S02]  /*9440*/  LEA R226, P5, R5, R214, 0x1 ;  /* 0x000000d605e27211 */ /* 0x000fc400078a08ff */
[----:B------:R-:W-:Y:S01]  /*9450*/  LEA.HI.X.SX32 R231, R4, R2, 0x1, P3 ;  /* 0x0000000204e77211 */ /* 0x000fe200018f0eff */
[----:B------:R-:W-:Y:S01]  /*9460*/  STS.U16 [R198+UR6+0x10000], R85 ;  /* 0x01000055c6007988 */ /* 0x000fe20008000406 */
[----:B------:R-:W-:Y:S02]  /*9470*/  LEA R4, R129, R8, 0x2 ;  /* 0x0000000881047211 */ /* 0x000fe400078e10ff */
[----:B0-----:R-:W-:Y:S01]  /*9480*/  LOP3.LUT R100, R198, 0x10, RZ, 0x3c, !PT ;  /* 0x00000010c6647812 */ /* 0x001fe200078e3cff */
[----:B------:R-:W-:Y:S01]  /*9490*/  STS.U16 [R198+UR6+0x12000], R84 ;  /* 0x01200054c6007988 */ /* 0x000fe20008000406 */
[----:B------:R-:W-:Y:S01]  /*94a0*/  LEA.HI.X.SX32 R227, R5, R2, 0x1, P5 ;  /* 0x0000000205e37211 */ /* 0x000fe200028f0eff */
[----:B------:R-:W-:Y:S01]  /*94b0*/  IMAD R86, R86, UR19, RZ ;  /* 0x0000001356567c24 */ /* 0x000fe2000f8e02ff */
[-C--:B------:R-:W-:Y:S01]  /*94c0*/  LEA R224, P3, R7, R214.reuse, 0x1 ;  /* 0x000000d607e07211 */ /* 0x080fe200078608ff */
[----:B------:R-:W-:Y:S01]  /*94d0*/  STS.U16 [R198+UR6+0x10400], R65 ;  /* 0x01040041c6007988 */ /* 0x000fe20008000406 */
[-C--:B------:R-:W-:Y:S01]  /*94e0*/  LEA R222, P5, R6, R214.reuse, 0x1 ;  /* 0x000000d606de7211 */ /* 0x080fe200078a08ff */
[----:B-1----:R-:W0:Y:S02]  /*94f0*/  LDCU UR12, c[0x0][0x3a8] ;  /* 0x00007500ff0c77ac */ /* 0x002e240008000800 */
[----:B------:R-:W-:Y:S01]  /*9500*/  STS.U16 [R198+UR6+0x12400], R64 ;  /* 0x01240040c6007988 */ /* 0x000fe20008000406 */
[----:B------:R-:W-:-:S03]  /*9510*/  LEA R220, P6, R3, R214, 0x1 ;  /* 0x000000d603dc7211 */ /* 0x000fc600078c08ff */
[----:B------:R-:W-:Y:S01]  /*9520*/  STS.U16 [R198+UR6+0x10800], R46 ;  /* 0x0108002ec6007988 */ /* 0x000fe20008000406 */
[----:B------:R-:W-:-:S03]  /*9530*/  LEA R5, R130, R4, 0x2 ;  /* 0x0000000482057211 */ /* 0x000fc600078e10ff */
[----:B------:R-:W-:Y:S04]  /*9540*/  STS.U16 [R198+UR6+0x12800], R44 ;  /* 0x0128002cc6007988 */ /* 0x000fe80008000406 */
[----:B------:R-:W-:Y:S04]  /*9550*/  STS.U16 [R198+UR6+0x10c00], R27 ;  /* 0x010c001bc6007988 */ /* 0x000fe80008000406 */
[----:B------:R-:W-:Y:S01]  /*9560*/  STS.U16 [R198+UR6+0x12c00], R26 ;  /* 0x012c001ac6007988 */ /* 0x000fe20008000406 */
[----:B------:R-:W-:-:S03]  /*9570*/  LOP3.LUT R35, R198, 0x20, RZ, 0x3c, !PT ;  /* 0x00000020c6237812 */ /* 0x000fc600078e3cff */
[----:B------:R-:W-:Y:S01]  /*9580*/  STS.U16 [R100+UR6+0x10080], R82 ;  /* 0x0100805264007988 */ /* 0x000fe20008000406 */
[----:B------:R-:W-:-:S03]  /*9590*/  LEA.HI.X.SX32 R225, R7, R2, 0x1, P3 ;  /* 0x0000000207e17211 */ /* 0x000fc600018f0eff */
[----:B------:R-:W-:Y:S01]  /*95a0*/  STS.U16 [R100+UR6+0x12080], R81 ;  /* 0x0120805164007988 */ /* 0x000fe20008000406 */
[----:B------:R-:W-:-:S03]  /*95b0*/  LEA.HI.X.SX32 R223, R6, R2, 0x1, P5 ;  /* 0x0000000206df7211 */ /* 0x000fc600028f0eff */
[----:B------:R-:W-:Y:S01]  /*95c0*/  STS.U16 [R100+UR6+0x10480], R63 ;  /* 0x0104803f64007988 */ /* 0x000fe20008000406 */
[----:B------:R-:W-:-:S03]  /*95d0*/  LEA R212, P4, R86, R214, 0x1 ;  /* 0x000000d656d47211 */ /* 0x000fc600078808ff */
[----:B------:R-:W-:Y:S01]  /*95e0*/  STS.U16 [R100+UR6+0x12480], R62 ;  /* 0x0124803e64007988 */ /* 0x000fe20008000406 */
[----:B------:R-:W-:Y:S02]  /*95f0*/  LEA.HI.X.SX32 R221, R3, R2, 0x1, P6 ;  /* 0x0000000203dd7211 */ /* 0x000fe400030f0eff */
[-C--:B------:R-:W-:Y:S01]  /*9600*/  LEA R218, P3, R8, R214.reuse, 0x1 ;  /* 0x000000d608da7211 */ /* 0x080fe200078608ff */
[----:B------:R-:W-:Y:S01]  /*9610*/  STS.U16 [R100+UR6+0x10880], R43 ;  /* 0x0108802b64007988 */ /* 0x000fe20008000406 */
[-C--:B------:R-:W-:Y:S02]  /*9620*/  LEA R216, P5, R4, R214.reuse, 0x1 ;  /* 0x000000d604d87211 */ /* 0x080fe400078a08ff */
[----:B------:R-:W-:Y:S01]  /*9630*/  LEA R214, P6, R5, R214, 0x1 ;  /* 0x000000d605d67211 */ /* 0x000fe200078c08ff */
[----:B------:R-:W-:Y:S04]  /*9640*/  STS.U16 [R100+UR6+0x12880], R42 ;  /* 0x0128802a64007988 */ /* 0x000fe80008000406 */
[----:B------:R-:W-:Y:S01]  /*9650*/  STS.U16 [R100+UR6+0x10c80], R25 ;  /* 0x010c801964007988 */ /* 0x000fe20008000406 */
[----:B------:R-:W-:-:S03]  /*9660*/  LEA.HI.X.SX32 R219, R8, R2, 0x1, P3 ;  /* 0x0000000208db7211 */ /* 0x000fc600018f0eff */
[----:B------:R-:W-:Y:S01]  /*9670*/  STS.U16 [R100+UR6+0x12c80], R24 ;  /* 0x012c801864007988 */ /* 0x000fe20008000406 */
[----:B------:R-:W-:-:S03]  /*9680*/  LEA.HI.X.SX32 R217, R4, R2, 0x1, P5 ;  /* 0x0000000204d97211 */ /* 0x000fc600028f0eff */
[----:B------:R-:W-:Y:S01]  /*9690*/  STS.U16 [R35+UR6+0x10100], R80 ;  /* 0x0101005023007988 */ /* 0x000fe20008000406 */
[-C--:B------:R-:W-:Y:S02]  /*96a0*/  LEA.HI.X.SX32 R215, R5, R2.reuse, 0x1, P6 ;  /* 0x0000000205d77211 */ /* 0x080fe400030f0eff */
[----:B------:R-:W-:Y:S01]  /*96b0*/  LEA.HI.X.SX32 R213, R86, R2, 0x1, P4 ;  /* 0x0000000256d57211 */ /* 0x000fe200020f0eff */
[----:B------:R-:W-:Y:S01]  /*96c0*/  STS.U16 [R35+UR6+0x12100], R79 ;  /* 0x0121004f23007988 */ /* 0x000fe20008000406 */
[----:B------:R-:W-:-:S03]  /*96d0*/  LOP3.LUT R2, R198, 0x30, RZ, 0x3c, !PT ;  /* 0x00000030c6027812 */ /* 0x000fc600078e3cff */
[----:B------:R-:W-:Y:S04]  /*96e0*/  STS.U16 [R35+UR6+0x10500], R60 ;  /* 0x0105003c23007988 */ /* 0x000fe80008000406 */
[----:B------:R-:W-:Y:S04]  /*96f0*/  STS.U16 [R35+UR6+0x12500], R59 ;  /* 0x0125003b23007988 */ /* 0x000fe80008000406 */
[----:B------:R-:W-:Y:S04]  /*9700*/  STS.U16 [R35+UR6+0x10900], R41 ;  /* 0x0109002923007988 */ /* 0x000fe80008000406 */
[----:B------:R-:W-:Y:S04]  /*9710*/  STS.U16 [R35+UR6+0x12900], R40 ;  /* 0x0129002823007988 */ /* 0x000fe80008000406 */
[----:B------:R-:W-:Y:S04]  /*9720*/  STS.U16 [R35+UR6+0x10d00], R22 ;  /* 0x010d001623007988 */ /* 0x000fe80008000406 */
[----:B------:R-:W-:Y:S01]  /*9730*/  STS.U16 [R35+UR6+0x12d00], R21 ;  /* 0x012d001523007988 */ /* 0x000fe20008000406 */
[----:B------:R-:W-:-:S03]  /*9740*/  LOP3.LUT R4, R198, 0x40, RZ, 0x3c, !PT ;  /* 0x00000040c6047812 */ /* 0x000fc600078e3cff */
        /* <DEDUP_REMOVED lines=9> */
[----:B------:R-:W-:Y:S01]  /*97e0*/  STS.U16 [R4+UR6+0x12200], R74 ;  /* 0x0122004a04007988 */ /* 0x000fe20008000406 */
[----:B-1----:R-:W-:-:S03]  /*97f0*/  LOP3.LUT R2, R198, 0x50, RZ, 0x3c, !PT ;  /* 0x00000050c6027812 */ /* 0x002fc600078e3cff */
        /* <DEDUP_REMOVED lines=18> */
[----:B------:R-:W-:Y:S01]  /*9920*/  STS.U16 [R4+UR6+0x10700], R50 ;  /* 0x0107003204007988 */ /* 0x000fe20008000406 */
[----:B------:R-:W-:-:S04]  /*9930*/  @!UP0 UIADD3 UR14, UPT, UPT, -UR14, 0x100000, URZ ;  /* 0x001000000e0e8890 */ /* 0x000fc8000fffe1ff */
[----:B------:R-:W-:Y:S02]  /*9940*/  @!UP0 USHF.L.U32 UR15, UR14, 0xb, URZ ;  /* 0x0000000b0e0f8899 */ /* 0x000fe400080006ff */
[----:B------:R-:W-:Y:S01]  /*9950*/  @!UP0 USHF.L.U32 UR14, UR14, 0x1, URZ ;  /* 0x000000010e0e8899 */ /* 0x000fe200080006ff */
[----:B------:R-:W-:Y:S01]  /*9960*/  STS.U16 [R4+UR6+0x12700], R49 ;  /* 0x0127003104007988 */ /* 0x000fe20008000406 */
[----:B------:R-:W-:-:S03]  /*9970*/  ISETP.EQ.U32.AND P3, PT, RZ, UR5, P2 ;  /* 0x00000005ff007c0c */ /* 0x000fc60009762070 */
[----:B------:R-:W-:Y:S04]  /*9980*/  STS.U16 [R4+UR6+0x10b00], R32 ;  /* 0x010b002004007988 */ /* 0x000fe80008000406 */
[----:B------:R-:W-:Y:S04]  /*9990*/  STS.U16 [R4+UR6+0x12b00], R31 ;  /* 0x012b001f04007988 */ /* 0x000fe80008000406 */
[----:B------:R-:W-:Y:S04]  /*99a0*/  STS.U16 [R4+UR6+0x10f00], R12 ;  /* 0x010f000c04007988 */ /* 0x000fe80008000406 */
[----:B------:R-:W-:Y:S04]  /*99b0*/  STS.U16 [R4+UR6+0x12f00], R11 ;  /* 0x012f000b04007988 */ /* 0x000fe80008000406 */
[----:B------:R-:W-:Y:S04]  /*99c0*/  STS.U16 [R2+UR6+0x10380], R68 ;  /* 0x0103804402007988 */ /* 0x000fe80008000406 */
[----:B------:R-:W-:Y:S01]  /*99d0*/  STS.U16 [R2+UR6+0x12380], R66 ;  /* 0x0123804202007988 */ /* 0x000fe20008000406 */
[----:B------:R-:W-:-:S03]  /*99e0*/  VOTEU.ALL UP1, P1 ;  /* 0x0000000000ff7886 */ /* 0x000fc60000820000 */
[----:B------:R-:W-:Y:S04]  /*99f0*/  STS.U16 [R2+UR6+0x10780], R48 ;  /* 0x0107803002007988 */ /* 0x000fe80008000406 */
[----:B------:R-:W-:Y:S04]  /*9a00*/  STS.U16 [R2+UR6+0x12780], R47 ;  /* 0x0127802f02007988 */ /* 0x000fe80008000406 */
[----:B------:R-:W-:Y:S04]  /*9a10*/  STS.U16 [R2+UR6+0x10b80], R30 ;  /* 0x010b801e02007988 */ /* 0x000fe80008000406 */
[----:B------:R-:W-:Y:S04]  /*9a20*/  STS.U16 [R2+UR6+0x12b80], R28 ;  /* 0x012b801c02007988 */ /* 0x000fe80008000406 */
[----:B------:R-:W-:Y:S04]  /*9a30*/  STS.U16 [R2+UR6+0x10f80], R10 ;  /* 0x010f800a02007988 */ /* 0x000fe80008000406 */
[----:B------:R1:W-:Y:S01]  /*9a40*/  STS.U16 [R2+UR6+0x12f80], R9 ;  /* 0x012f800902007988 */ /* 0x0003e20008000406 */
[----:B------:R-:W-:Y:S01]  /*9a50*/  UIADD3 UR9, UPT, UPT, UR7, 0x100, URZ ;  /* 0x0000010007097890 */ /* 0x000fe2000fffe0ff */
[----:B--2---:R2:W-:Y:S06]  /*9a60*/  MEMBAR.ALL.CTA ;  /* 0x0000000000007992 */ /* 0x0045ec0000008000 */
[----:B--2---:R-:W-:Y:S04]  /*9a70*/  FENCE.VIEW.ASYNC.S ;  /* 0x00000000000073c6 */ /* 0x004fe80000000000 */
[----:B------:R-:W2:Y:S02]  /*9a80*/  FENCE.VIEW.ASYNC.S ;  /* 0x00000000000073c6 */ /* 0x000ea40000000000 */
[----:B--2---:R2:W3:Y:S01]  /*9a90*/  @!UP1 SYNCS.EXCH.64 URZ, [UR6+0x14000], UR14 ;  /* 0x0140000e06ff95b2 */ /* 0x0044e20008000100 */
[----:B-1----:R-:W-:-:S02]  /*9aa0*/  MOV R2, UR6 ;  /* 0x0000000600027c02 */ /* 0x002fc40008000f00 */
[----:B------:R-:W-:Y:S02]  /*9ab0*/  PRMT R63, RZ, 0x7610, R63 ;  /* 0x00007610ff3f7816 */ /* 0x000fe4000000003f */
[----:B------:R-:W-:Y:S01]  /*9ac0*/  PRMT R62, RZ, 0x7610, R62 ;  /* 0x00007610ff3e7816 */ /* 0x000fe2000000003e */
[----:B------:R1:W-:Y:S01]  /*9ad0*/  STL [R1+0x480], R2 ;  /* 0x0004800201007387 */ /* 0x0003e20000100800 */
[----:B------:R-:W-:Y:S02]  /*9ae0*/  PRMT R61, RZ, 0x7610, R61 ;  /* 0x00007610ff3d7816 */ /* 0x000fe4000000003d */
[----:B------:R-:W-:Y:S02]  /*9af0*/  PRMT R60, RZ, 0x7610, R60 ;  /* 0x00007610ff3c7816 */ /* 0x000fe4000000003c */
[----:B------:R-:W-:Y:S02]  /*9b00*/  PRMT R59, RZ, 0x7610, R59 ;  /* 0x00007610ff3b7816 */ /* 0x000fe4000000003b */
[----:B------:R-:W-:-:S02]  /*9b10*/  PRMT R58, RZ, 0x7610, R58 ;  /* 0x00007610ff3a7816 */ /* 0x000fc4000000003a */
[----:B------:R-:W-:Y:S02]  /*9b20*/  PRMT R57, RZ, 0x7610, R57 ;  /* 0x00007610ff397816 */ /* 0x000fe40000000039 */
[----:B------:R-:W-:Y:S02]  /*9b30*/  PRMT R56, RZ, 0x7610, R56 ;  /* 0x00007610ff387816 */ /* 0x000fe40000000038 */
        /* <DEDUP_REMOVED lines=56> */
[----:B-1----:R-:W-:Y:S01]  /*9ec0*/  IADD3 R2, PT, PT, R2, 0x14000, RZ ;  /* 0x0001400002027810 */ /* 0x002fe20007ffe0ff */
[----:B---3--:R-:W-:Y:S06]  /*9ed0*/  BAR.SYNC.DEFER_BLOCKING 0x0 ;  /* 0x0000000000007b1d */ /* 0x008fec0000010000 */
[----:B0-2---:R-:W-:Y:S05]  /*9ee0*/  @!P3 BRA `(.L_x_6) ;  /* 0x000000040078b947 */ /* 0x005fea0003800000 */
[----:B------:R-:W-:Y:S01]  /*9ef0*/  USHF.R.U32.HI UR70, URZ, 0x4, UR6 ;  /* 0x00000004ff467899 */ /* 0x000fe20008011606 */
[----:B------:R-:W-:Y:S01]  /*9f00*/  MOV R3, RZ ;  /* 0x000000ff00037202 */ /* 0x000fe20000000f00 */
[----:B------:R-:W-:Y:S02]  /*9f10*/  UIADD3 UR16, UPT, UPT, UR6, 0x10000, URZ ;  /* 0x0001000006107890 */ /* 0x000fe4000fffe0ff */
[----:B------:R-:W-:Y:S02]  /*9f20*/  USGXT.U32 UR70, UR70, 0xe ;  /* 0x0000000e4646789a */ /* 0x000fe40008000000 */
[----:B------:R-:W-:Y:S02]  /*9f30*/  USHF.R.U32.HI UR16, URZ, 0x4, UR16 ;  /* 0x00000004ff107899 */ /* 0x000fe40008011610 */
[----:B------:R-:W-:Y:S02]  /*9f40*/  UIADD3 UR72, UP1, UPT, UR70, 0x8000080, URZ ;  /* 0x0800008046487890 */ /* 0x000fe4000ff3e0ff */
[----:B------:R-:W-:Y:S01]  /*9f50*/  USGXT.U32 UR68, UR16, 0xe ;  /* 0x0000000e1044789a */ /* 0x000fe20008000000 */
[----:B------:R-:W-:Y:S01]  /*9f60*/  UMOV UR14, URZ ;  /* 0x000000ff000e7c82 */ /* 0x000fe20008000000 */
[----:B------:R-:W-:Y:S01]  /*9f70*/  UMOV UR15, URZ ;  /* 0x000000ff000f7c82 */ /* 0x000fe20008000000 */
[----:B------:R-:W-:-:S02]  /*9f80*/  UIADD3.X UR73, UPT, UPT, UR14, 0x40004040, URZ, UP1, !UPT ;  /* 0x400040400e497890 */ /* 0x000fc40008ffe4ff */
[----:B------:R-:W-:Y:S01]  /*9f90*/  UIADD3 UR20, UP1, UPT, UR68, 0x2, URZ ;  /* 0x0000000244147890 */ /* 0x000fe2000ff3e0ff */
[----:B------:R-:W-:-:S03]  /*9fa0*/  ELECT P4, URZ, PT ;  /* 0x0000000000ff782f */ /* 0x000fc60003880000 */
[----:B------:R-:W-:Y:S02]  /*9fb0*/  UIADD3.X UR21, UPT, UPT, UR15, 0x40004040, URZ, UP1, !UPT ;  /* 0x400040400f157890 */ /* 0x000fe40008ffe4ff */
[----:B------:R-:W-:Y:S02]  /*9fc0*/  ULOP3.LUT UR70, UR70, 0x8000000, URZ, 0xfc, !UPT ;  /* 0x0800000046467892 */ /* 0x000fe4000f8efcff */
[----:B------:R-:W-:Y:S02]  /*9fd0*/  UIADD3.64 UR76, UPT, UPT, UR72, 0x80, URZ ;  /* 0x00000080484c7897 */ /* 0x000fe4000fffe0ff */
[----:B------:R-:W-:Y:S02]  /*9fe0*/  UIADD3.64 UR14, UPT, UPT, UR20, 0x2, URZ ;  /* 0x00000002140e7897 */ /* 0x000fe4000fffe0ff */
[----:B------:R-:W-:Y:S02]  /*9ff0*/  UIADD3.64 UR62, UPT, UPT, UR72, 0x100, URZ ;  /* 0x00000100483e7897 */ /* 0x000fe4000fffe0ff */
[----:B------:R-:W-:Y:S01]  /*a000*/  UIADD3.64 UR64, UPT, UPT, UR20, 0x4, URZ ;  /* 0x0000000414407897 */ /* 0x000fe2000fffe0ff */
[----:B------:R-:W-:Y:S01]  /*a010*/  @P4 MOV R4, R2 ;  /* 0x0000000200044202 */ /* 0x000fe20000000f00 */
[----:B------:R-:W-:-:S02]  /*a020*/  UIADD3.64 UR58, UPT, UPT, UR72, 0x180, URZ ;  /* 0x00000180483a7897 */ /* 0x000fc4000fffe0ff */
[----:B------:R-:W-:Y:S01]  /*a030*/  UIADD3.64 UR56, UPT, UPT, UR20, 0xfe, URZ ;  /* 0x000000fe14387897 */ /* 0x000fe2000fffe0ff */
[----:B------:R-:W-:Y:S01]  /*a040*/  @P4 R2UR UR13, R4 ;  /* 0x00000000040d42ca */ /* 0x000fe200000e0000 */
[----:B------:R-:W-:Y:S01]  /*a050*/  UMOV UR66, 0x0 ;  /* 0x0000000000427882 */ /* 0x000fe20000000000 */
[----:B------:R-:W-:Y:S01]  /*a060*/  UMOV UR67, 0x8088010 ;  /* 0x0808801000437882 */ /* 0x000fe20000000000 */
[----:B------:R-:W-:Y:S01]  /*a070*/  UIADD3.64 UR48, UPT, UPT, UR72, 0x200, URZ ;  /* 0x0000020048307897 */ /* 0x000fe2000fffe0ff */
[----:B------:R-:W-:Y:S01]  /*a080*/  UMOV UR71, 0x40004040 ;  /* 0x4000404000477882 */ /* 0x000fe20000000000 */
[----:B------:R-:W-:Y:S01]  /*a090*/  UMOV UR69, 0x40004040 ;  /* 0x4000404000457882 */ /* 0x000fe20000000000 */
[----:B------:R-:W-:Y:S01]  /*a0a0*/  UIADD3.64 UR42, UPT, UPT, UR20, 0x100, URZ ;  /* 0x00000100142a7897 */ /* 0x000fe2000fffe0ff */
[----:B------:R0:W-:Y:S01]  /*a0b0*/  UTCHMMA gdesc[UR70], gdesc[UR68], tmem[UR9], tmem[UR66], idesc[UR67], !UPT ;  /* 0x00ff4244460075ea */ /* 0x0001e2000f800009 */
[----:B------:R-:W-:Y:S01]  /*a0c0*/  UMOV UR18, 0x0 ;  /* 0x0000000000127882 */ /* 0x000fe20000000000 */
[----:B------:R-:W-:Y:S01]  /*a0d0*/  UMOV UR19, 0x8088010 ;  /* 0x0808801000137882 */ /* 0x000fe20000000000 */
[----:B------:R-:W-:Y:S01]  /*a0e0*/  UMOV UR74, 0x0 ;  /* 0x00000000004a7882 */ /* 0x000fe20000000000 */
[----:B------:R-:W-:Y:S01]  /*a0f0*/  UMOV UR75, 0x8088010 ;  /* 0x08088010004b7882 */ /* 0x000fe20000000000 */
[----:B------:R-:W-:Y:S01]  /*a100*/  UMOV UR60, 0x0 ;  /* 0x00000000003c7882 */ /* 0x000fe20000000000 */
[----:B------:R-:W-:Y:S01]  /*a110*/  UMOV UR61, 0x8088010 ;  /* 0x08088010003d7882 */ /* 0x000fe20000000000 */
[----:B------:R-:W-:Y:S01]  /*a120*/  UTCHMMA gdesc[UR72], gdesc[UR20], tmem[UR9], tmem[UR18], idesc[UR19], UPT ;  /* 0x00ff1214480075ea */ /* 0x000fe2000b800009 */
[----:B------:R-:W-:Y:S01]  /*a130*/  UMOV UR52, 0x0 ;  /* 0x0000000000347882 */ /* 0x000fe20000000000 */
[----:B------:R-:W-:Y:S01]  /*a140*/  UMOV UR53, 0x8088010 ;  /* 0x0808801000357882 */ /* 0x000fe20000000000 */
[----:B------:R-:W-:Y:S01]  /*a150*/  UIADD3.64 UR30, UPT, UPT, UR72, 0x280, URZ ;  /* 0x00000280481e7897 */ /* 0x000fe2000fffe0ff */
[----:B------:R-:W-:Y:S01]  /*a160*/  UTCHMMA gdesc[UR76], gdesc[UR14], tmem[UR9], tmem[UR74], idesc[UR75], UPT ;  /* 0x00ff4a0e4c0075ea */ /* 0x000fe2000b800009 */
[----:B0-----:R-:W-:Y:S01]  /*a170*/  UIADD3.64 UR66, UPT, UPT, UR20, 0x102, URZ ;  /* 0x0000010214427897 */ /* 0x001fe2000fffe0ff */
[----:B------:R-:W-:Y:S01]  /*a180*/  UTCHMMA gdesc[UR62], gdesc[UR64], tmem[UR9], tmem[UR60], idesc[UR61], UPT ;  /* 0x00ff3c403e0075ea */ /* 0x000fe2000b800009 */
[----:B------:R-:W-:Y:S01]  /*a190*/  UIADD3.64 UR54, UPT, UPT, UR72, 0x300, URZ ;  /* 0x0000030048367897 */ /* 0x000fe2000fffe0ff */
[----:B------:R0:W-:Y:S01]  /*a1a0*/  UTCHMMA gdesc[UR58], gdesc[UR56], tmem[UR9], tmem[UR52], idesc[UR53], UPT ;  /* 0x00ff34383a0075ea */ /* 0x0001e2000b800009 */
[----:B------:R-:W-:-:S02]  /*a1b0*/  UIADD3.64 UR70, UPT, UPT, UR20, 0x104, URZ ;  /* 0x0000010414467897 */ /* 0x000fc4000fffe0ff */
[----:B------:R-:W-:Y:S02]  /*a1c0*/  UIADD3.64 UR50, UPT, UPT, UR72, 0x380, URZ ;  /* 0x0000038048327897 */ /* 0x000fe4000fffe0ff */
[----:B------:R-:W-:Y:S01]  /*a1d0*/  UIADD3.64 UR68, UPT, UPT, UR20, 0x1fe, URZ ;  /* 0x000001fe14447897 */ /* 0x000fe2000fffe0ff */
[----:B------:R-:W-:Y:S01]  /*a1e0*/  UMOV UR36, 0x0 ;  /* 0x0000000000247882 */ /* 0x000fe20000000000 */
[----:B------:R-:W-:Y:S01]  /*a1f0*/  UMOV UR37, 0x8088010 ;  /* 0x0808801000257882 */ /* 0x000fe20000000000 */
[----:B------:R-:W-:Y:S01]  /*a200*/  UIADD3.64 UR46, UPT, UPT, UR72, 0x400, URZ ;  /* 0x00000400482e7897 */ /* 0x000fe2000fffe0ff */
[----:B------:R1:W-:Y:S01]  /*a210*/  UTCHMMA gdesc[UR48], gdesc[UR42], tmem[UR9], tmem[UR36], idesc[UR37], UPT ;  /* 0x00ff242a300075ea */ /* 0x0003e2000b800009 */
[----:B0-----:R-:W-:Y:S02]  /*a220*/  UIADD3.64 UR52, UPT, UPT, UR20, 0x200, URZ ;  /* 0x0000020014347897 */ /* 0x001fe4000fffe0ff */
[----:B------:R-:W-:Y:S02]  /*a230*/  UIADD3.64 UR40, UPT, UPT, UR72, 0x480, URZ ;  /* 0x0000048048287897 */ /* 0x000fe4000fffe0ff */
[----:B------:R-:W-:-:S02]  /*a240*/  UIADD3.64 UR34, UPT, UPT, UR72, 0x500, URZ ;  /* 0x0000050048227897 */ /* 0x000fc4000fffe0ff */
[----:B------:R-:W-:Y:S02]  /*a250*/  UIADD3.64 UR28, UPT, UPT, UR72, 0x580, URZ ;  /* 0x00000580481c7897 */ /* 0x000fe4000fffe0ff */
[----:B------:R-:W-:Y:S02]  /*a260*/  UIADD3.64 UR24, UPT, UPT, UR72, 0x600, URZ ;  /* 0x0000060048187897 */ /* 0x000fe4000fffe0ff */
[----:B------:R-:W-:Y:S02]  /*a270*/  UIADD3.64 UR18, UPT, UPT, UR72, 0x680, URZ ;  /* 0x0000068048127897 */ /* 0x000fe4000fffe0ff */
[----:B------:R-:W-:Y:S02]  /*a280*/  UIADD3.64 UR14, UPT, UPT, UR72, 0x700, URZ ;  /* 0x00000700480e7897 */ /* 0x000fe4000fffe0ff */
[----:B------:R-:W-:Y:S02]  /*a290*/  UIADD3.64 UR74, UPT, UPT, UR20, 0x202, URZ ;  /* 0x00000202144a7897 */ /* 0x000fe4000fffe0ff */
[----:B------:R-:W-:-:S02]  /*a2a0*/  UIADD3.64 UR72, UPT, UPT, UR20, 0x204, URZ ;  /* 0x0000020414487897 */ /* 0x000fc4000fffe0ff */
[----:B-1----:R-:W-:Y:S01]  /*a2b0*/  UIADD3.64 UR36, UPT, UPT, UR20, 0x2fe, URZ ;  /* 0x000002fe14247897 */ /* 0x002fe2000fffe0ff */
[----:B------:R-:W-:Y:S01]  /*a2c0*/  UMOV UR64, 0x0 ;  /* 0x0000000000407882 */ /* 0x000fe20000000000 */
[----:B------:R-:W-:Y:S01]  /*a2d0*/  UMOV UR65, 0x8088010 ;  /* 0x0808801000417882 */ /* 0x000fe20000000000 */
[----:B------:R-:W-:Y:S01]  /*a2e0*/  UIADD3.64 UR76, UPT, UPT, UR20, 0x300, URZ ;  /* 0x00000300144c7897 */ /* 0x000fe2000fffe0ff */
[----:B------:R0:W-:Y:S01]  /*a2f0*/  UTCHMMA gdesc[UR30], gdesc[UR66], tmem[UR9], tmem[UR64], idesc[UR65], UPT ;  /* 0x00ff40421e0075ea */ /* 0x0001e2000b800009 */
[----:B------:R-:W-:Y:S01]  /*a300*/  UIADD3.64 UR60, UPT, UPT, UR20, 0x302, URZ ;  /* 0x00000302143c7897 */ /* 0x000fe2000fffe0ff */
[----:B------:R-:W-:Y:S01]  /*a310*/  UMOV UR58, 0x0 ;  /* 0x00000000003a7882 */ /* 0x000fe20000000000 */
[----:B------:R-:W-:Y:S01]  /*a320*/  UMOV UR59, 0x8088010 ;  /* 0x08088010003b7882 */ /* 0x000fe20000000000 */
[----:B------:R-:W-:Y:S01]  /*a330*/  UIADD3.64 UR20, UPT, UPT, UR20, 0x304, URZ ;  /* 0x0000030414147897 */ /* 0x000fe2000fffe0ff */
[----:B------:R0:W-:Y:S01]  /*a340*/  UTCHMMA gdesc[UR54], gdesc[UR70], tmem[UR9], tmem[UR58], idesc[UR59], UPT ;  /* 0x00ff3a46360075ea */ /* 0x0001e2000b800009 */
[----:B------:R-:W-:Y:S01]  /*a350*/  UMOV UR56, 0x0 ;  /* 0x0000000000387882 */ /* 0x000fe20000000000 */
[----:B------:R-:W-:Y:S01]  /*a360*/  UMOV UR57, 0x8088010 ;  /* 0x0808801000397882 */ /* 0x000fe20000000000 */
[----:B------:R-:W-:Y:S01]  /*a370*/  UMOV UR62, 0x0 ;  /* 0x00000000003e7882 */ /* 0x000fe20000000000 */
[----:B------:R-:W-:Y:S01]  /*a380*/  UMOV UR63, 0x8088010 ;  /* 0x08088010003f7882 */ /* 0x000fe20000000000 */
[----:B------:R0:W-:Y:S01]  /*a390*/  UTCHMMA gdesc[UR50], gdesc[UR68], tmem[UR9], tmem[UR56], idesc[UR57], UPT ;  /* 0x00ff3844320075ea */ /* 0x0001e2000b800009 */
        /* <DEDUP_REMOVED lines=15> */
[----:B------:R0:W-:Y:S01]  /*a490*/  UTCHMMA gdesc[UR18], gdesc[UR60], tmem[UR9], tmem[UR22], idesc[UR23], UPT ;  /* 0x00ff163c120075ea */ /* 0x0001e2000b800009 */
[----:B------:R0:W-:Y:S01]  /*a4a0*/  UTCHMMA gdesc[UR14], gdesc[UR20], tmem[UR9], tmem[UR16], idesc[UR17], UPT ;  /* 0x00ff10140e0075ea */ /* 0x0001e2000b800009 */
[----:B------:R0:W-:Y:S01]  /*a4b0*/  UTCBAR [UR13], URZ ;  /* 0x000000ff0d0073e9 */ /* 0x0001e200080000ff */
[----:B------:R-:W-:Y:S01]  /*a4c0*/  NOP ;  /* 0x0000000000007918 */ /* 0x000fe20000000000 */
.L_x_6:
[----:B------:R-:W-:Y:S05]  /*a4d0*/  @!P2 BRA `(.L_x_7) ;  /* 0x000000000008a947 */ /* 0x000fea0003800000 */
[----:B------:R-:W1:Y:S02]  /*a4e0*/  SYNCS.PHASECHK.TRANS64.TRYWAIT P4, [UR6+0x14000], RZ ;  /* 0x014000ffff0075a7 */ /* 0x000e640008081106 */
[----:B-1----:R-:W-:Y:S05]  /*a4f0*/  @!P4 BRA `(.L_x_8) ;  /* 0x00000128006cc947 */ /* 0x002fea0003800000 */
.L_x_7:
[----:B------:R-:W2:Y:S04]  /*a500*/  LDL.64 R100, [R1+0x198] ;  /* 0x0001980001647983 */ /* 0x000ea80000100a00 */
[----:B------:R-:W3:Y:S04]  /*a510*/  LDL.64 R102, [R1+0x1a8] ;  /* 0x0001a80001667983 */ /* 0x000ee80000100a00 */
[----:B------:R-:W4:Y:S04]  /*a520*/  LDL.64 R104, [R1+0x1b8] ;  /* 0x0001b80001687983 */ /* 0x000f280000100a00 */
        /* <DEDUP_REMOVED lines=9> */
[----:B------:R-:W4:Y:S01]  /*a5c0*/  LDL.64 R108, [R1+0x1d8] ;  /* 0x0001d800016c7983 */ /* 0x000f220000100a00 */
[----:B------:R-:W-:Y:S06]  /*a5d0*/  BAR.SYNC.DEFER_BLOCKING 0x0 ;  /* 0x0000000000007b1d */ /* 0x000fec0000010000 */
[----:B------:R-:W1:Y:S01]  /*a5e0*/  LDTM.x32 R4, tmem[UR8+0x100] ;  /* 0x00010008000479ee */ /* 0x000e6200082c0000 */
[----:B------:R-:W4:Y:S04]  /*a5f0*/  LDL.64 R160, [R1+0x188] ;  /* 0x0001880001a07983 */ /* 0x000f280000100a00 */
[----:B------:R-:W4:Y:S04]  /*a600*/  LDL.64 R158, [R1+0x178] ;  /* 0x00017800019e7983 */ /* 0x000f280000100a00 */
[----:B------:R-:W4:Y:S04]  /*a610*/  LDL.64 R156, [R1+0x168] ;  /* 0x00016800019c7983 */ /* 0x000f280000100a00 */
[----:B------:R-:W4:Y:S01]  /*a620*/  LDL.64 R154, [R1+0x158] ;  /* 0x00015800019a7983 */ /* 0x000f220000100a00 */
[----:B------:R-:W0:Y:S01]  /*a630*/  @!P1 SYNCS.CCTL.IV [UR6+0x14000] ;  /* 0x01400000ff0099b1 */ /* 0x000e220008000006 */
[----:B------:R-:W-:-:S02]  /*a640*/  NOP ;  /* 0x0000000000007918 */ /* 0x000fc40000000000 */
        /* <DEDUP_REMOVED lines=14> */
[----:B-1----:R-:W-:Y:S01]  /*a730*/  FMUL R196, R6, UR12 ;  /* 0x0000000c06c47c20 */ /* 0x002fe20008400000 */
[----:B------:R-:W-:-:S02]  /*a740*/  ISETP.NE.U32.AND P4, PT, R0, RZ, PT ;  /* 0x000000ff0000720c */ /* 0x000fc40003f85070 */
[----:B------:R-:W5:Y:S04]  /*a750*/  @P2 LDG.E.U16 R76, desc[UR10][R244.64] ;  /* 0x0000000af44c2981 */ /* 0x000f68000c1e1500 */
        /* <DEDUP_REMOVED lines=19> */
[----:B--2---:R-:W5:Y:S04]  /*a890*/  @P2 LDG.E.U16 R51, desc[UR10][R100.64] ;  /* 0x0000000a64332981 */ /* 0x004f68000c1e1500 */
[----:B---3--:R-:W5:Y:S04]  /*a8a0*/  @P2 LDG.E.U16 R52, desc[UR10][R102.64] ;  /* 0x0000000a66342981 */ /* 0x008f68000c1e1500 */
[----:B----4-:R-:W5:Y:S04]  /*a8b0*/  @P2 LDG.E.U16 R53, desc[UR10][R104.64] ;  /* 0x0000000a68352981 */ /* 0x010f68000c1e1500 */
[----:B------:R-:W2:Y:S04]  /*a8c0*/  LDL.64 R100, [R1+0x100] ;  /* 0x0001000001647983 */ /* 0x000ea80000100a00 */
[----:B------:R-:W3:Y:S04]  /*a8d0*/  LDL.64 R102, [R1+0x110] ;  /* 0x0001100001667983 */ /* 0x000ee80000100a00 */
[----:B------:R-:W4:Y:S04]  /*a8e0*/  LDL.64 R104, [R1+0x120] ;  /* 0x0001200001687983 */ /* 0x000f280000100a00 */
[----:B------:R-:W5:Y:S04]  /*a8f0*/  @P2 LDG.E.U16 R54, desc[UR10][R106.64] ;  /* 0x0000000a6a362981 */ /* 0x000f68000c1e1500 */
[----:B------:R-:W5:Y:S04]  /*a900*/  @P2 LDG.E.U16 R63, desc[UR10][R124.64] ;  /* 0x0000000a7c3f2981 */ /* 0x000f68000c1e1500 */
[----:B------:R-:W5:Y:S04]  /*a910*/  @P2 LDG.E.U16 R62, desc[UR10][R122.64] ;  /* 0x0000000a7a3e2981 */ /* 0x000f68000c1e1500 */
[----:B------:R-:W4:Y:S04]  /*a920*/  LDL.64 R106, [R1+0x130] ;  /* 0x00013000016a7983 */ /* 0x000f280000100a00 */
[----:B------:R-:W5:Y:S04]  /*a930*/  @P2 LDG.E.U16 R61, desc[UR10][R120.64] ;  /* 0x0000000a783d2981 */ /* 0x000f68000c1e1500 */
[----:B------:R-:W5:Y:S04]  /*a940*/  @P2 LDG.E.U16 R60, desc[UR10][R118.64] ;  /* 0x0000000a763c2981 */ /* 0x000f68000c1e1500 */
[----:B------:R-:W5:Y:S04]  /*a950*/  @P2 LDG.E.U16 R59, desc[UR10][R116.64] ;  /* 0x0000000a743b2981 */ /* 0x000f68000c1e1500 */
[----:B------:R-:W5:Y:S04]  /*a960*/  @P2 LDG.E.U16 R58, desc[UR10][R114.64] ;  /* 0x0000000a723a2981 */ /* 0x000f68000c1e1500 */
[----:B------:R-:W5:Y:S04]  /*a970*/  @P2 LDG.E.U16 R57, desc[UR10][R112.64] ;  /* 0x0000000a70392981 */ /* 0x000f68000c1e1500 */
[----:B------:R-:W5:Y:S04]  /*a980*/  @P2 LDG.E.U16 R56, desc[UR10][R110.64] ;  /* 0x0000000a6e382981 */ /* 0x000f68000c1e1500 */
[----:B------:R-:W5:Y:S04]  /*a990*/  @P2 LDG.E.U16 R55, desc[UR10][R108.64] ;  /* 0x0000000a6c372981 */ /* 0x000f68000c1e1500 */
        /* <DEDUP_REMOVED lines=27> */
[----:B--2---:R1:W5:Y:S04]  /*ab50*/  @P2 LDG.E.U16 R78, desc[UR10][R100.64] ;  /* 0x0000000a644e2981 */ /* 0x004368000c1e1500 */
[----:B---3--:R2:W5:Y:S04]  /*ab60*/  @P2 LDG.E.U16 R79, desc[UR10][R102.64] ;  /* 0x0000000a664f2981 */ /* 0x008568000c1e1500 */
[----:B----4-:R3:W5:Y:S01]  /*ab70*/  @P2 LDG.E.U16 R80, desc[UR10][R104.64] ;  /* 0x0000000a68502981 */ /* 0x010762000c1e1500 */
[----:B-1----:R-:W-:Y:S01]  /*ab80*/  FMUL R101, R4, UR12 ;  /* 0x0000000c04657c20 */ /* 0x002fe20008400000 */
[----:B------:R-:W-:Y:S01]  /*ab90*/  FMUL R100, R5, UR12 ;  /* 0x0000000c05647c20 */ /* 0x000fe20008400000 */
[----:B--2---:R-:W-:Y:S01]  /*aba0*/  FMUL R103, R7, UR12 ;  /* 0x0000000c07677c20 */ /* 0x004fe20008400000 */
[----:B------:R-:W-:-:S03]  /*abb0*/  FMUL R102, R8, UR12 ;  /* 0x0000000c08667c20 */ /* 0x000fc60008400000 */
[----:B------:R-:W-:Y:S01]  /*abc0*/  FMNMX3 R196, R101, R100, R196, !PT ;  /* 0x0000006465c47276 */ /* 0x000fe200078000c4 */
[----:B------:R-:W-:Y:S01]  /*abd0*/  FMUL R101, R9, UR12 ;  /* 0x0000000c09657c20 */ /* 0x000fe20008400000 */
[----:B------:R-:W-:Y:S02]  /*abe0*/  FMUL R100, R10, UR12 ;  /* 0x0000000c0a647c20 */ /* 0x000fe40008400000 */
[----:B------:R-:W-:Y:S01]  /*abf0*/  FMNMX3 R196, R196, R103, R102, !PT ;  /* 0x00000067c4c47276 */ /* 0x000fe20007800066 */
[----:B------:R-:W-:Y:S01]  /*ac00*/  FMUL R103, R11, UR12 ;  /* 0x0000000c0b677c20 */ /* 0x000fe20008400000 */
[----:B------:R-:W-:Y:S02]  /*ac10*/  FMUL R102, R12, UR12 ;  /* 0x0000000c0c667c20 */ /* 0x000fe40008400000 */
[----:B------:R-:W-:Y:S01]  /*ac20*/  FMNMX3 R196, R196, R101, R100, !PT ;  /* 0x00000065c4c47276 */ /* 0x000fe20007800064 */
[----:B------:R-:W-:Y:S01]  /*ac30*/  FMUL R101, R13, UR12 ;  /* 0x0000000c0d657c20 */ /* 0x000fe20008400000 */
[----:B------:R-:W-:Y:S01]  /*ac40*/  FMUL R100, R14, UR12 ;  /* 0x0000000c0e647c20 */ /* 0x000fe20008400000 */
[----:B------:R1:W5:Y:S01]  /*ac50*/  @P2 LDG.E.U16 R81, desc[UR10][R106.64] ;  /* 0x0000000a6a512981 */ /* 0x000362000c1e1500 */
[----:B------:R-:W-:Y:S01]  /*ac60*/  FMNMX3 R196, R196, R103, R102, !PT ;  /* 0x00000067c4c47276 */ /* 0x000fe20007800066 */
[----:B------:R-:W-:Y:S01]  /*ac70*/  FMUL R103, R15, UR12 ;  /* 0x0000000c0f677c20 */ /* 0x000fe20008400000 */
[----:B------:R-:W-:-:S02]  /*ac80*/  FMUL R102, R16, UR12 ;  /* 0x0000000c10667c20 */ /* 0x000fc40008400000 */
        /* <DEDUP_REMOVED lines=20> */
[----:B------:R-:W-:Y:S01]  /*add0*/  FMUL R100, R30, UR12 ;  /* 0x0000000c1e647c20 */ /* 0x000fe20008400000 */
[----:B------:R2:W5:Y:S01]  /*ade0*/  @P2 LDG.E.U16 R90, desc[UR10][R124.64] ;  /* 0x0000000a7c5a2981 */ /* 0x000562000c1e1500 */
[----:B------:R-:W-:Y:S01]  /*adf0*/  FMNMX3 R196, R196, R103, R102, !PT ;  /* 0x00000067c4c47276 */ /* 0x000fe20007800066 */
[----:B---3--:R-:W-:Y:S01]  /*ae00*/  FMUL R104, R31, UR12 ;  /* 0x0000000c1f687c20 */ /* 0x008fe20008400000 */
[----:B------:R-:W-:Y:S01]  /*ae10*/  FMUL R103, R32, UR12 ;  /* 0x0000000c20677c20 */ /* 0x000fe20008400000 */
[----:B------:R2:W5:Y:S01]  /*ae20*/  @P2 LDG.E.U16 R89, desc[UR10][R122.64] ;  /* 0x0000000a7a592981 */ /* 0x000562000c1e1500 */
[----:B------:R-:W-:Y:S01]  /*ae30*/  FMNMX3 R196, R196, R101, R100, !PT ;  /* 0x00000065c4c47276 */ /* 0x000fe20007800064 */
[----:B------:R-:W-:Y:S01]  /*ae40*/  FMUL R102, R33, UR12 ;  /* 0x0000000c21667c20 */ /* 0x000fe20008400000 */
[----:B------:R-:W-:Y:S01]  /*ae50*/  FMUL R101, R34, UR12 ;  /* 0x0000000c22657c20 */ /* 0x000fe20008400000 */
[----:B------:R2:W5:Y:S01]  /*ae60*/  @P2 LDG.E.U16 R88, desc[UR10][R120.64] ;  /* 0x0000000a78582981 */ /* 0x000562000c1e1500 */
[----:B------:R-:W-:Y:S01]  /*ae70*/  FMNMX3 R196, R196, R104, R103, !PT ;  /* 0x00000068c4c47276 */ /* 0x000fe20007800067 */
[----:B------:R-:W-:-:S02]  /*ae80*/  FMUL R100, R35, UR12 ;  /* 0x0000000c23647c20 */ /* 0x000fc40008400000 */
[----:B------:R2:W5:Y:S01]  /*ae90*/  @P2 LDG.E.U16 R87, desc[UR10][R118.64] ;  /* 0x0000000a76572981 */ /* 0x000562000c1e1500 */
[----:B------:R-:W-:-:S03]  /*aea0*/  FMNMX3 R196, R196, R102, R101, !PT ;  /* 0x00000066c4c47276 */ /* 0x000fc60007800065 */
[----:B------:R2:W5:Y:S01]  /*aeb0*/  @P2 LDG.E.U16 R86, desc[UR10][R116.64] ;  /* 0x0000000a74562981 */ /* 0x000562000c1e1500 */
[----:B------:R-:W-:-:S03]  /*aec0*/  FMNMX3 R196, R196, -INF , R100, !PT ;  /* 0xff800000c4c47876 */ /* 0x000fc60007800064 */
[----:B------:R2:W5:Y:S02]  /*aed0*/  @P2 LDG.E.U16 R85, desc[UR10][R114.64] ;  /* 0x0000000a72552981 */ /* 0x000564000c1e1500 */
[--C-:B------:R-:W-:Y:S01]  /*aee0*/  FFMA R4, R4, UR12, -R196.reuse ;  /* 0x0000000c04047c23 */ /* 0x100fe200080008c4 */
[--C-:B------:R-:W-:Y:S01]  /*aef0*/  FFMA R5, R5, UR12, -R196.reuse ;  /* 0x0000000c05057c23 */ /* 0x100fe200080008c4 */
[--C-:B------:R-:W-:Y:S01]  /*af00*/  FFMA R6, R6, UR12, -R196.reuse ;  /* 0x0000000c06067c23 */ /* 0x100fe200080008c4 */
[----:B------:R2:W5:Y:S01]  /*af10*/  @P2 LDG.E.U16 R84, desc[UR10][R112.64] ;  /* 0x0000000a70542981 */ /* 0x000562000c1e1500 */
[----:B------:R-:W-:Y:S01]  /*af20*/  FMUL R4, R4, 1.4426950216293334961 ;  /* 0x3fb8aa3b04047820 */ /* 0x000fe20000400000 */
[----:B------:R-:W-:Y:S01]  /*af30*/  FMUL R5, R5, 1.4426950216293334961 ;  /* 0x3fb8aa3b05057820 */ /* 0x000fe20000400000 */
[--C-:B------:R-:W-:Y:S01]  /*af40*/  FFMA R7, R7, UR12, -R196.reuse ;  /* 0x0000000c07077c23 */ /* 0x100fe200080008c4 */
[----:B------:R-:W-:Y:S01]  /*af50*/  FMUL R6, R6, 1.4426950216293334961 ;  /* 0x3fb8aa3b06067820 */ /* 0x000fe20000400000 */
[----:B-1----:R-:W-:Y:S01]  /*af60*/  MUFU.EX2 R107, R4 ;  /* 0x00000004006b7308 */ /* 0x002fe20000000800 */
[--C-:B------:R-:W-:Y:S01]  /*af70*/  FFMA R8, R8, UR12, -R196.reuse ;  /* 0x0000000c08087c23 */ /* 0x100fe200080008c4 */
[----:B------:R-:W-:Y:S01]  /*af80*/  FFMA R9, R9, UR12, -R196 ;  /* 0x0000000c09097c23 */ /* 0x000fe200080008c4 */
[----:B------:R2:W5:Y:S04]  /*af90*/  @P2 LDG.E.U16 R83, desc[UR10][R110.64] ;  /* 0x0000000a6e532981 */ /* 0x000568000c1e1500 */
[----:B------:R2:W5:Y:S01]  /*afa0*/  @P2 LDG.E.U16 R82, desc[UR10][R108.64] ;  /* 0x0000000a6c522981 */ /* 0x000562000c1e1500 */
[----:B------:R1:W3:Y:S01]  /*afb0*/  MUFU.EX2 R106, R5 ;  /* 0x00000005006a7308 */ /* 0x0002e20000000800 */
[----:B------:R-:W-:Y:S01]  /*afc0*/  FMUL R8, R8, 1.4426950216293334961 ;  /* 0x3fb8aa3b08087820 */ /* 0x000fe20000400000 */
[----:B-1----:R-:W-:-:S06]  /*afd0*/  FMUL R5, R7, 1.4426950216293334961 ;  /* 0x3fb8aa3b07057820 */ /* 0x002fcc0000400000 */
[----:B------:R1:W4:Y:S01]  /*afe0*/  MUFU.EX2 R105, R6 ;  /* 0x0000000600697308 */ /* 0x0003220000000800 */
[--C-:B------:R-:W-:Y:S01]  /*aff0*/  FFMA R10, R10, UR12, -R196.reuse ;  /* 0x0000000c0a0a7c23 */ /* 0x100fe200080008c4 */
[----:B------:R-:W-:-:S06]  /*b000*/  FFMA R11, R11, UR12, -R196 ;  /* 0x0000000c0b0b7c23 */ /* 0x000fcc00080008c4 */
[----:B------:R-:W0:Y:S01]  /*b010*/  MUFU.EX2 R5, R5 ;  /* 0x0000000500057308 */ /* 0x000e220000000800 */
[----:B-1----:R-:W-:Y:S01]  /*b020*/  FMUL R6, R9, 1.4426950216293334961 ;  /* 0x3fb8aa3b09067820 */ /* 0x002fe20000400000 */
[----:B------:R-:W-:Y:S01]  /*b030*/  FMUL R10, R10, 1.4426950216293334961 ;  /* 0x3fb8aa3b0a0a7820 */ /* 0x000fe20000400000 */
[----:B---3--:R-:W-:-:S05]  /*b040*/  FADD R4, R107, R106 ;  /* 0x0000006a6b047221 */ /* 0x008fca0000000000 */
[----:B------:R1:W3:Y:S01]  /*b050*/  MUFU.EX2 R104, R8 ;  /* 0x0000000800687308 */ /* 0x0002e20000000800 */
[----:B------:R-:W-:Y:S01]  /*b060*/  FMUL R7, R11, 1.4426950216293334961 ;  /* 0x3fb8aa3b0b077820 */ /* 0x000fe20000400000 */
[----:B------:R-:W-:Y:S01]  /*b070*/  FFMA R12, R12, UR12, -R196 ;  /* 0x0000000c0c0c7c23 */ /* 0x000fe200080008c4 */
[----:B----4-:R-:W-:-:S05]  /*b080*/  FADD R4, R105, R4 ;  /* 0x0000000469047221 */ /* 0x010fca0000000000 */
[----:B------:R-:W4:Y:S01]  /*b090*/  MUFU.EX2 R6, R6 ;  /* 0x0000000600067308 */ /* 0x000f220000000800 */
[----:B------:R-:W-:Y:S01]  /*b0a0*/  FFMA R13, R13, UR12, -R196 ;  /* 0x0000000c0d0d7c23 */ /* 0x000fe200080008c4 */
[----:B------:R-:W-:Y:S01]  /*b0b0*/  FMUL R12, R12, 1.4426950216293334961 ;  /* 0x3fb8aa3b0c0c7820 */ /* 0x000fe20000400000 */
[----:B0-----:R-:W-:-:S05]  /*b0c0*/  FADD R4, R5, R4 ;  /* 0x0000000405047221 */ /* 0x001fca0000000000 */
[----:B------:R-:W0:Y:S01]  /*b0d0*/  MUFU.EX2 R103, R10 ;  /* 0x0000000a00677308 */ /* 0x000e220000000800 */
[----:B-1----:R-:W-:Y:S01]  /*b0e0*/  FMUL R8, R13, 1.4426950216293334961 ;  /* 0x3fb8aa3b0d087820 */ /* 0x002fe20000400000 */
[----:B------:R-:W-:Y:S01]  /*b0f0*/  FFMA R14, R14, UR12, -R196 ;  /* 0x0000000c0e0e7c23 */ /* 0x000fe200080008c4 */
[----:B---3--:R-:W-:-:S05]  /*b100*/  FADD R4, R104, R4 ;  /* 0x0000000468047221 */ /* 0x008fca0000000000 */
[----:B------:R-:W1:Y:S01]  /*b110*/  MUFU.EX2 R7, R7 ;  /* 0x0000000700077308 */ /* 0x000e620000000800 */
[----:B------:R-:W-:Y:S01]  /*b120*/  FFMA R15, R15, UR12, -R196 ;  /* 0x0000000c0f0f7c23 */ /* 0x000fe200080008c4 */
[----:B------:R-:W-:Y:S01]  /*b130*/  FMUL R14, R14, 1.4426950216293334961 ;  /* 0x3fb8aa3b0e0e7820 */ /* 0x000fe20000400000 */
[----:B----4-:R-:W-:-:S05]  /*b140*/  FADD R4, R6, R4 ;  /* 0x0000000406047221 */ /* 0x010fca0000000000 */
[----:B------:R-:W3:Y:S01]  /*b150*/  MUFU.EX2 R102, R12 ;  /* 0x0000000c00667308 */ /* 0x000ee20000000800 */
[----:B------:R-:W-:Y:S01]  /*b160*/  FMUL R9, R15, 1.4426950216293334961 ;  /* 0x3fb8aa3b0f097820 */ /* 0x000fe20000400000 */
[----:B------:R-:W-:Y:S01]  /*b170*/  FFMA R16, R16, UR12, -R196 ;  /* 0x0000000c10107c23 */ /* 0x000fe200080008c4 */
[----:B0-----:R-:W-:-:S05]  /*b180*/  FADD R4, R103, R4 ;  /* 0x0000000467047221 */ /* 0x001fca0000000000 */
[----:B------:R-:W0:Y:S01]  /*b190*/  MUFU.EX2 R8, R8 ;  /* 0x0000000800087308 */ /* 0x000e220000000800 */
[----:B------:R-:W-:Y:S01]  /*b1a0*/  FFMA R17, R17, UR12, -R196 ;  /* 0x0000000c11117c23 */ /* 0x000fe200080008c4 */
[----:B------:R-:W-:Y:S01]  /*b1b0*/  FMUL R16, R16, 1.4426950216293334961 ;  /* 0x3fb8aa3b10107820 */ /* 0x000fe20000400000 */
[----:B-1----:R-:W-:-:S05]  /*b1c0*/  FADD R4, R7, R4 ;  /* 0x0000000407047221 */ /* 0x002fca0000000000 */
[----:B------:R-:W1:Y:S01]  /*b1d0*/  MUFU.EX2 R101, R14 ;  /* 0x0000000e00657308 */ /* 0x000e620000000800 */
[----:B------:R-:W-:Y:S01]  /*b1e0*/  FMUL R10, R17, 1.4426950216293334961 ;  /* 0x3fb8aa3b110a7820 */ /* 0x000fe20000400000 */
[----:B------:R-:W-:Y:S01]  /*b1f0*/  FFMA R18, R18, UR12, -R196 ;  /* 0x0000000c12127c23 */ /* 0x000fe200080008c4 */
[----:B---3--:R-:W-:-:S05]  /*b200*/  FADD R4, R102, R4 ;  /* 0x0000000466047221 */ /* 0x008fca0000000000 */
[----:B------:R-:W3:Y:S01]  /*b210*/  MUFU.EX2 R9, R9 ;  /* 0x0000000900097308 */ /* 0x000ee20000000800 */
[----:B------:R-:W-:Y:S01]  /*b220*/  FMUL R18, R18, 1.4426950216293334961 ;  /* 0x3fb8aa3b12127820 */ /* 0x000fe20000400000 */
[----:B------:R-:W-:Y:S01]  /*b230*/  FFMA R19, R19, UR12, -R196 ;  /* 0x0000000c13137c23 */ /* 0x000fe200080008c4 */
[----:B0-----:R-:W-:-:S05]  /*b240*/  FADD R4, R8, R4 ;  /* 0x0000000408047221 */ /* 0x001fca0000000000 */
[----:B------:R-:W0:Y:S01]  /*b250*/  MUFU.EX2 R100, R16 ;  /* 0x0000001000647308 */ /* 0x000e220000000800 */
[----:B------:R-:W-:Y:S01]  /*b260*/  FMUL R11, R19, 1.4426950216293334961 ;  /* 0x3fb8aa3b130b7820 */ /* 0x000fe20000400000 */
[----:B------:R-:W-:Y:S01]  /*b270*/  FFMA R20, R20, UR12, -R196 ;  /* 0x0000000c14147c23 */ /* 0x000fe200080008c4 */
        /* <DEDUP_REMOVED lines=19> */
[--C-:B------:R-:W-:Y:S01]  /*b3b0*/  FFMA R25, R25, UR12, -R196.reuse ;  /* 0x0000000c19197c23 */ /* 0x100fe200080008c4 */
[--C-:B------:R-:W-:Y:S01]  /*b3c0*/  FFMA R26, R26, UR12, -R196.reuse ;  /* 0x0000000c1a1a7c23 */ /* 0x100fe200080008c4 */
[----:B------:R-:W-:-:S04]  /*b3d0*/  FFMA R27, R27, UR12, -R196 ;  /* 0x0000000c1b1b7c23 */ /* 0x000fc800080008c4 */
[----:B------:R-:W4:Y:S01]  /*b3e0*/  MUFU.EX2 R16, R16 ;  /* 0x0000001000107308 */ /* 0x000f220000000800 */
[--C-:B------:R-:W-:Y:S01]  /*b3f0*/  FFMA R28, R28, UR12, -R196.reuse ;  /* 0x0000000c1c1c7c23 */ /* 0x100fe200080008c4 */
[--C-:B------:R-:W-:Y:S01]  /*b400*/  FFMA R29, R29, UR12, -R196.reuse ;  /* 0x0000000c1d1d7c23 */ /* 0x100fe200080008c4 */
[--C-:B------:R-:W-:Y:S01]  /*b410*/  FFMA R30, R30, UR12, -R196.reuse ;  /* 0x0000000c1e1e7c23 */ /* 0x100fe200080008c4 */
[--C-:B------:R-:W-:Y:S01]  /*b420*/  FFMA R31, R31, UR12, -R196.reuse ;  /* 0x0000000c1f1f7c23 */ /* 0x100fe200080008c4 */
[--C-:B------:R-:W-:Y:S01]  /*b430*/  FFMA R32, R32, UR12, -R196.reuse ;  /* 0x0000000c20207c23 */ /* 0x100fe200080008c4 */
[--C-:B------:R-:W-:Y:S01]  /*b440*/  FFMA R33, R33, UR12, -R196.reuse ;  /* 0x0000000c21217c23 */ /* 0x100fe200080008c4 */
[----:B------:R-:W-:Y:S01]  /*b450*/  FFMA R34, R34, UR12, -R196 ;  /* 0x0000000c22227c23 */ /* 0x000fe200080008c4 */
[----:B------:R-:W2:Y:S01]  /*b460*/  MUFU.EX2 R13, R13 ;  /* 0x0000000d000d7308 */ /* 0x000ea20000000800 */
[----:B0-----:R-:W-:Y:S01]  /*b470*/  FADD R0, R11, R4 ;  /* 0x000000040b007221 */ /* 0x001fe20000000000 */
[----:B------:R-:W-:Y:S01]  /*b480*/  FMUL R14, R25, 1.4426950216293334961 ;  /* 0x3fb8aa3b190e7820 */ /* 0x000fe20000400000 */
[----:B------:R-:W-:Y:S01]  /*b490*/  FFMA R35, R35, UR12, -R196 ;  /* 0x0000000c23237c23 */ /* 0x000fe200080008c4 */
[----:B------:R-:W-:Y:S01]  /*b4a0*/  FMUL R21, R26, 1.4426950216293334961 ;  /* 0x3fb8aa3b1a157820 */ /* 0x000fe20000400000 */
[----:B------:R-:W-:Y:S01]  /*b4b0*/  FMUL R20, R27, 1.4426950216293334961 ;  /* 0x3fb8aa3b1b147820 */ /* 0x000fe20000400000 */
[----:B------:R-:W-:Y:S01]  /*b4c0*/  FMUL R28, R28, 1.4426950216293334961 ;  /* 0x3fb8aa3b1c1c7820 */ /* 0x000fe20000400000 */
[----:B------:R-:W-:Y:S01]  /*b4d0*/  FMUL R27, R29, 1.4426950216293334961 ;  /* 0x3fb8aa3b1d1b7820 */ /* 0x000fe20000400000 */
[----:B------:R-:W0:Y:S01]  /*b4e0*/  MUFU.EX2 R15, R15 ;  /* 0x0000000f000f7308 */ /* 0x000e220000000800 */
[----:B------:R-:W-:Y:S01]  /*b4f0*/  FMUL R26, R30, 1.4426950216293334961 ;  /* 0x3fb8aa3b1e1a7820 */ /* 0x000fe20000400000 */
[----:B------:R-:W-:Y:S01]  /*b500*/  FMUL R25, R31, 1.4426950216293334961 ;  /* 0x3fb8aa3b1f197820 */ /* 0x000fe20000400000 */
[----:B------:R-:W-:Y:S01]  /*b510*/  FMUL R24, R32, 1.4426950216293334961 ;  /* 0x3fb8aa3b20187820 */ /* 0x000fe20000400000 */
[----:B------:R-:W-:Y:S01]  /*b520*/  FMUL R23, R33, 1.4426950216293334961 ;  /* 0x3fb8aa3b21177820 */ /* 0x000fe20000400000 */
[----:B------:R-:W-:Y:S01]  /*b530*/  FMUL R22, R34, 1.4426950216293334961 ;  /* 0x3fb8aa3b22167820 */ /* 0x000fe20000400000 */
[----:B-1----:R-:W-:Y:S01]  /*b540*/  FADD R0, R17, R0 ;  /* 0x0000000011007221 */ /* 0x002fe20000000000 */
[----:B------:R-:W-:Y:S01]  /*b550*/  FMUL R35, R35, 1.4426950216293334961 ;  /* 0x3fb8aa3b23237820 */ /* 0x000fe20000400000 */
[----:B------:R-:W1:Y:S02]  /*b560*/  MUFU.EX2 R14, R14 ;  /* 0x0000000e000e7308 */ /* 0x000e640000000800 */
[----:B---3--:R-:W-:-:S06]  /*b570*/  FADD R0, R12, R0 ;  /* 0x000000000c007221 */ /* 0x008fcc0000000000 */
[----:B------:R-:W-:Y:S01]  /*b580*/  MUFU.EX2 R21, R21 ;  /* 0x0000001500157308 */ /* 0x000fe20000000800 */
[----:B----4-:R-:W-:-:S07]  /*b590*/  FADD R0, R16, R0 ;  /* 0x0000000010007221 */ /* 0x010fce0000000000 */
[----:B------:R-:W3:Y:S01]  /*b5a0*/  MUFU.EX2 R20, R20 ;  /* 0x0000001400147308 */ /* 0x000ee20000000800 */
[----:B--2---:R-:W-:-:S07]  /*b5b0*/  FADD R0, R13, R0 ;  /* 0x000000000d007221 */ /* 0x004fce0000000000 */
[----:B------:R-:W-:Y:S08]  /*b5c0*/  MUFU.EX2 R28, R28 ;  /* 0x0000001c001c7308 */ /* 0x000ff00000000800 */
[----:B------:R-:W2:Y:S08]  /*b5d0*/  MUFU.EX2 R27, R27 ;  /* 0x0000001b001b7308 */ /* 0x000eb00000000800 */
[----:B------:R-:W-:Y:S08]  /*b5e0*/  MUFU.EX2 R26, R26 ;  /* 0x0000001a001a7308 */ /* 0x000ff00000000800 */
[----:B------:R-:W4:Y:S08]  /*b5f0*/  MUFU.EX2 R25, R25 ;  /* 0x0000001900197308 */ /* 0x000f300000000800 */
[----:B------:R-:W-:Y:S08]  /*b600*/  MUFU.EX2 R24, R24 ;  /* 0x0000001800187308 */ /* 0x000ff00000000800 */
[----:B------:R-:W0:Y:S08]  /*b610*/  MUFU.EX2 R23, R23 ;  /* 0x0000001700177308 */ /* 0x000e300000000800 */
[----:B------:R-:W-:Y:S08]  /*b620*/  MUFU.EX2 R22, R22 ;  /* 0x0000001600167308 */ /* 0x000ff00000000800 */
[----:B------:R-:W2:Y:S01]  /*b630*/  MUFU.EX2 R199, R35 ;  /* 0x0000002300c77308 */ /* 0x000ea20000000800 */
[----:B0-----:R-:W-:Y:S01]  /*b640*/  FADD R0, R15, R0 ;  /* 0x000000000f007221 */ /* 0x001fe20000000000 */
[----:B------:R-:W-:-:S02]  /*b650*/  SEL R4, RZ, 0x90, !P4 ;  /* 0x00000090ff047807 */ /* 0x000fc40006000000 */
[----:B------:R-:W-:Y:S01]  /*b660*/  F2FP.F16.F32.PACK_AB R11, R11, R18 ;  /* 0x000000120b0b723e */ /* 0x000fe200000000ff */
[----:B-1----:R-:W-:Y:S01]  /*b670*/  FADD R0, R14, R0 ;  /* 0x000000000e007221 */ /* 0x002fe20000000000 */
[----:B------:R-:W-:Y:S02]  /*b680*/  LOP3.LUT R197, R4, R197, RZ, 0x3c, !PT ;  /* 0x000000c504c57212 */ /* 0x000fe400078e3cff */
[----:B------:R-:W-:Y:S02]  /*b690*/  F2FP.F16.F32.PACK_AB R12, R12, R17 ;  /* 0x000000110c0c723e */ /* 0x000fe400000000ff */
[----:B------:R-:W-:Y:S02]  /*b6a0*/  F2FP.F16.F32.PACK_AB R13, R13, R16 ;  /* 0x000000100d0d723e */ /* 0x000fe400000000ff */
[----:B------:R-:W-:Y:S02]  /*b6b0*/  F2FP.F16.F32.PACK_AB R14, R14, R15 ;  /* 0x0000000f0e0e723e */ /* 0x000fe400000000ff */
[----:B------:R-:W-:-:S02]  /*b6c0*/  F2FP.F16.F32.PACK_AB R4, R106, R107 ;  /* 0x0000006b6a04723e */ /* 0x000fc400000000ff */
[----:B------:R-:W-:Y:S02]  /*b6d0*/  F2FP.F16.F32.PACK_AB R5, R5, R105 ;  /* 0x000000690505723e */ /* 0x000fe400000000ff */
[----:B------:R-:W-:Y:S02]  /*b6e0*/  F2FP.F16.F32.PACK_AB R6, R6, R104 ;  /* 0x000000680606723e */ /* 0x000fe400000000ff */
[----:B------:R-:W-:Y:S02]  /*b6f0*/  F2FP.F16.F32.PACK_AB R7, R7, R103 ;  /* 0x000000670707723e */ /* 0x000fe400000000ff */
[----:B------:R-:W-:Y:S02]  /*b700*/  F2FP.F16.F32.PACK_AB R8, R8, R102 ;  /* 0x000000660808723e */ /* 0x000fe400000000ff */
[----:B------:R-:W-:Y:S02]  /*b710*/  F2FP.F16.F32.PACK_AB R9, R9, R101 ;  /* 0x000000650909723e */ /* 0x000fe400000000ff */
[----:B------:R-:W-:-:S02]  /*b720*/  F2FP.F16.F32.PACK_AB R10, R10, R100 ;  /* 0x000000640a0a723e */ /* 0x000fc400000000ff */
[----:B---3--:R-:W-:Y:S02]  /*b730*/  F2FP.F16.F32.PACK_AB R15, R20, R21 ;  /* 0x00000015140f723e */ /* 0x008fe400000000ff */
[----:B--2---:R-:W-:Y:S02]  /*b740*/  F2FP.F16.F32.PACK_AB R16, R27, R28 ;  /* 0x0000001c1b10723e */ /* 0x004fe400000000ff */
[----:B----4-:R-:W-:Y:S02]  /*b750*/  F2FP.F16.F32.PACK_AB R17, R25, R26 ;  /* 0x0000001a1911723e */ /* 0x010fe400000000ff */
[----:B------:R-:W-:Y:S02]  /*b760*/  F2FP.F16.F32.PACK_AB R18, R23, R24 ;  /* 0x000000181712723e */ /* 0x000fe400000000ff */
[----:B------:R-:W-:Y:S01]  /*b770*/  F2FP.F16.F32.PACK_AB R19, R199, R22 ;  /* 0x00000016c713723e */ /* 0x000fe200000000ff */
[----:B------:R-:W-:Y:S06]  /*b780*/  @!P2 BRA `(.L_x_9) ;  /* 0x000000000004a947 */ /* 0x000fec0003800000 */
[----:B------:R0:W-:Y:S02]  /*b790*/  STTM.x16 tmem[UR8+0x120], R4 ;  /* 0x00012004000079ed */ /* 0x0001e40008240008 */
.L_x_9:
[----:B0-----:R-:W-:Y:S01]  /*b7a0*/  LOP3.LUT R4, R197, 0x20, RZ, 0x3c, !PT ;  /* 0x00000020c5047812 */ /* 0x001fe200078e3cff */
[----:B-----5:R-:W-:Y:S01]  /*b7b0*/  STS.U16 [R197+UR6+0x10000], R63 ;  /* 0x0100003fc5007988 */ /* 0x020fe20008000406 */
[----:B------:R-:W-:Y:S01]  /*b7c0*/  FADD R21, R21, R0 ;  /* 0x0000000015157221 */ /* 0x000fe20000000000 */
[----:B------:R-:W-:Y:S02]  /*b7d0*/  FADD R0, -R196, -INF ;  /* 0xff800000c4007421 */ /* 0x000fe40000000100 */
[----:B------:R-:W-:Y:S01]  /*b7e0*/  STS.U16 [R197+UR6+0x10200], R62 ;  /* 0x0102003ec5007988 */ /* 0x000fe20008000406 */
[----:B------:R-:W-:Y:S01]  /*b7f0*/  FADD R20, R20, R21 ;  /* 0x0000001514147221 */ /* 0x000fe20000000000 */
[----:B------:R-:W-:Y:S02]  /*b800*/  FMUL R0, R0, 1.4426950216293334961 ;  /* 0x3fb8aa3b00007820 */ /* 0x000fe40000400000 */
[----:B------:R-:W-:Y:S01]  /*b810*/  STS.U16 [R197+UR6+0x10400], R61 ;  /* 0x0104003dc5007988 */ /* 0x000fe20008000406 */
[----:B------:R-:W-:-:S03]  /*b820*/  FADD R28, R28, R20 ;  /* 0x000000141c1c7221 */ /* 0x000fc60000000000 */
[----:B------:R-:W-:Y:S01]  /*b830*/  STS.U16 [R197+UR6+0x10600], R60 ;  /* 0x0106003cc5007988 */ /* 0x000fe20008000406 */
[----:B------:R-:W-:Y:S01]  /*b840*/  FADD R27, R27, R28 ;  /* 0x0000001c1b1b7221 */ /* 0x000fe20000000000 */
[----:B------:R-:W0:Y:S02]  /*b850*/  MUFU.EX2 R0, R0 ;  /* 0x0000000000007308 */ /* 0x000e240000000800 */
[----:B------:R-:W-:Y:S01]  /*b860*/  STS.U16 [R197+UR6+0x10800], R59 ;  /* 0x0108003bc5007988 */ /* 0x000fe20008000406 */
[----:B------:R-:W-:-:S03]  /*b870*/  FADD R26, R26, R27 ;  /* 0x0000001b1a1a7221 */ /* 0x000fc60000000000 */
        /* <DEDUP_REMOVED lines=62> */
[----:B------:R2:W-:Y:S01]  /*bc60*/  STS.U16 [R4+UR6+0x13f00], R64 ;  /* 0x013f004004007988 */ /* 0x0005e20008000406 */
[----:B------:R-:W3:Y:S02]  /*bc70*/  FENCE.VIEW.ASYNC.T ;  /* 0x00000000000073c6 */ /* 0x000ee40000000200 */
[----:B---3--:R-:W-:Y:S06]  /*bc80*/  BAR.SYNC.DEFER_BLOCKING 0x0 ;  /* 0x0000000000007b1d */ /* 0x008fec0000010000 */
[----:B-1----:R-:W0:Y:S01]  /*bc90*/  LDTM.x64 R68, tmem[UR8] ;  /* 0x00000008004479ee */ /* 0x002e220008340000 */
[----:B--2---:R-:W-:Y:S01]  /*bca0*/  LDTM.x64 R4, tmem[UR8+0x40] ;  /* 0x00004008000479ee */ /* 0x004fe20008340000 */
[----:B------:R-:W1:Y:S01]  /*bcb0*/  LDTM.x64 R132, tmem[UR8+0x80] ;  /* 0x00008008008479ee */ /* 0x000e620008340000 */
[C---:B0-----:R-:W-:Y:S01]  /*bcc0*/  FMUL R68, R0.reuse, R68 ;  /* 0x0000004400447220 */ /* 0x041fe20000400000 */
[C---:B------:R-:W-:Y:S01]  /*bcd0*/  FMUL R69, R0.reuse, R69 ;  /* 0x0000004500457220 */ /* 0x040fe20000400000 */
[----:B-1----:R-:W-:Y:S01]  /*bce0*/  STL.64 [R1], R132 ;  /* 0x0000008401007387 */ /* 0x002fe20000100a00 */
[C---:B------:R-:W-:Y:S01]  /*bcf0*/  FMUL R70, R0.reuse, R70 ;  /* 0x0000004600467220 */ /* 0x040fe20000400000 */
[C---:B------:R-:W-:Y:S01]  /*bd00*/  FMUL R71, R0.reuse, R71 ;  /* 0x0000004700477220 */ /* 0x040fe20000400000 */
[C---:B------:R-:W-:Y:S01]  /*bd10*/  FMUL R72, R0.reuse, R72 ;  /* 0x0000004800487220 */ /* 0x040fe20000400000 */
[----:B------:R-:W-:Y:S01]  /*bd20*/  STL.64 [R1+0x8], R134 ;  /* 0x0000088601007387 */ /* 0x000fe20000100a00 */
        /* <DEDUP_REMOVED lines=119> */
[----:B------:R0:W-:Y:S01]  /*c4a0*/  STL.64 [R1+0xf8], R194 ;  /* 0x0000f8c201007387 */ /* 0x0001e20000100a00 */
[C---:B------:R-:W-:Y:S01]  /*c4b0*/  FMUL R35, R0.reuse, R35 ;  /* 0x0000002300237220 */ /* 0x040fe20000400000 */
        /* <DEDUP_REMOVED lines=10> */
[----:B0-----:R-:W0:Y:S01]  /*c560*/  LDTM.x64 R132, tmem[UR8+0xc0] ;  /* 0x0000c008008479ee */ /* 0x001e220008340000 */
[----:B------:R-:W-:Y:S01]  /*c570*/  NOP ;  /* 0x0000000000007918 */ /* 0x000fe20000000000 */
        /* <DEDUP_REMOVED lines=21> */
[----:B------:R-:W-:Y:S01]  /*c6d0*/  FMUL R67, R0, R67 ;  /* 0x0000004300437220 */ /* 0x000fe20000400000 */
[----:B0-----:R-:W-:Y:S06]  /*c6e0*/  @!P2 BRA `(.L_x_10) ;  /* 0x000000000008a947 */ /* 0x001fec0003800000 */
[----:B------:R0:W-:Y:S01]  /*c6f0*/  STTM.x64 tmem[UR8], R68 ;  /* 0x00000044000079ed */ /* 0x0001e20008340008 */
[----:B------:R0:W-:Y:S02]  /*c700*/  STTM.x64 tmem[UR8+0x40], R4 ;  /* 0x00004004000079ed */ /* 0x0001e40008340008 */
.L_x_10:
[----:B0-----:R-:W2:Y:S01]  /*c710*/  LDL.LU R66, [R1+0x4] ;  /* 0x0000040001427983 */ /* 0x001ea20000300800 */
[----:B------:R-:W0:Y:S03]  /*c720*/  LDCU UR45, c[0x0][0x3c4] ;  /* 0x00007880ff2d77ac */ /* 0x000e260008000800 */
[----:B------:R-:W3:Y:S04]  /*c730*/  LDL.LU R65, [R1+0x8] ;  /* 0x0000080001417983 */ /* 0x000ee80000300800 */
[----:B------:R-:W4:Y:S04]  /*c740*/  LDL.LU R64, [R1+0xc] ;  /* 0x00000c0001407983 */ /* 0x000f280000300800 */
[----:B------:R-:W5:Y:S04]  /*c750*/  LDL.LU R63, [R1+0x10] ;  /* 0x00001000013f7983 */ /* 0x000f680000300800 */
[----:B------:R-:W5:Y:S04]  /*c760*/  LDL.LU R62, [R1+0x14] ;  /* 0x00001400013e7983 */ /* 0x000f680000300800 */
[----:B------:R-:W5:Y:S04]  /*c770*/  LDL.LU R61, [R1+0x18] ;  /* 0x00001800013d7983 */ /* 0x000f680000300800 */
[----:B------:R-:W5:Y:S04]  /*c780*/  LDL.LU R67, [R1] ;  /* 0x0000000001437983 */ /* 0x000f680000300800 */
[----:B------:R-:W5:Y:S04]  /*c790*/  LDL.LU R60, [R1+0x1c] ;  /* 0x00001c00013c7983 */ /* 0x000f680000300800 */
        /* <DEDUP_REMOVED lines=55> */
[----:B------:R-:W5:Y:S01]  /*cb10*/  LDL.LU R4, [R1+0xfc] ;  /* 0x0000fc0001047983 */ /* 0x000f620000300800 */
[C---:B--2---:R-:W-:Y:S01]  /*cb20*/  FMUL R69, R0.reuse, R66 ;  /* 0x0000004200457220 */ /* 0x044fe20000400000 */
[C---:B------:R-:W-:Y:S01]  /*cb30*/  FMUL R66, R0.reuse, R194 ;  /* 0x000000c200427220 */ /* 0x040fe20000400000 */
[C---:B---3--:R-:W-:Y:S01]  /*cb40*/  FMUL R70, R0.reuse, R65 ;  /* 0x0000004100467220 */ /* 0x048fe20000400000 */
[C---:B------:R-:W-:Y:S01]  /*cb50*/  FMUL R65, R0.reuse, R193 ;  /* 0x000000c100417220 */ /* 0x040fe20000400000 */
[C---:B----4-:R-:W-:Y:S01]  /*cb60*/  FMUL R71, R0.reuse, R64 ;  /* 0x0000004000477220 */ /* 0x050fe20000400000 */
[C---:B------:R-:W-:Y:S01]  /*cb70*/  FMUL R64, R0.reuse, R192 ;  /* 0x000000c000407220 */ /* 0x040fe20000400000 */
[C---:B-----5:R-:W-:Y:S01]  /*cb80*/  FMUL R72, R0.reuse, R63 ;  /* 0x0000003f00487220 */ /* 0x060fe20000400000 */
        /* <DEDUP_REMOVED lines=122> */
[----:B------:R0:W-:Y:S01]  /*d330*/  STTM.x64 tmem[UR8+0x80], R68 ;  /* 0x00008044000079ed */ /* 0x0001e20008340008 */
[----:B------:R-:W-:Y:S05]  /*d340*/  @!P2 BRA `(.L_x_11) ;  /* 0x000000000004a947 */ /* 0x000fea0003800000 */
[----:B------:R1:W-:Y:S02]  /*d350*/  STTM.x64 tmem[UR8+0xc0], R4 ;  /* 0x0000c004000079ed */ /* 0x0003e40008340008 */
.L_x_11:
[----:B------:R-:W2:Y:S02]  /*d360*/  FENCE.VIEW.ASYNC.T ;  /* 0x00000000000073c6 */ /* 0x000ea40000000200 */
[----:B--2---:R-:W-:Y:S01]  /*d370*/  BAR.SYNC.DEFER_BLOCKING 0x0 ;  /* 0x0000000000007b1d */ /* 0x004fe20000010000 */
[----:B------:R-:W-:Y:S01]  /*d380*/  UIADD3 UR12, UPT, UPT, UR7, 0x120, URZ ;  /* 0x00000120070c7890 */ /* 0x000fe2000fffe0ff */
[----:B-1----:R-:W-:Y:S01]  /*d390*/  IADD3 R4, PT, PT, R205, -0x20, RZ ;  /* 0xffffffe0cd047810 */ /* 0x002fe20007ffe0ff */
[----:B------:R-:W-:-:S03]  /*d3a0*/  HFMA2 R6, -RZ, RZ, 0, 0 ;  /* 0x00000000ff067431 */ /* 0x000fc600000001ff */
[----:B------:R-:W-:Y:S01]  /*d3b0*/  ISETP.GE.AND P4, PT, R4, 0x1, PT ;  /* 0x000000010400780c */ /* 0x000fe20003f86270 */
[----:B------:R-:W-:Y:S01]  /*d3c0*/  FADD R4, R199, R204 ;  /* 0x000000ccc7047221 */ /* 0x000fe20000000000 */
[----:B------:R-:W-:-:S03]  /*d3d0*/  MOV R5, UR12 ;  /* 0x0000000c00057c02 */ /* 0x000fc60008000f00 */
[----:B------:R-:W-:Y:S02]  /*d3e0*/  FADD R4, R0, R4 ;  /* 0x0000000400047221 */ /* 0x000fe40000000000 */
[----:B------:R1:W-:Y:S01]  /*d3f0*/  STL [R1+0x450], R5 ;  /* 0x0004500501007387 */ /* 0x0003e20000100800 */
[----:B------:R2:W-:Y:S06]  /*d400*/  MEMBAR.ALL.CTA ;  /* 0x0000000000007992 */ /* 0x0005ec0000008000 */
[----:B--2---:R-:W2:Y:S02]  /*d410*/  FENCE.VIEW.ASYNC.S ;  /* 0x00000000000073c6 */ /* 0x004ea40000000000 */
[----:B--2---:R-:W-:Y:S06]  /*d420*/  BAR.SYNC.DEFER_BLOCKING 0x0 ;  /* 0x0000000000007b1d */ /* 0x004fec0000010000 */
[----:B-1----:R-:W-:Y:S05]  /*d430*/  @!P3 BRA `(.L_x_12) ;  /* 0x000000000054b947 */ /* 0x002fea0003800000 */
[----:B------:R-:W-:Y:S01]  /*d440*/  UIADD3 UR12, UPT, UPT, UR6, 0x10000, URZ ;  /* 0x00010000060c7890 */ /* 0x000fe2000fffe0ff */
[----:B------:R-:W-:Y:S01]  /*d450*/  R2UR UR19, R5 ;  /* 0x00000000051372ca */ /* 0x000fe200000e0000 */
[----:B------:R-:W-:Y:S01]  /*d460*/  UMOV UR16, 0xfffffffe ;  /* 0xfffffffe00107882 */ /* 0x000fe20000000000 */
[----:B------:R-:W-:Y:S01]  /*d470*/  UMOV UR17, 0x7fffbfdf ;  /* 0x7fffbfdf00117882 */ /* 0x000fe20000000000 */
[----:B------:R-:W-:Y:S01]  /*d480*/  USHF.R.U32.HI UR12, URZ, 0x4, UR12 ;  /* 0x00000004ff0c7899 */ /* 0x000fe2000801160c */
[----:B------:R-:W-:Y:S01]  /*d490*/  UMOV UR15, URZ ;  /* 0x000000ff000f7c82 */ /* 0x000fe20008000000 */
[----:B------:R-:W-:Y:S02]  /*d4a0*/  UIADD3 UR18, UPT, UPT, UR7, 0x128, URZ ;  /* 0x0000012807127890 */ /* 0x000fe4000fffe0ff */
[----:B------:R-:W-:Y:S01]  /*d4b0*/  USGXT.U32 UR14, UR12, 0xe ;  /* 0x0000000e0c0e789a */ /* 0x000fe20008000000 */
[----:B------:R-:W-:Y:S01]  /*d4c0*/  UMOV UR20, 0x0 ;  /* 0x0000000000147882 */ /* 0x000fe20000000000 */
[----:B------:R-:W-:-:S02]  /*d4d0*/  UMOV UR21, 0x8400010 ;  /* 0x0840001000157882 */ /* 0x000fc40000000000 */
[----:B------:R-:W-:Y:S01]  /*d4e0*/  UIADD3.64 UR16, UPT, UPT, UR14, -UR16, URZ ;  /* 0x800000100e107297 */ /* 0x000fe2000fffe0ff */
[----:B------:R-:W-:Y:S01]  /*d4f0*/  UMOV UR12, UR4 ;  /* 0x00000004000c7c82 */ /* 0x000fe20008000000 */
[----:B------:R-:W-:Y:S01]  /*d500*/  UMOV UR13, URZ ;  /* 0x000000ff000d7c82 */ /* 0x000fe20008000000 */
[----:B------:R-:W-:Y:S01]  /*d510*/  UMOV UR15, 0x80004020 ;  /* 0x80004020000f7882 */ /* 0x000fe20000000000 */
[----:B------:R-:W-:Y:S01]  /*d520*/  UMOV UR22, 0x0 ;  /* 0x0000000000167882 */ /* 0x000fe20000000000 */
[----:B------:R-:W-:Y:S01]  /*d530*/  UMOV UR23, 0x8400010 ;  /* 0x0840001000177882 */ /* 0x000fe20000000000 */
[----:B------:R-:W-:Y:S01]  /*d540*/  UMOV UR12, UR12 ;  /* 0x0000000c000c7c82 */ /* 0x000fe20008000000 */
[----:B------:R1:W-:Y:S02]  /*d550*/  UTCHMMA tmem[UR19], gdesc[UR14], tmem[UR7], tmem[UR20], idesc[UR21], UPT ;  /* 0x00ff140e130079ea */ /* 0x0003e4000b800007 */
[----:B------:R1:W-:Y:S01]  /*d560*/  UTCHMMA tmem[UR18], gdesc[UR16], tmem[UR7], tmem[UR22], idesc[UR23], UPT ;  /* 0x00ff1610120079ea */ /* 0x0003e2000b800007 */
[----:B------:R1:W-:Y:S01]  /*d570*/  UTCBAR [UR12], URZ ;  /* 0x000000ff0c0073e9 */ /* 0x0003e200080000ff */
[----:B------:R-:W-:Y:S01]  /*d580*/  NOP ;  /* 0x0000000000007918 */ /* 0x000fe20000000000 */
.L_x_12:
[----:B------:R-:W-:Y:S02]  /*d590*/  FSEL R196, R196, -INF , P2 ;  /* 0xff800000c4c47808 */ /* 0x000fe40001000000 */
[----:B------:R-:W-:Y:S01]  /*d5a0*/  FSEL R208, R4, 1, P2 ;  /* 0x3f80000004d07808 */ /* 0x000fe20001000000 */
[----:B------:R-:W-:Y:S06]  /*d5b0*/  @!P4 BRA `(.L_x_13) ;  /* 0x000000580048c947 */ /* 0x000fec0003800000 */
[----:B------:R-:W2:Y:S01]  /*d5c0*/  LDL R5, [R1+0x480] ;  /* 0x0004800001057983 */ /* 0x000ea20000100800 */
[----:B------:R-:W-:Y:S01]  /*d5d0*/  SHF.R.U32.HI R252, RZ, 0x4, R2 ;  /* 0x00000004fffc7819 */ /* 0x000fe20000011602 */
[----:B------:R-:W-:Y:S01]  /*d5e0*/  USHF.L.U32 UR72, UR44, 0x5, URZ ;  /* 0x000000052c487899 */ /* 0x000fe200080006ff */
[----:B------:R-:W-:Y:S01]  /*d5f0*/  MOV R211, UR6 ;  /* 0x0000000600d37c02 */ /* 0x000fe20008000f00 */
[----:B------:R-:W-:Y:S01]  /*d600*/  USHF.L.U32 UR73, UR45, 0x5, URZ ;  /* 0x000000052d497899 */ /* 0x000fe200080006ff */
[----:B------:R-:W-:Y:S01]  /*d610*/  SGXT.U32 R252, R252, 0xe ;  /* 0x0000000efcfc781a */ /* 0x000fe20000000000 */
[----:B------:R-:W-:Y:S01]  /*d620*/  HFMA2 R204, -RZ, RZ, 0, 5.9604644775390625e-08 ;  /* 0x00000001ffcc7431 */ /* 0x000fe200000001ff */
[----:B------:R-:W-:Y:S01]  /*d630*/  SHF.R.U32.HI R211, RZ, 0x4, R211 ;  /* 0x00000004ffd37819 */ /* 0x000fe200000116d3 */
[----:B------:R-:W-:Y:S01]  /*d640*/  HFMA2 R209, -RZ, RZ, 0, 0 ;  /* 0x00000000ffd17431 */ /* 0x000fe200000001ff */
[----:B------:R-:W-:Y:S01]  /*d650*/  IADD3 R0, P2, PT, R252, 0x2, RZ ;  /* 0x00000002fc007810 */ /* 0x000fe20007f5e0ff */
[----:B------:R-:W-:Y:S01]  /*d660*/  UMOV UR48, 0xfffffffe ;  /* 0xfffffffe00307882 */ /* 0x000fe20000000000 */
[----:B------:R-:W-:Y:S01]  /*d670*/  SGXT.U32 R211, R211, 0xe ;  /* 0x0000000ed3d3781a */ /* 0x000fe20000000000 */
[----:B------:R-:W-:Y:S01]  /*d680*/  UMOV UR49, 0x7fffbfdf ;  /* 0x7fffbfdf00317882 */ /* 0x000fe20000000000 */
[----:B-1----:R-:W-:Y:S01]  /*d690*/  R2UR UR12, R0 ;  /* 0x00000000000c72ca */ /* 0x002fe200000e0000 */
[----:B------:R-:W-:Y:S01]  /*d6a0*/  UISETP.NE.U32.AND UP1, UPT, UR5, URZ, UPT ;  /* 0x000000ff0500728c */ /* 0x000fe2000bf25070 */
[----:B------:R-:W-:-:S02]  /*d6b0*/  MOV R0, RZ ;  /* 0x000000ff00007202 */ /* 0x000fc40000000f00 */
[----:B------:R-:W-:Y:S02]  /*d6c0*/  MOV R207, RZ ;  /* 0x000000ff00cf7202 */ /* 0x000fe40000000f00 */
[----:B------:R-:W-:Y:S02]  /*d6d0*/  IADD3.X R0, PT, PT, R0, 0x40004040, RZ, P2, !PT ;  /* 0x4000404000007810 */ /* 0x000fe400017fe4ff */
[----:B------:R-:W-:Y:S02]  /*d6e0*/  IADD3 R2, P2, PT, R211, 0x8000080, RZ ;  /* 0x08000080d3027810 */ /* 0x000fe40007f5e0ff */
[----:B------:R-:W-:Y:S02]  /*d6f0*/  R2UR UR13, R0 ;  /* 0x00000000000d72ca */ /* 0x000fe400000e0000 */
[C---:B------:R-:W-:Y:S02]  /*d700*/  IADD3 R0, P3, PT, R2.reuse, 0x80, RZ ;  /* 0x0000008002007810 */ /* 0x040fe40007f7e0ff */
[----:B------:R-:W-:-:S02]  /*d710*/  R2UR UR40, R2 ;  /* 0x00000000022872ca */ /* 0x000fc400000e0000 */
[----:B------:R-:W-:Y:S02]  /*d720*/  R2UR UR14, R0 ;  /* 0x00000000000e72ca */ /* 0x000fe400000e0000 */
[----:B------:R-:W-:Y:S02]  /*d730*/  IADD3 R0, P4, PT, R2, 0x100, RZ ;  /* 0x0000010002007810 */ /* 0x000fe40007f9e0ff */
[----:B------:R-:W-:Y:S02]  /*d740*/  R2UR UR47, R207 ;  /* 0x00000000cf2f72ca */ /* 0x000fe400000e0000 */
[----:B------:R-:W-:Y:S01]  /*d750*/  R2UR UR16, R0 ;  /* 0x00000000001072ca */ /* 0x000fe200000e0000 */
[----:B------:R-:W-:Y:S01]  /*d760*/  UIADD3.64 UR76, UPT, UPT, UR12, 0x2, URZ ;  /* 0x000000020c4c7897 */ /* 0x000fe2000fffe0ff */
[----:B------:R-:W-:Y:S01]  /*d770*/  IADD3 R0, P5, PT, R2, 0x180, RZ ;  /* 0x0000018002007810 */ /* 0x000fe20007fbe0ff */
[----:B------:R-:W-:Y:S01]  /*d780*/  UIADD3.64 UR50, UPT, UPT, UR12, 0x100, URZ ;  /* 0x000001000c327897 */ /* 0x000fe2000fffe0ff */
[----:B------:R-:W-:Y:S01]  /*d790*/  MOV R37, R196 ;  /* 0x000000c400257202 */ /* 0x000fe20000000f00 */
[----:B------:R-:W-:Y:S01]  /*d7a0*/  UIADD3.64 UR52, UPT, UPT, UR12, 0x102, URZ ;  /* 0x000001020c347897 */ /* 0x000fe2000fffe0ff */
[----:B------:R-:W-:Y:S01]  /*d7b0*/  R2UR UR18, R0 ;  /* 0x00000000001272ca */ /* 0x000fe200000e0000 */
[----:B------:R-:W-:Y:S01]  /*d7c0*/  UIADD3.64 UR54, UPT, UPT, UR12, 0x104, URZ ;  /* 0x000001040c367897 */ /* 0x000fe2000fffe0ff */
[----:B------:R-:W-:Y:S01]  /*d7d0*/  IADD3 R0, P6, PT, R2, 0x200, RZ ;  /* 0x0000020002007810 */ /* 0x000fe20007fde0ff */
[----:B------:R-:W-:Y:S01]  /*d7e0*/  UIADD3.64 UR56, UPT, UPT, UR12, 0x1fe, URZ ;  /* 0x000001fe0c387897 */ /* 0x000fe2000fffe0ff */
[----:B------:R-:W-:Y:S01]  /*d7f0*/  LOP3.LUT R211, R211, 0x8000000, RZ, 0xfc, !PT ;  /* 0x08000000d3d37812 */ /* 0x000fe200078efcff */
[----:B------:R-:W-:Y:S01]  /*d800*/  UIADD3.64 UR58, UPT, UPT, UR12, 0x200, URZ ;  /* 0x000002000c3a7897 */ /* 0x000fe2000fffe0ff */
[----:B------:R-:W-:Y:S01]  /*d810*/  R2UR UR20, R0 ;  /* 0x00000000001472ca */ /* 0x000fe200000e0000 */
[----:B------:R-:W-:Y:S01]  /*d820*/  HFMA2 R0, -RZ, RZ, 0, 0 ;  /* 0x00000000ff007431 */ /* 0x000fe200000001ff */
[----:B------:R-:W-:Y:S01]  /*d830*/  MOV R199, RZ ;  /* 0x000000ff00c77202 */ /* 0x000fe20000000f00 */
[----:B------:R-:W-:-:S02]  /*d840*/  UIADD3.64 UR60, UPT, UPT, UR12, 0x202, URZ ;  /* 0x000002020c3c7897 */ /* 0x000fc4000fffe0ff */
[----:B------:R-:W-:Y:S02]  /*d850*/  UIADD3.64 UR62, UPT, UPT, UR12, 0x204, URZ ;  /* 0x000002040c3e7897 */ /* 0x000fe4000fffe0ff */
[----:B------:R-:W-:Y:S02]  /*d860*/  UIADD3.64 UR64, UPT, UPT, UR12, 0x2fe, URZ ;  /* 0x000002fe0c407897 */ /* 0x000fe4000fffe0ff */
[----:B------:R-:W-:Y:S01]  /*d870*/  UIADD3.64 UR66, UPT, UPT, UR12, 0x300, URZ ;  /* 0x000003000c427897 */ /* 0x000fe2000fffe0ff */
[----:B------:R-:W-:Y:S01]  /*d880*/  IADD3.X R0, PT, PT, R0, 0x40004040, RZ, P2, !PT ;  /* 0x4000404000007810 */ /* 0x000fe200017fe4ff */
[----:B------:R-:W-:Y:S01]  /*d890*/  UIADD3.64 UR68, UPT, UPT, UR12, 0x302, URZ ;  /* 0x000003020c447897 */ /* 0x000fe2000fffe0ff */
[----:B------:R-:W-:Y:S01]  /*d8a0*/  IADD3 R3, P2, PT, R2, 0x280, RZ ;  /* 0x0000028002037810 */ /* 0x000fe20007f5e0ff */
[----:B------:R-:W-:Y:S01]  /*d8b0*/  UIADD3.64 UR70, UPT, UPT, UR12, 0x304, URZ ;  /* 0x000003040c467897 */ /* 0x000fe2000fffe0ff */
[----:B------:R-:W-:Y:S02]  /*d8c0*/  IADD3.X R4, PT, PT, R0, RZ, RZ, P3, !PT ;  /* 0x000000ff00047210 */ /* 0x000fe40001ffe4ff */
[----:B------:R-:W-:-:S02]  /*d8d0*/  R2UR UR22, R3 ;  /* 0x00000000031672ca */ /* 0x000fc400000e0000 */
[----:B------:R-:W-:Y:S02]  /*d8e0*/  IADD3 R3, P3, PT, R2, 0x300, RZ ;  /* 0x0000030002037810 */ /* 0x000fe40007f7e0ff */
[----:B------:R-:W-:Y:S02]  /*d8f0*/  R2UR UR15, R4 ;  /* 0x00000000040f72ca */ /* 0x000fe400000e0000 */
[----:B------:R-:W-:Y:S02]  /*d900*/  R2UR UR24, R3 ;  /* 0x00000000031872ca */ /* 0x000fe400000e0000 */
[----:B------:R-:W-:Y:S02]  /*d910*/  IADD3.X R4, PT, PT, R0, RZ, RZ, P4, !PT ;  /* 0x000000ff00047210 */ /* 0x000fe400027fe4ff */
[----:B------:R-:W-:Y:S02]  /*d920*/  IADD3 R3, P4, PT, R2, 0x380, RZ ;  /* 0x0000038002037810 */ /* 0x000fe40007f9e0ff */
[----:B------:R-:W-:-:S02]  /*d930*/  R2UR UR17, R4 ;  /* 0x00000000041172ca */ /* 0x000fc400000e0000 */
[----:B------:R-:W-:Y:S02]  /*d940*/  R2UR UR26, R3 ;  /* 0x00000000031a72ca */ /* 0x000fe400000e0000 */
[----:B------:R-:W-:Y:S02]  /*d950*/  IADD3.X R4, PT, PT, R0, RZ, RZ, P5, !PT ;  /* 0x000000ff00047210 */ /* 0x000fe40002ffe4ff */
[----:B------:R-:W-:Y:S02]  /*d960*/  IADD3 R3, P5, PT, R2, 0x400, RZ ;  /* 0x0000040002037810 */ /* 0x000fe40007fbe0ff */
[----:B------:R-:W-:Y:S02]  /*d970*/  R2UR UR19, R4 ;  /* 0x00000000041372ca */ /* 0x000fe400000e0000 */
[----:B------:R-:W-:Y:S02]  /*d980*/  R2UR UR28, R3 ;  /* 0x00000000031c72ca */ /* 0x000fe400000e0000 */
[----:B------:R-:W-:-:S02]  /*d990*/  IADD3.X R4, PT, PT, R0, RZ, RZ, P6, !PT ;  /* 0x000000ff00047210 */ /* 0x000fc400037fe4ff */
        /* <DEDUP_REMOVED lines=21> */
[C---:B------:R-:W-:Y:S02]  /*daf0*/  IADD3.X R2, PT, PT, R0.reuse, RZ, RZ, P2, !PT ;  /* 0x000000ff00027210 */ /* 0x040fe400017fe4ff */
[----:B------:R-:W-:Y:S02]  /*db00*/  R2UR UR41, R0 ;  /* 0x00000000002972ca */ /* 0x000fe400000e0000 */
[----:B------:R-:W-:-:S02]  /*db10*/  R2UR UR33, R2 ;  /* 0x00000000022172ca */ /* 0x000fc400000e0000 */
[----:B------:R-:W-:Y:S02]  /*db20*/  IADD3.X R2, PT, PT, R0, RZ, RZ, P3, !PT ;  /* 0x000000ff00027210 */ /* 0x000fe40001ffe4ff */
[----:B------:R-:W-:Y:S02]  /*db30*/  R2UR UR31, R4 ;  /* 0x00000000041f72ca */ /* 0x000fe400000e0000 */
[----:B------:R-:W-:Y:S02]  /*db40*/  R2UR UR35, R2 ;  /* 0x00000000022372ca */ /* 0x000fe400000e0000 */
[----:B------:R-:W-:Y:S02]  /*db50*/  IADD3.X R2, PT, PT, R0, RZ, RZ, P4, !PT ;  /* 0x000000ff00027210 */ /* 0x000fe400027fe4ff */
[----:B------:R-:W-:Y:S02]  /*db60*/  R2UR UR42, R3 ;  /* 0x00000000032a72ca */ /* 0x000fe400000e0000 */
[----:B------:R-:W-:-:S02]  /*db70*/  R2UR UR37, R2 ;  /* 0x00000000022572ca */ /* 0x000fc400000e0000 */
[C---:B------:R-:W-:Y:S02]  /*db80*/  IADD3.X R2, PT, PT, R0.reuse, RZ, RZ, P5, !PT ;  /* 0x000000ff00027210 */ /* 0x040fe40002ffe4ff */
[----:B------:R-:W-:Y:S02]  /*db90*/  IADD3.X R0, PT, PT, R0, RZ, RZ, P6, !PT ;  /* 0x000000ff00007210 */ /* 0x000fe400037fe4ff */
[----:B------:R-:W-:Y:S02]  /*dba0*/  R2UR UR39, R2 ;  /* 0x00000000022772ca */ /* 0x000fe400000e0000 */
[----:B------:R-:W-:Y:S02]  /*dbb0*/  R2UR UR43, R0 ;  /* 0x00000000002b72ca */ /* 0x000fe400000e0000 */
[----:B------:R-:W-:Y:S02]  /*dbc0*/  MOV R2, UR72 ;  /* 0x0000004800027c02 */ /* 0x000fe40008000f00 */
[----:B------:R-:W-:-:S02]  /*dbd0*/  MOV R0, UR73 ;  /* 0x0000004900007c02 */ /* 0x000fc40008000f00 */
[----:B------:R-:W-:Y:S01]  /*dbe0*/  MOV R3, UR72 ;  /* 0x0000004800037c02 */ /* 0x000fe20008000f00 */
[----:B------:R1:W-:Y:S04]  /*dbf0*/  STL [R1+0x454], R2 ;  /* 0x0004540201007387 */ /* 0x0003e80000100800 */
[----:B------:R3:W-:Y:S01]  /*dc00*/  STL [R1+0x47c], R0 ;  /* 0x00047c0001007387 */ /* 0x0007e20000100800 */
[----:B-1----:R-:W-:Y:S02]  /*dc10*/  MOV R2, UR73 ;  /* 0x0000004900027c02 */ /* 0x002fe40008000f00 */
[----:B---3--:R-:W-:Y:S02]  /*dc20*/  MOV R0, RZ ;  /* 0x000000ff00007202 */ /* 0x008fe40000000f00 */
[----:B--2---:R-:W-:-:S04]  /*dc30*/  IADD3 R206, PT, PT, R5, 0x18000, RZ ;  /* 0x0001800005ce7810 */ /* 0x004fc80007ffe0ff */
[----:B------:R-:W-:-:S04]  /*dc40*/  SHF.R.U32.HI R206, RZ, 0x4, R206 ;  /* 0x00000004ffce7819 */ /* 0x000fc800000116ce */
[----:B------:R-:W-:-:S04]  /*dc50*/  SGXT.U32 R206, R206, 0xe ;  /* 0x0000000ecece781a */ /* 0x000fc80000000000 */
[----:B------:R-:W-:-:S13]  /*dc60*/  R2UR UR46, R206 ;  /* 0x00000000ce2e72ca */ /* 0x000fda00000e0000 */
[----:B------:R-:W-:Y:S02]  /*dc70*/  UIADD3.64 UR44, UPT, UPT, UR46, -UR48, URZ ;  /* 0x800000302e2c7297 */ /* 0x000fe4000fffe0ff */
[----:B------:R-:W-:Y:S02]  /*dc80*/  UIADD3.64 UR46, UPT, UPT, UR12, 0x4, URZ ;  /* 0x000000040c2e7897 */ /* 0x000fe4000fffe0ff */
[----:B------:R-:W-:-:S12]  /*dc90*/  UIADD3.64 UR48, UPT, UPT, UR12, 0xfe, URZ ;  /* 0x000000fe0c307897 */ /* 0x000fd8000fffe0ff */
.L_x_18:
[----:B------:R-:W2:Y:S04]  /*dca0*/  LDL.64 R10, [R1+0x3e0] ;  /* 0x0003e000010a7983 */ /* 0x000ea80000100a00 */
[----:B------:R-:W3:Y:S04]  /*dcb0*/  LDL.64 R24, [R1+0x2e0] ;  /* 0x0002e00001187983 */ /* 0x000ee80000100a00 */
[----:B------:R-:W4:Y:S04]  /*dcc0*/  LDL.64 R8, [R1+0x3d8] ;  /* 0x0003d80001087983 */ /* 0x000f280000100a00 */
[----:B------:R-:W5:Y:S04]  /*dcd0*/  LDL.64 R16, [R1+0x358] ;  /* 0x0003580001107983 */ /* 0x000f680000100a00 */
[----:B------:R-:W4:Y:S04]  /*dce0*/  LDL.64 R30, [R1+0x3c8] ;  /* 0x0003c800011e7983 */ /* 0x000f280000100a00 */
[----:B------:R-:W5:Y:S04]  /*dcf0*/  LDL.64 R18, [R1+0x360] ;  /* 0x0003600001127983 */ /* 0x000f680000100a00 */
[----:B------:R-:W5:Y:S04]  /*dd00*/  LDL.64 R20, [R1+0x350] ;  /* 0x0003500001147983 */ /* 0x000f680000100a00 */
[----:B------:R-:W5:Y:S04]  /*dd10*/  LDL.64 R12, [R1+0x2d8] ;  /* 0x0002d800010c7983 */ /* 0x000f680000100a00 */
[----:B------:R-:W5:Y:S01]  /*dd20*/  LDL.64 R22, [R1+0x268] ;  /* 0x0002680001167983 */ /* 0x000f620000100a00 */
[----:B------:R-:W-:-:S03]  /*dd30*/  IMAD.WIDE R6, R2, 0x2, R200 ;  /* 0x0000000202067825 */ /* 0x000fc600078e02c8 */
[----:B------:R-:W5:Y:S04]  /*dd40*/  LDL.64 R14, [R1+0x260] ;  /* 0x00026000010e7983 */ /* 0x000f680000100a00 */
[----:B------:R-:W5:Y:S04]  /*dd50*/  LDL.64 R38, [R1+0x348] ;  /* 0x0003480001267983 */ /* 0x000f680000100a00 */
[----:B------:R-:W5:Y:S04]  /*dd60*/  LDL.64 R34, [R1+0x440] ;  /* 0x0004400001227983 */ /* 0x000f680000100a00 */
[----:B------:R-:W5:Y:S04]  /*dd70*/  LDL.64 R46, [R1+0x438] ;  /* 0x00043800012e7983 */ /* 0x000f680000100a00 */
[----:B------:R-:W5:Y:S04]  /*dd80*/  LDL.64 R26, [R1+0x2c8] ;  /* 0x0002c800011a7983 */ /* 0x000f680000100a00 */
[----:B------:R-:W5:Y:S04]  /*dd90*/  LDL.64 R40, [R1+0x3d0] ;  /* 0x0003d00001287983 */ /* 0x000f680000100a00 */
[----:B------:R-:W5:Y:S04]  /*dda0*/  LDG.E.U16 R6, desc[UR10][R6.64] ;  /* 0x0000000a06067981 */ /* 0x000f68000c1e1500 */
[----:B------:R-:W5:Y:S04]  /*ddb0*/  LDL.64 R42, [R1+0x338] ;  /* 0x00033800012a7983 */ /* 0x000f680000100a00 */
[----:B------:R-:W5:Y:S04]  /*ddc0*/  LDL.64 R28, [R1+0x2d0] ;  /* 0x0002d000011c7983 */ /* 0x000f680000100a00 */
[----:B------:R-:W5:Y:S04]  /*ddd0*/  LDL.64 R44, [R1+0x340] ;  /* 0x00034000012c7983 */ /* 0x000f680000100a00 */
[----:B------:R-:W5:Y:S04]  /*dde0*/  LDL.64 R50, [R1+0x2b8] ;  /* 0x0002b80001327983 */ /* 0x000f680000100a00 */
[----:B------:R-:W5:Y:S04]  /*ddf0*/  LDL.64 R32, [R1+0x3b8] ;  /* 0x0003b80001207983 */ /* 0x000f680000100a00 */
[----:B------:R-:W5:Y:S01]  /*de00*/  LDL.64 R54, [R1+0x3a8] ;  /* 0x0003a80001367983 */ /* 0x000f620000100a00 */
[----:B------:R-:W-:-:S03]  /*de10*/  IMAD.WIDE R4, R2, 0x2, R202 ;  /* 0x0000000202047825 */ /* 0x000fc600078e02ca */
[----:B0-----:R-:W5:Y:S04]  /*de20*/  LDL.64 R68, [R1+0x2b0] ;  /* 0x0002b00001447983 */ /* 0x001f680000100a00 */
[----:B------:R-:W5:Y:S04]  /*de30*/  LDG.E.U16 R4, desc[UR10][R4.64] ;  /* 0x0000000a04047981 */ /* 0x000f68000c1e1500 */
[----:B------:R-:W5:Y:S04]  /*de40*/  LDL.64 R48, [R1+0x420] ;  /* 0x0004200001307983 */ /* 0x000f680000100a00 */
        /* <DEDUP_REMOVED lines=18> */
[----:B------:R-:W5:Y:S01]  /*df70*/  LDL.64 R80, [R1+0x2f0] ;  /* 0x0002f00001507983 */ /* 0x000f620000100a00 */
[----:B--2---:R-:W-:-:S05]  /*df80*/  IMAD.WIDE R10, R2, 0x2, R10 ;  /* 0x00000002020a7825 */ /* 0x004fca00078e020a */
[----:B------:R3:W2:Y:S02]  /*df90*/  LDG.E.U16 R7, desc[UR10][R10.64] ;  /* 0x0000000a0a077981 */ /* 0x0006a4000c1e1500 */
[C---:B---3--:R-:W-:Y:S02]  /*dfa0*/  IMAD.WIDE R10, R2.reuse, 0x2, R24 ;  /* 0x00000002020a7825 */ /* 0x048fe400078e0218 */
[----:B------:R-:W3:Y:S02]  /*dfb0*/  LDL.64 R24, [R1+0x3c0] ;  /* 0x0003c00001187983 */ /* 0x000ee40000100a00 */
[C---:B----4-:R-:W-:Y:S02]  /*dfc0*/  IMAD.WIDE R8, R2.reuse, 0x2, R8 ;  /* 0x0000000202087825 */ /* 0x050fe400078e0208 */
[----:B------:R-:W4:Y:S02]  /*dfd0*/  LDG.E.U16 R11, desc[UR10][R10.64] ;  /* 0x0000000a0a0b7981 */ /* 0x000f24000c1e1500 */
[----:B-----5:R-:W-:-:S02]  /*dfe0*/  IMAD.WIDE R16, R2, 0x2, R16 ;  /* 0x0000000202107825 */ /* 0x020fc400078e0210 */
[----:B------:R-:W5:Y:S02]  /*dff0*/  LDG.E.U16 R8, desc[UR10][R8.64] ;  /* 0x0000000a08087981 */ /* 0x000f64000c1e1500 */
[----:B------:R-:W-:-:S04]  /*e000*/  IMAD.WIDE R18, R2, 0x2, R18 ;  /* 0x0000000202127825 */ /* 0x000fc800078e0212 */
[C---:B------:R-:W-:Y:S01]  /*e010*/  IMAD.WIDE R20, R2.reuse, 0x2, R20 ;  /* 0x0000000202147825 */ /* 0x040fe200078e0214 */
[----:B------:R-:W2:Y:S04]  /*e020*/  LDG.E.U16 R5, desc[UR10][R18.64] ;  /* 0x0000000a12057981 */ /* 0x000ea8000c1e1500 */
[----:B------:R0:W2:Y:S01]  /*e030*/  LDG.E.U16 R9, desc[UR10][R16.64] ;  /* 0x0000000a10097981 */ /* 0x0000a2000c1e1500 */
[----:B------:R-:W-:-:S04]  /*e040*/  IMAD.WIDE R12, R2, 0x2, R12 ;  /* 0x00000002020c7825 */ /* 0x000fc800078e020c */
[C---:B------:R-:W-:Y:S02]  /*e050*/  IMAD.WIDE R22, R2.reuse, 0x2, R22 ;  /* 0x0000000202167825 */ /* 0x040fe400078e0216 */
[----:B------:R-:W2:Y:S02]  /*e060*/  LDG.E.U16 R12, desc[UR10][R12.64] ;  /* 0x0000000a0c0c7981 */ /* 0x000ea4000c1e1500 */
[C---:B0-----:R-:W-:Y:S02]  /*e070*/  IMAD.WIDE R16, R2.reuse, 0x2, R30 ;  /* 0x0000000202107825 */ /* 0x041fe400078e021e */
[----:B------:R0:W2:Y:S02]  /*e080*/  LDG.E.U16 R10, desc[UR10][R22.64] ;  /* 0x0000000a160a7981 */ /* 0x0000a4000c1e1500 */
[C---:B------:R-:W-:Y:S02]  /*e090*/  IMAD.WIDE R14, R2.reuse, 0x2, R14 ;  /* 0x00000002020e7825 */ /* 0x040fe400078e020e */
[----:B------:R-:W2:Y:S04]  /*e0a0*/  LDL.64 R30, [R1+0x2c0] ;  /* 0x0002c000011e7983 */ /* 0x000ea80000100a00 */
[----:B------:R-:W4:Y:S01]  /*e0b0*/  LDG.E.U16 R16, desc[UR10][R16.64] ;  /* 0x0000000a10107981 */ /* 0x000f22000c1e1500 */
[----:B------:R-:W-:-:S03]  /*e0c0*/  IMAD.WIDE R18, R2, 0x2, R38 ;  /* 0x0000000202127825 */ /* 0x000fc600078e0226 */
[----:B------:R1:W4:Y:S01]  /*e0d0*/  LDG.E.U16 R13, desc[UR10][R14.64] ;  /* 0x0000000a0e0d7981 */ /* 0x000322000c1e1500 */
[----:B0-----:R-:W-:-:S03]  /*e0e0*/  IMAD.WIDE R22, R2, 0x2, R46 ;  /* 0x0000000202167825 */ /* 0x001fc600078e022e */
[----:B------:R-:W4:Y:S01]  /*e0f0*/  LDL.64 R46, [R1+0x330] ;  /* 0x00033000012e7983 */ /* 0x000f220000100a00 */
[----:B------:R-:W-:-:S03]  /*e100*/  IMAD.WIDE R26, R2, 0x2, R26 ;  /* 0x00000002021a7825 */ /* 0x000fc600078e021a */
[----:B------:R0:W5:Y:S01]  /*e110*/  LDG.E.U16 R17, desc[UR10][R20.64] ;  /* 0x0000000a14117981 */ /* 0x000162000c1e1500 */
[----:B-1----:R-:W-:-:S03]  /*e120*/  IMAD.WIDE R14, R2, 0x2, R40 ;  /* 0x00000002020e7825 */ /* 0x002fc600078e0228 */
[----:B------:R-:W5:Y:S04]  /*e130*/  LDL.64 R40, [R1+0x430] ;  /* 0x0004300001287983 */ /* 0x000f680000100a00 */
[----:B------:R-:W5:Y:S01]  /*e140*/  LDG.E.U16 R18, desc[UR10][R18.64] ;  /* 0x0000000a12127981 */ /* 0x000f62000c1e1500 */
[----:B0-----:R-:W-:-:S03]  /*e150*/  IMAD.WIDE R20, R2, 0x2, R34 ;  /* 0x0000000202147825 */ /* 0x001fc600078e0222 */
[----:B------:R-:W5:Y:S01]  /*e160*/  LDL.64 R34, [R1+0x428] ;  /* 0x0004280001227983 */ /* 0x000f620000100a00 */
[----:B------:R-:W-:-:S03]  /*e170*/  IMAD.WIDE R28, R2, 0x2, R28 ;  /* 0x00000002021c7825 */ /* 0x000fc600078e021c */
[----:B------:R-:W5:Y:S04]  /*e180*/  LDG.E.U16 R22, desc[UR10][R22.64] ;  /* 0x0000000a16167981 */ /* 0x000f68000c1e1500 */
[----:B------:R0:W5:Y:S04]  /*e190*/  LDG.E.U16 R19, desc[UR10][R26.64] ;  /* 0x0000000a1a137981 */ /* 0x000168000c1e1500 */
[----:B------:R-:W5:Y:S01]  /*e1a0*/  LDG.E.U16 R14, desc[UR10][R14.64] ;  /* 0x0000000a0e0e7981 */ /* 0x000f62000c1e1500 */
[----:B------:R-:W-:-:S03]  /*e1b0*/  IMAD.WIDE R32, R2, 0x2, R32 ;  /* 0x0000000202207825 */ /* 0x000fc600078e0220 */
[----:B------:R-:W5:Y:S01]  /*e1c0*/  LDL.64 R38, [R1+0x3b0] ;  /* 0x0003b00001267983 */ /* 0x000f620000100a00 */
[----:B0-----:R-:W-:-:S03]  /*e1d0*/  IMAD.WIDE R26, R2, 0x2, R42 ;  /* 0x00000002021a7825 */ /* 0x001fc600078e022a */
[----:B------:R-:W5:Y:S04]  /*e1e0*/  LDL.64 R42, [R1+0x2a8] ;  /* 0x0002a800012a7983 */ /* 0x000f680000100a00 */
[----:B------:R0:W5:Y:S04]  /*e1f0*/  LDG.E.U16 R15, desc[UR10][R28.64] ;  /* 0x0000000a1c0f7981 */ /* 0x000168000c1e1500 */
[----:B------:R-:W5:Y:S04]  /*e200*/  LDG.E.U16 R21, desc[UR10][R20.64] ;  /* 0x0000000a14157981 */ /* 0x000f68000c1e1500 */
[----:B------:R-:W5:Y:S01]  /*e210*/  LDG.E.U16 R26, desc[UR10][R26.64] ;  /* 0x0000000a1a1a7981 */ /* 0x000f62000c1e1500 */
[----:B0-----:R-:W-:-:S03]  /*e220*/  IMAD.WIDE R28, R2, 0x2, R50 ;  /* 0x00000002021c7825 */ /* 0x001fc600078e0232 */
[----:B------:R-:W5:Y:S04]  /*e230*/  LDL.64 R50, [R1+0x398] ;  /* 0x0003980001327983 */ /* 0x000f680000100a00 */
[----:B------:R0:W5:Y:S04]  /*e240*/  LDG.E.U16 R20, desc[UR10][R32.64] ;  /* 0x0000000a20147981 */ /* 0x000168000c1e1500 */
[----:B------:R-:W5:Y:S01]  /*e250*/  LDG.E.U16 R28, desc[UR10][R28.64] ;  /* 0x0000000a1c1c7981 */ /* 0x000f62000c1e1500 */
[----:B0-----:R-:W-:-:S03]  /*e260*/  IMAD.WIDE R32, R2, 0x2, R54 ;  /* 0x0000000202207825 */ /* 0x001fc600078e0236 */
[----:B------:R-:W5:Y:S04]  /*e270*/  LDL.64 R54, [R1+0x408] ;  /* 0x0004080001367983 */ /* 0x000f680000100a00 */
[----:B------:R-:W5:Y:S01]  /*e280*/  LDG.E.U16 R36, desc[UR10][R32.64] ;  /* 0x0000000a20247981 */ /* 0x000f62000c1e1500 */
[----:B---3--:R-:W-:-:S05]  /*e290*/  IMAD.WIDE R24, R2, 0x2, R24 ;  /* 0x0000000202187825 */ /* 0x008fca00078e0218 */
[----:B------:R0:W3:Y:S02]  /*e2a0*/  LDG.E.U16 R23, desc[UR10][R24.64] ;  /* 0x0000000a18177981 */ /* 0x0000e4000c1e1500 */
[C---:B0-----:R-:W-:Y:S02]  /*e2b0*/  IMAD.WIDE R24, R2.reuse, 0x2, R44 ;  /* 0x0000000202187825 */ /* 0x041fe400078e022c */
[----:B------:R-:W3:Y:S02]  /*e2c0*/  LDL.64 R44, [R1+0x328] ;  /* 0x00032800012c7983 */ /* 0x000ee40000100a00 */
[C---:B------:R-:W-:Y:S02]  /*e2d0*/  IMAD.WIDE R32, R2.reuse, 0x2, R68 ;  /* 0x0000000202207825 */ /* 0x040fe400078e0244 */
[----:B------:R-:W3:Y:S04]  /*e2e0*/  LDG.E.U16 R24, desc[UR10][R24.64] ;  /* 0x0000000a18187981 */ /* 0x000ee8000c1e1500 */
[----:B------:R-:W3:Y:S01]  /*e2f0*/  LDG.E.U16 R33, desc[UR10][R32.64] ;  /* 0x0000000a20217981 */ /* 0x000ee2000c1e1500 */
[----:B------:R-:W-:-:S03]  /*e300*/  IMAD.WIDE R52, R2, 0x2, R52 ;  /* 0x0000000202347825 */ /* 0x000fc600078e0234 */
[----:B------:R-:W3:Y:S04]  /*e310*/  LDL.64 R68, [R1+0x378] ;  /* 0x0003780001447983 */ /* 0x000ee80000100a00 */
[----:B------:R-:W3:Y:S01]  /*e320*/  LDG.E.U16 R52, desc[UR10][R52.64] ;  /* 0x0000000a34347981 */ /* 0x000ee2000c1e1500 */
[----:B--2---:R-:W-:-:S05]  /*e330*/  IMAD.WIDE R30, R2, 0x2, R30 ;  /* 0x00000002021e7825 */ /* 0x004fca00078e021e */
[----:B------:R4:W2:Y:S02]  /*e340*/  LDG.E.U16 R27, desc[UR10][R30.64] ;  /* 0x0000000a1e1b7981 */ /* 0x0008a4000c1e1500 */
[C---:B----4-:R-:W-:Y:S02]  /*e350*/  IMAD.WIDE R30, R2.reuse, 0x2, R46 ;  /* 0x00000002021e7825 */ /* 0x050fe400078e022e */
[----:B------:R-:W4:Y:S02]  /*e360*/  LDL.64 R46, [R1+0x390] ;  /* 0x00039000012e7983 */ /* 0x000f240000100a00 */
[----:B-----5:R-:W-:-:S05]  /*e370*/  IMAD.WIDE R40, R2, 0x2, R40 ;  /* 0x0000000202287825 */ /* 0x020fca00078e0228 */
[----:B------:R0:W5:Y:S01]  /*e380*/  LDG.E.U16 R25, desc[UR10][R40.64] ;  /* 0x0000000a28197981 */ /* 0x000162000c1e1500 */
[----:B------:R-:W-:-:S05]  /*e390*/  IMAD.WIDE R34, R2, 0x2, R34 ;  /* 0x0000000202227825 */ /* 0x000fca00078e0222 */
[----:B------:R-:W2:Y:S01]  /*e3a0*/  LDG.E.U16 R29, desc[UR10][R34.64] ;  /* 0x0000000a221d7981 */ /* 0x000ea2000c1e1500 */
[----:B0-----:R-:W-:-:S03]  /*e3b0*/  IMAD.WIDE R40, R2, 0x2, R66 ;  /* 0x0000000202287825 */ /* 0x001fc600078e0242 */
[----:B------:R-:W2:Y:S04]  /*e3c0*/  LDL.64 R66, [R1+0x300] ;  /* 0x0003000001427983 */ /* 0x000ea80000100a00 */
[----:B------:R0:W2:Y:S01]  /*e3d0*/  LDG.E.U16 R35, desc[UR10][R30.64] ;  /* 0x0000000a1e237981 */ /* 0x0000a2000c1e1500 */
[----:B------:R-:W-:-:S04]  /*e3e0*/  IMAD.WIDE R42, R2, 0x2, R42 ;  /* 0x00000002022a7825 */ /* 0x000fc800078e022a */
[C---:B0-----:R-:W-:Y:S01]  /*e3f0*/  IMAD.WIDE R30, R2.reuse, 0x2, R48 ;  /* 0x00000002021e7825 */ /* 0x041fe200078e0230 */
[----:B------:R0:W2:Y:S04]  /*e400*/  LDG.E.U16 R32, desc[UR10][R42.64] ;  /* 0x0000000a2a207981 */ /* 0x0000a8000c1e1500 */
[----:B------:R-:W2:Y:S04]  /*e410*/  LDL.64 R48, [R1+0x388] ;  /* 0x0003880001307983 */ /* 0x000ea80000100a00 */
[----:B------:R-:W5:Y:S01]  /*e420*/  LDG.E.U16 R31, desc[UR10][R30.64] ;  /* 0x0000000a1e1f7981 */ /* 0x000f62000c1e1500 */
[----:B0-----:R-:W-:-:S03]  /*e430*/  IMAD.WIDE R42, R2, 0x2, R62 ;  /* 0x00000002022a7825 */ /* 0x001fc600078e023e */
[----:B------:R-:W5:Y:S01]  /*e440*/  LDL.64 R62, [R1+0x288] ;  /* 0x00028800013e7983 */ /* 0x000f620000100a00 */
[----:B------:R-:W-:-:S03]  /*e450*/  IMAD.WIDE R50, R2, 0x2, R50 ;  /* 0x0000000202327825 */ /* 0x000fc600078e0232 */
[----:B------:R0:W5:Y:S01]  /*e460*/  LDG.E.U16 R30, desc[UR10][R40.64] ;  /* 0x0000000a281e7981 */ /* 0x000162000c1e1500 */
[----:B------:R-:W-:-:S03]  /*e470*/  IMAD.WIDE R38, R2, 0x2, R38 ;  /* 0x0000000202267825 */ /* 0x000fc600078e0226 */
[----:B------:R-:W5:Y:S04]  /*e480*/  LDG.E.U16 R50, desc[UR10][R50.64] ;  /* 0x0000000a32327981 */ /* 0x000f68000c1e1500 */
[----:B------:R-:W5:Y:S01]  /*e490*/  LDG.E.U16 R38, desc[UR10][R38.64] ;  /* 0x0000000a26267981 */ /* 0x000f62000c1e1500 */
[----:B0-----:R-:W-:-:S03]  /*e4a0*/  IMAD.WIDE R40, R2, 0x2, R60 ;  /* 0x0000000202287825 */ /* 0x001fc600078e023c */
[----:B------:R-:W5:Y:S04]  /*e4b0*/  LDL.64 R60, [R1+0x400] ;  /* 0x00040000013c7983 */ /* 0x000f680000100a00 */
[----:B------:R0:W5:Y:S04]  /*e4c0*/  LDG.E.U16 R53, desc[UR10][R40.64] ;  /* 0x0000000a28357981 */ /* 0x000168000c1e1500 */
[----:B------:R1:W5:Y:S01]  /*e4d0*/  LDG.E.U16 R51, desc[UR10][R42.64] ;  /* 0x0000000a2a337981 */ /* 0x000362000c1e1500 */
[----:B0-----:R-:W-:-:S04]  /*e4e0*/  IMAD.WIDE R40, R2, 0x2, R58 ;  /* 0x0000000202287825 */ /* 0x001fc800078e023a */
[----:B-1----:R-:W-:-:S04]  /*e4f0*/  IMAD.WIDE R42, R2, 0x2, R56 ;  /* 0x00000002022a7825 */ /* 0x002fc800078e0238 */
[----:B---3--:R-:W-:-:S05]  /*e500*/  IMAD.WIDE R44, R2, 0x2, R44 ;  /* 0x00000002022c7825 */ /* 0x008fca00078e022c */
[----:B------:R0:W3:Y:S02]  /*e510*/  LDG.E.U16 R34, desc[UR10][R44.64] ;  /* 0x0000000a2c227981 */ /* 0x0000e4000c1e1500 */
[C---:B0-----:R-:W-:Y:S02]  /*e520*/  IMAD.WIDE R44, R2.reuse, 0x2, R64 ;  /* 0x00000002022c7825 */ /* 0x041fe400078e0240 */
[----:B------:R-:W3:Y:S04]  /*e530*/  LDL.64 R64, [R1+0x2f8] ;  /* 0x0002f80001407983 */ /* 0x000ee80000100a00 */
[----:B------:R0:W3:Y:S02]  /*e540*/  LDG.E.U16 R39, desc[UR10][R44.64] ;  /* 0x0000000a2c277981 */ /* 0x0000e4000c1e1500 */
[----:B0-----:R-:W-:-:S02]  /*e550*/  IMAD.WIDE R44, R2, 0x2, R54 ;  /* 0x00000002022c7825 */ /* 0x001fc400078e0236 */
[----:B------:R0:W3:Y:S04]  /*e560*/  LDG.E.U16 R54, desc[UR10][R40.64] ;  /* 0x0000000a28367981 */ /* 0x0000e8000c1e1500 */
[----:B------:R1:W3:Y:S04]  /*e570*/  LDG.E.U16 R55, desc[UR10][R42.64] ;  /* 0x0000000a2a377981 */ /* 0x0002e8000c1e1500 */
[----:B------:R4:W3:Y:S01]  /*e580*/  LDG.E.U16 R56, desc[UR10][R44.64] ;  /* 0x0000000a2c387981 */ /* 0x0008e2000c1e1500 */
[----:B0-----:R-:W-:-:S03]  /*e590*/  IMAD.WIDE R40, R2, 0x2, R78 ;  /* 0x0000000202287825 */ /* 0x001fc600078e024e */
[----:B------:R-:W3:Y:S01]  /*e5a0*/  LDL.64 R78, [R1+0x2e8] ;  /* 0x0002e800014e7983 */ /* 0x000ee20000100a00 */
[----:B-1----:R-:W-:-:S03]  /*e5b0*/  IMAD.WIDE R42, R2, 0x2, R76 ;  /* 0x00000002022a7825 */ /* 0x002fc600078e024c */
[----:B------:R-:W3:Y:S01]  /*e5c0*/  LDL.64 R76, [R1+0x278] ;  /* 0x00027800014c7983 */ /* 0x000ee20000100a00 */
[----:B----4-:R-:W-:-:S03]  /*e5d0*/  IMAD.WIDE R44, R2, 0x2, R74 ;  /* 0x00000002022c7825 */ /* 0x010fc600078e024a */
[----:B------:R-:W4:Y:S01]  /*e5e0*/  LDL.64 R74, [R1+0x270] ;  /* 0x00027000014a7983 */ /* 0x000f220000100a00 */
[----:B------:R-:W-:-:S03]  /*e5f0*/  IMAD.WIDE R46, R2, 0x2, R46 ;  /* 0x00000002022e7825 */ /* 0x000fc600078e022e */
[----:B------:R0:W4:Y:S04]  /*e600*/  LDG.E.U16 R59, desc[UR10][R40.64] ;  /* 0x0000000a283b7981 */ /* 0x000128000c1e1500 */
[----:B------:R5:W4:Y:S01]  /*e610*/  LDG.E.U16 R57, desc[UR10][R46.64] ;  /* 0x0000000a2e397981 */ /* 0x000b22000c1e1500 */
[----:B0-----:R-:W-:-:S04]  /*e620*/  IMAD.WIDE R40, R2, 0x2, R92 ;  /* 0x0000000202287825 */ /* 0x001fc800078e025c */
[----:B--2---:R-:W-:-:S05]  /*e630*/  IMAD.WIDE R48, R2, 0x2, R48 ;  /* 0x0000000202307825 */ /* 0x004fca00078e0230 */
[----:B------:R0:W2:Y:S01]  /*e640*/  LDG.E.U16 R58, desc[UR10][R48.64] ;  /* 0x0000000a303a7981 */ /* 0x0000a2000c1e1500 */
[----:B-----5:R-:W-:-:S05]  /*e650*/  IMAD.WIDE R46, R2, 0x2, R62 ;  /* 0x00000002022e7825 */ /* 0x020fca00078e023e */
[----:B------:R1:W5:Y:S01]  /*e660*/  LDG.E.U16 R62, desc[UR10][R46.64] ;  /* 0x0000000a2e3e7981 */ /* 0x000362000c1e1500 */
[----:B0-----:R-:W-:-:S03]  /*e670*/  IMAD.WIDE R48, R2, 0x2, R60 ;  /* 0x0000000202307825 */ /* 0x001fc600078e023c */
[----:B------:R0:W2:Y:S01]  /*e680*/  LDG.E.U16 R60, desc[UR10][R42.64] ;  /* 0x0000000a2a3c7981 */ /* 0x0000a2000c1e1500 */
[----:B-1----:R-:W-:-:S03]  /*e690*/  IMAD.WIDE R46, R2, 0x2, R66 ;  /* 0x00000002022e7825 */ /* 0x002fc600078e0242 */
[----:B------:R1:W2:Y:S04]  /*e6a0*/  LDG.E.U16 R61, desc[UR10][R44.64] ;  /* 0x0000000a2c3d7981 */ /* 0x0002a8000c1e1500 */
[----:B------:R-:W2:Y:S01]  /*e6b0*/  LDG.E.U16 R63, desc[UR10][R48.64] ;  /* 0x0000000a303f7981 */ /* 0x000ea2000c1e1500 */
[----:B0-----:R-:W-:-:S03]  /*e6c0*/  IMAD.WIDE R42, R2, 0x2, R90 ;  /* 0x00000002022a7825 */ /* 0x001fc600078e025a */
[----:B------:R0:W2:Y:S01]  /*e6d0*/  LDG.E.U16 R67, desc[UR10][R46.64] ;  /* 0x0000000a2e437981 */ /* 0x0000a2000c1e1500 */
[----:B-1----:R-:W-:-:S05]  /*e6e0*/  IMAD.WIDE R44, R2, 0x2, R68 ;  /* 0x00000002022c7825 */ /* 0x002fca00078e0244 */
[----:B------:R1:W2:Y:S01]  /*e6f0*/  LDG.E.U16 R66, desc[UR10][R44.64] ;  /* 0x0000000a2c427981 */ /* 0x0002a2000c1e1500 */
[----:B0-----:R-:W-:-:S05]  /*e700*/  IMAD.WIDE R46, R2, 0x2, R72 ;  /* 0x00000002022e7825 */ /* 0x001fca00078e0248 */
[----:B------:R-:W2:Y:S01]  /*e710*/  LDG.E.U16 R72, desc[UR10][R46.64] ;  /* 0x0000000a2e487981 */ /* 0x000ea2000c1e1500 */
[----:B-1----:R-:W-:-:S04]  /*e720*/  IMAD.WIDE R44, R2, 0x2, R84 ;  /* 0x00000002022c7825 */ /* 0x002fc800078e0254 */
[C---:B---3--:R-:W-:Y:S02]  /*e730*/  IMAD.WIDE R48, R2.reuse, 0x2, R64 ;  /* 0x0000000202307825 */ /* 0x048fe400078e0240 */
[----:B------:R0:W3:Y:S04]  /*e740*/  LDG.E.U16 R64, desc[UR10][R40.64] ;  /* 0x0000000a28407981 */ /* 0x0000e8000c1e1500 */
[----:B------:R1:W3:Y:S04]  /*e750*/  LDG.E.U16 R65, desc[UR10][R42.64] ;  /* 0x0000000a2a417981 */ /* 0x0002e8000c1e1500 */
[----:B------:R1:W3:Y:S01]  /*e760*/  LDG.E.U16 R68, desc[UR10][R48.64] ;  /* 0x0000000a30447981 */ /* 0x0002e2000c1e1500 */
[----:B0-----:R-:W-:-:S04]  /*e770*/  IMAD.WIDE R40, R2, 0x2, R88 ;  /* 0x0000000202287825 */ /* 0x001fc800078e0258 */
[C---:B-1----:R-:W-:Y:S01]  /*e780*/  IMAD.WIDE R42, R2.reuse, 0x2, R86 ;  /* 0x00000002022a7825 */ /* 0x042fe200078e0256 */
[----:B------:R0:W3:Y:S03]  /*e790*/  LDG.E.U16 R69, desc[UR10][R40.64] ;  /* 0x0000000a28457981 */ /* 0x0000e6000c1e1500 */
[C---:B------:R-:W-:Y:S02]  /*e7a0*/  IMAD.WIDE R48, R2.reuse, 0x2, R70 ;  /* 0x0000000202307825 */ /* 0x040fe400078e0246 */
[----:B------:R1:W3:Y:S04]  /*e7b0*/  LDG.E.U16 R70, desc[UR10][R42.64] ;  /* 0x0000000a2a467981 */ /* 0x0002e8000c1e1500 */
[----:B------:R1:W3:Y:S01]  /*e7c0*/  LDG.E.U16 R71, desc[UR10][R44.64] ;  /* 0x0000000a2c477981 */ /* 0x0002e2000c1e1500 */
[----:B0-----:R-:W-:-:S03]  /*e7d0*/  IMAD.WIDE R40, R2, 0x2, R82 ;  /* 0x0000000202287825 */ /* 0x001fc600078e0252 */
[----:B------:R4:W3:Y:S01]  /*e7e0*/  LDG.E.U16 R73, desc[UR10][R48.64] ;  /* 0x0000000a30497981 */ /* 0x0008e2000c1e1500 */
[----:B-1----:R-:W-:-:S03]  /*e7f0*/  IMAD.WIDE R42, R2, 0x2, R80 ;  /* 0x00000002022a7825 */ /* 0x002fc600078e0250 */
[----:B------:R-:W3:Y:S01]  /*e800*/  LDG.E.U16 R40, desc[UR10][R40.64] ;  /* 0x0000000a28287981 */ /* 0x000ee2000c1e1500 */
[----:B------:R-:W-:-:S03]  /*e810*/  IMAD.WIDE R44, R2, 0x2, R78 ;  /* 0x00000002022c7825 */ /* 0x000fc600078e024e */
[----:B------:R-:W3:Y:S01]  /*e820*/  LDG.E.U16 R42, desc[UR10][R42.64] ;  /* 0x0000000a2a2a7981 */ /* 0x000ee2000c1e1500 */
[----:B------:R-:W-:-:S03]  /*e830*/  IMAD.WIDE R46, R2, 0x2, R76 ;  /* 0x00000002022e7825 */ /* 0x000fc600078e024c */
[----:B------:R-:W3:Y:S01]  /*e840*/  LDG.E.U16 R44, desc[UR10][R44.64] ;  /* 0x0000000a2c2c7981 */ /* 0x000ee2000c1e1500 */
[----:B----4-:R-:W-:-:S03]  /*e850*/  IMAD.WIDE R48, R2, 0x2, R74 ;  /* 0x0000000202307825 */ /* 0x010fc600078e024a */
[----:B------:R-:W4:Y:S04]  /*e860*/  LDG.E.U16 R46, desc[UR10][R46.64] ;  /* 0x0000000a2e2e7981 */ /* 0x000f28000c1e1500 */
[----:B------:R-:W4:Y:S01]  /*e870*/  LDG.E.U16 R48, desc[UR10][R48.64] ;  /* 0x0000000a30307981 */ /* 0x000f22000c1e1500 */
        /* <DEDUP_REMOVED lines=20> */
[----:B0-----:R-:W-:-:S03]  /*e9c0*/  LOP3.LUT R74, R198, 0x30, RZ, 0x3c, !PT ;  /* 0x00000030c64a7812 */ /* 0x001fc600078e3cff */
        /* <DEDUP_REMOVED lines=15> */
[----:B------:R1:W-:Y:S04]  /*eac0*/  STS.U16 [R75+UR6+0x14200], R31 ;  /* 0x0142001f4b007988 */ /* 0x0003e80008000406 */
[----:B------:R1:W-:Y:S01]  /*ead0*/  STS.U16 [R75+UR6+0x16200], R30 ;  /* 0x0162001e4b007988 */ /* 0x0003e20008000406 */
[----:B0-----:R-:W-:-:S03]  /*eae0*/  LOP3.LUT R74, R198, 0x50, RZ, 0x3c, !PT ;  /* 0x00000050c64a7812 */ /* 0x001fc600078e3cff */
[----:B------:R1:W-:Y:S04]  /*eaf0*/  STS.U16 [R75+UR6+0x14600], R39 ;  /* 0x014600274b007988 */ /* 0x0003e80008000406 */
[----:B------:R1:W-:Y:S04]  /*eb00*/  STS.U16 [R75+UR6+0x16600], R50 ;  /* 0x016600324b007988 */ /* 0x0003e80008000406 */
[----:B------:R1:W-:Y:S04]  /*eb10*/  STS.U16 [R75+UR6+0x14a00], R51 ;  /* 0x014a00334b007988 */ /* 0x0003e80008000406 */
[----:B------:R1:W-:Y:S04]  /*eb20*/  STS.U16 [R75+UR6+0x16a00], R52 ;  /* 0x016a00344b007988 */ /* 0x0003e80008000406 */
[----:B------:R1:W-:Y:S04]  /*eb30*/  STS.U16 [R75+UR6+0x14e00], R53 ;  /* 0x014e00354b007988 */ /* 0x0003e80008000406 */
[----:B------:R1:W-:Y:S01]  /*eb40*/  STS.U16 [R75+UR6+0x16e00], R54 ;  /* 0x016e00364b007988 */ /* 0x0003e20008000406 */
[----:B------:R-:W-:-:S03]  /*eb50*/  LOP3.LUT R6, R198, 0x60, RZ, 0x3c, !PT ;  /* 0x00000060c6067812 */ /* 0x000fc600078e3cff */
[----:B------:R1:W-:Y:S04]  /*eb60*/  STS.U16 [R74+UR6+0x14280], R55 ;  /* 0x014280374a007988 */ /* 0x0003e80008000406 */
[----:B------:R1:W-:Y:S04]  /*eb70*/  STS.U16 [R74+UR6+0x16280], R56 ;  /* 0x016280384a007988 */ /* 0x0003e80008000406 */
[----:B------:R1:W-:Y:S04]  /*eb80*/  STS.U16 [R74+UR6+0x14680], R57 ;  /* 0x014680394a007988 */ /* 0x0003e80008000406 */
[----:B--2---:R1:W-:Y:S04]  /*eb90*/  STS.U16 [R74+UR6+0x16680], R58 ;  /* 0x0166803a4a007988 */ /* 0x0043e80008000406 */
[----:B------:R1:W-:Y:S04]  /*eba0*/  STS.U16 [R74+UR6+0x14a80], R59 ;  /* 0x014a803b4a007988 */ /* 0x0003e80008000406 */
[----:B------:R1:W-:Y:S04]  /*ebb0*/  STS.U16 [R74+UR6+0x16a80], R60 ;  /* 0x016a803c4a007988 */ /* 0x0003e80008000406 */
[----:B------:R1:W-:Y:S04]  /*ebc0*/  STS.U16 [R74+UR6+0x14e80], R61 ;  /* 0x014e803d4a007988 */ /* 0x0003e80008000406 */
[----:B-----5:R1:W-:Y:S01]  /*ebd0*/  STS.U16 [R74+UR6+0x16e80], R62 ;  /* 0x016e803e4a007988 */ /* 0x0203e20008000406 */
[----:B------:R-:W-:-:S03]  /*ebe0*/  LOP3.LUT R4, R198, 0x70, RZ, 0x3c, !PT ;  /* 0x00000070c6047812 */ /* 0x000fc600078e3cff */
[----:B------:R1:W-:Y:S01]  /*ebf0*/  STS.U16 [R6+UR6+0x14300], R63 ;  /* 0x0143003f06007988 */ /* 0x0003e20008000406 */
[----:B------:R-:W-:Y:S02]  /*ec00*/  UMOV UR72, 0x1 ;  /* 0x0000000100487882 */ /* 0x000fe40000000000 */
[----:B------:R-:W-:-:S04]  /*ec10*/  @!UP0 UIADD3 UR72, UPT, UPT, -UR72, 0x100000, URZ ;  /* 0x0010000048488890 */ /* 0x000fc8000fffe1ff */
[----:B------:R-:W-:Y:S02]  /*ec20*/  @!UP0 USHF.L.U32 UR73, UR72, 0xb, URZ ;  /* 0x0000000b48498899 */ /* 0x000fe400080006ff */
[----:B------:R-:W-:Y:S01]  /*ec30*/  @!UP0 USHF.L.U32 UR72, UR72, 0x1, URZ ;  /* 0x0000000148488899 */ /* 0x000fe200080006ff */
[----:B------:R-:W-:Y:S01]  /*ec40*/  VOTEU.ALL UP2, P1 ;  /* 0x0000000000ff7886 */ /* 0x000fe20000840000 */
[----:B---3--:R1:W-:Y:S04]  /*ec50*/  STS.U16 [R6+UR6+0x16300], R64 ;  /* 0x0163004006007988 */ /* 0x0083e80008000406 */
[----:B------:R1:W-:Y:S04]  /*ec60*/  STS.U16 [R6+UR6+0x14700], R65 ;  /* 0x0147004106007988 */ /* 0x0003e80008000406 */
        /* <DEDUP_REMOVED lines=11> */
[----:B----4-:R1:W-:Y:S04]  /*ed20*/  STS.U16 [R4+UR6+0x14f80], R46 ;  /* 0x014f802e04007988 */ /* 0x0103e80008000406 */
[----:B------:R1:W-:Y:S01]  /*ed30*/  STS.U16 [R4+UR6+0x16f80], R48 ;  /* 0x016f803004007988 */ /* 0x0003e20008000406 */
[----:B------:R0:W-:Y:S06]  /*ed40*/  MEMBAR.ALL.CTA ;  /* 0x0000000000007992 */ /* 0x0001ec0000008000 */
[----:B0-----:R-:W-:Y:S04]  /*ed50*/  FENCE.VIEW.ASYNC.S ;  /* 0x00000000000073c6 */ /* 0x001fe80000000000 */
[----:B------:R-:W0:Y:S02]  /*ed60*/  FENCE.VIEW.ASYNC.S ;  /* 0x00000000000073c6 */ /* 0x000e240000000000 */
[----:B0-----:R1:W0:Y:S02]  /*ed70*/  @!UP2 SYNCS.EXCH.64 URZ, [UR6+0x1c010], UR72 ;  /* 0x01c0104806ffa5b2 */ /* 0x0012240008000100 */
[----:B0-----:R-:W-:Y:S06]  /*ed80*/  BAR.SYNC.DEFER_BLOCKING 0x0 ;  /* 0x0000000000007b1d */ /* 0x001fec0000010000 */
[----:B-1----:R-:W-:Y:S05]  /*ed90*/  BRA.U UP1, `(.L_x_14) ;  /* 0x0000000101ac7547 */ /* 0x002fea000b800000 */
[----:B------:R-:W2:Y:S01]  /*eda0*/  LDL R8, [R1+0x480] ;  /* 0x0004800001087983 */ /* 0x000ea20000100800 */
[----:B------:R-:W-:Y:S02]  /*edb0*/  R2UR UR5, R211 ;  /* 0x00000000d30572ca */ /* 0x000fe400000e0000 */
[----:B------:R-:W-:Y:S02]  /*edc0*/  ELECT P2, URZ, PT ;  /* 0x0000000000ff782f */ /* 0x000fe40003840000 */
[----:B------:R-:W-:Y:S01]  /*edd0*/  MOV.SPILL R6, UR7 ;  /* 0x0000000700067c02 */ /* 0x000fe20009000f00 */
[----:B------:R-:W-:Y:S01]  /*ede0*/  UMOV UR7, 0x8088010 ;  /* 0x0808801000077882 */ /* 0x000fe20000000000 */
[----:B------:R-:W-:Y:S01]  /*edf0*/  MOV.SPILL R7, UR6 ;  /* 0x0000000600077c02 */ /* 0x000fe20009000f00 */
[----:B------:R-:W-:-:S06]  /*ee00*/  UMOV UR6, 0x0 ;  /* 0x0000000000067882 */ /* 0x000fcc0000000000 */
[----:B------:R-:W-:Y:S02]  /*ee10*/  MOV R4, UR5 ;  /* 0x0000000500047c02 */ /* 0x000fe40008000f00 */
[----:B------:R-:W-:Y:S02]  /*ee20*/  R2UR UR5, R252 ;  /* 0x00000000fc0572ca */ /* 0x000fe400000e0000 */
[----:B------:R-:W-:Y:S02]  /*ee30*/  @P2 R2UR UR72, R4 ;  /* 0x00000000044822ca */ /* 0x000fe400000e0000 */
[----:B------:R-:W-:-:S04]  /*ee40*/  @P2 MOV R5, 0x40004040 ;  /* 0x4000404000052802 */ /* 0x000fc80000000f00 */
[C---:B------:R-:W-:Y:S02]  /*ee50*/  @P2 R2UR UR73, R5.reuse ;  /* 0x00000000054922ca */ /* 0x040fe400000e0000 */
[----:B------:R-:W-:Y:S01]  /*ee60*/  @P2 R2UR UR75, R5 ;  /* 0x00000000054b22ca */ /* 0x000fe200000e0000 */
[----:B------:R-:W-:Y:S02]  /*ee70*/  HFMA2 R5, -RZ, RZ, 0, 0 ;  /* 0x00000000ff057431 */ /* 0x000fe400000001ff */
[----:B------:R-:W-:-:S04]  /*ee80*/  MOV R4, UR5 ;  /* 0x0000000500047c02 */ /* 0x000fc80008000f00 */
[----:B------:R-:W-:-:S13]  /*ee90*/  @P2 R2UR UR74, R4 ;  /* 0x00000000044a22ca */ /* 0x000fda00000e0000 */
[----:B------:R0:W-:Y:S02]  /*eea0*/  UTCHMMA gdesc[UR72], gdesc[UR74], tmem[UR9], tmem[UR6], idesc[UR7], !UPT ;  /* 0x00ff064a480075ea */ /* 0x0001e4000f800009 */
[----:B0-----:R-:W-:Y:S01]  /*eeb0*/  UMOV UR72, 0x0 ;  /* 0x0000000000487882 */ /* 0x001fe20000000000 */
[----:B------:R-:W-:Y:S01]  /*eec0*/  UMOV UR73, 0x8088010 ;  /* 0x0808801000497882 */ /* 0x000fe20000000000 */
[----:B------:R-:W-:Y:S01]  /*eed0*/  UMOV UR74, 0x0 ;  /* 0x00000000004a7882 */ /* 0x000fe20000000000 */
[----:B------:R-:W-:Y:S01]  /*eee0*/  UMOV UR75, 0x8088010 ;  /* 0x08088010004b7882 */ /* 0x000fe20000000000 */
[----:B------:R0:W-:Y:S01]  /*eef0*/  UTCHMMA gdesc[UR40], gdesc[UR12], tmem[UR9], tmem[UR72], idesc[UR73], UPT ;  /* 0x00ff480c280075ea */ /* 0x0001e2000b800009 */
        /* <DEDUP_REMOVED lines=14> */
[----:B------:R-:W-:-:S02]  /*efe0*/  R2UR.FILL UR7, R6 ;  /* 0x00000000060772ca */ /* 0x000fc400004e0000 */
[----:B------:R-:W-:Y:S02]  /*eff0*/  R2UR.FILL UR6, R7 ;  /* 0x00000000070672ca */ /* 0x000fe400004e0000 */
[----:B--2---:R-:W-:-:S04]  /*f000*/  IADD3 R4, PT, PT, R8, 0x1c010, RZ ;  /* 0x0001c01008047810 */ /* 0x004fc80007ffe0ff */
[----:B------:R-:W-:-:S04]  /*f010*/  @P2 MOV R4, R4 ;  /* 0x0000000400042202 */ /* 0x000fc80000000f00 */
[----:B------:R-:W-:-:S13]  /*f020*/  @P2 R2UR UR5, R4 ;  /* 0x00000000040522ca */ /* 0x000fda00000e0000 */
[----:B------:R0:W-:Y:S01]  /*f030*/  UTCBAR [UR5], URZ ;  /* 0x000000ff050073e9 */ /* 0x0001e200080000ff */
[----:B------:R-:W-:Y:S01]  /*f040*/  NOP ;  /* 0x0000000000007918 */ /* 0x000fe20000000000 */
.L_x_14:
[----:B------:R-:W1:Y:S02]  /*f050*/  SYNCS.PHASECHK.TRANS64.TRYWAIT P2, [UR6+0x1c010], RZ ;  /* 0x01c010ffff0075a7 */ /* 0x000e640008041106 */
[----:B-1----:R-:W-:Y:S05]  /*f060*/  @!P2 BRA `(.L_x_15) ;  /* 0x000000dc009ca947 */ /* 0x002fea0003800000 */
.L_x_24:
[----:B------:R-:W2:Y:S01]  /*f070*/  LDL.64 R42, [R1+0x448] ;  /* 0x00044800012a7983 */ /* 0x000ea20000100a00 */
[----:B------:R-:W-:Y:S01]  /*f080*/  SHF.L.U32 R0, R0, 0x1f, RZ ;  /* 0x0000001f00007819 */ /* 0x000fe200000006ff */
[----:B0-----:R-:W0:Y:S01]  /*f090*/  LDCU UR5, c[0x0][0x3a8] ;  /* 0x00007500ff0577ac */ /* 0x001e220008000800 */
[----:B------:R-:W-:Y:S06]  /*f0a0*/  BAR.SYNC.DEFER_BLOCKING 0x0 ;  /* 0x0000000000007b1d */ /* 0x000fec0000010000 */
[----:B------:R-:W1:Y:S01]  /*f0b0*/  LDTM.x32 R4, tmem[UR8+0x100] ;  /* 0x00010008000479ee */ /* 0x000e6200082c0000 */
[----:B------:R-:W1:Y:S01]  /*f0c0*/  @!P1 SYNCS.CCTL.IV [UR6+0x1c010] ;  /* 0x01c01000ff0099b1 */ /* 0x000e620008000006 */
[----:B------:R-:W-:Y:S01]  /*f0d0*/  NOP ;  /* 0x0000000000007918 */ /* 0x000fe20000000000 */
[----:B-1----:R-:W1:Y:S01]  /*f0e0*/  SYNCS.PHASECHK.TRANS64.TRYWAIT P2, [UR4], R0 ;  /* 0x00000000ff0075a7 */ /* 0x002e620008041104 */
[----:B0-----:R-:W-:Y:S01]  /*f0f0*/  FMUL R38, R4, UR5 ;  /* 0x0000000504267c20 */ /* 0x001fe20008400000 */
[----:B------:R-:W-:Y:S01]  /*f100*/  FMUL R39, R5, UR5 ;  /* 0x0000000505277c20 */ /* 0x000fe20008400000 */
[----:B------:R-:W-:Y:S01]  /*f110*/  FMUL R41, R6, UR5 ;  /* 0x0000000506297c20 */ /* 0x000fe20008400000 */
[----:B------:R-:W-:Y:S01]  /*f120*/  FMUL R36, R7, UR5 ;  /* 0x0000000507247c20 */ /* 0x000fe20008400000 */
[----:B------:R-:W-:-:S03]  /*f130*/  FMUL R40, R8, UR5 ;  /* 0x0000000508287c20 */ /* 0x000fc60008400000 */
[----:B------:R-:W-:Y:S01]  /*f140*/  FMNMX3 R41, R38, R39, R41, !PT ;  /* 0x0000002726297276 */ /* 0x000fe20007800029 */
[----:B------:R-:W-:Y:S01]  /*f150*/  FMUL R38, R9, UR5 ;  /* 0x0000000509267c20 */ /* 0x000fe20008400000 */
[----:B------:R-:W-:Y:S02]  /*f160*/  FMUL R39, R10, UR5 ;  /* 0x000000050a277c20 */ /* 0x000fe40008400000 */
[----:B------:R-:W-:Y:S01]  /*f170*/  FMNMX3 R41, R41, R36, R40, !PT ;  /* 0x0000002429297276 */ /* 0x000fe20007800028 */
[----:B------:R-:W-:Y:S01]  /*f180*/  FMUL R36, R11, UR5 ;  /* 0x000000050b247c20 */ /* 0x000fe20008400000 */
[----:B------:R-:W-:Y:S02]  /*f190*/  FMUL R40, R12, UR5 ;  /* 0x000000050c287c20 */ /* 0x000fe40008400000 */
[----:B------:R-:W-:-:S04]  /*f1a0*/  FMNMX3 R41, R41, R38, R39, !PT ;  /* 0x0000002629297276 */ /* 0x000fc80007800027 */
[----:B------:R-:W-:Y:S01]  /*f1b0*/  FMNMX3 R36, R41, R36, R40, !PT ;  /* 0x0000002429247276 */ /* 0x000fe20007800028 */
[----:B------:R-:W-:Y:S01]  /*f1c0*/  FMUL R40, R13, UR5 ;  /* 0x000000050d287c20 */ /* 0x000fe20008400000 */
[----:B------:R-:W-:Y:S01]  /*f1d0*/  FMUL R41, R14, UR5 ;  /* 0x000000050e297c20 */ /* 0x000fe20008400000 */
[----:B--2---:R-:W-:Y:S01]  /*f1e0*/  IMAD.WIDE R38, R3, 0x2, R42 ;  /* 0x0000000203267825 */ /* 0x004fe200078e022a */
[----:B-1----:R-:W-:Y:S06]  /*f1f0*/  @!P2 BRA `(.L_x_16) ;  /* 0x000000dc0044a947 */ /* 0x002fec0003800000 */
.L_x_25:
        /* <DEDUP_REMOVED lines=10> */
[----:B------:R-:W-:Y:S04]  /*f2a0*/  STL [R1+0x4b8], R204 ;  /* 0x0004b8cc01007387 */ /* 0x000fe80000100800 */
        /* <DEDUP_REMOVED lines=12> */
[----:B------:R0:W-:Y:S04]  /*f370*/  STL [R1+0x484], R2 ;  /* 0x0004840201007387 */ /* 0x0001e80000100800 */
[----:B------:R-:W4:Y:S04]  /*f380*/  LDL.64 R68, [R1+0x1a8] ;  /* 0x0001a80001447983 */ /* 0x000f280000100a00 */
[----:B------:R-:W4:Y:S01]  /*f390*/  LDL.64 R60, [R1+0x168] ;  /* 0x00016800013c7983 */ /* 0x000f220000100a00 */
[----:B------:R-:W-:-:S03]  /*f3a0*/  FMNMX3 R0, R36, R40, R41, !PT ;  /* 0x0000002824007276 */ /* 0x000fc60007800029 */
[----:B------:R-:W4:Y:S04]  /*f3b0*/  LDL.64 R58, [R1+0x158] ;  /* 0x00015800013a7983 */ /* 0x000f280000100a00 */
[----:B------:R-:W4:Y:S04]  /*f3c0*/  LDL.64 R66, [R1+0x198] ;  /* 0x0001980001427983 */ /* 0x000f280000100a00 */
[----:B------:R3:W4:Y:S04]  /*f3d0*/  LDG.E.U16 R36, desc[UR10][R38.64] ;  /* 0x0000000a26247981 */ /* 0x000728000c1e1500 */
        /* <DEDUP_REMOVED lines=10> */
[----:B--2---:R-:W-:-:S03]  /*f480*/  IMAD.WIDE R40, R3, 0x2, R50 ;  /* 0x0000000203287825 */ /* 0x004fc600078e0232 */
[----:B------:R-:W2:Y:S01]  /*f490*/  LDL.64 R50, [R1+0x118] ;  /* 0x0001180001327983 */ /* 0x000ea20000100a00 */
[----:B---3--:R-:W-:-:S03]  /*f4a0*/  IMAD.WIDE R38, R3, 0x2, R48 ;  /* 0x0000000203267825 */ /* 0x008fc600078e0230 */
[----:B------:R-:W3:Y:S01]  /*f4b0*/  LDL.64 R48, [R1+0x108] ;  /* 0x0001080001307983 */ /* 0x000ee20000100a00 */
[----:B----4-:R-:W-:-:S03]  /*f4c0*/  IMAD.WIDE R92, R3, 0x2, R52 ;  /* 0x00000002035c7825 */ /* 0x010fc600078e0234 */
[----:B------:R-:W4:Y:S01]  /*f4d0*/  LDL.64 R52, [R1+0x128] ;  /* 0x0001280001347983 */ /* 0x000f220000100a00 */
[----:B------:R-:W-:-:S03]  /*f4e0*/  IMAD.WIDE R44, R3, 0x2, R44 ;  /* 0x00000002032c7825 */ /* 0x000fc600078e022c */
[----:B------:R-:W3:Y:S04]  /*f4f0*/  LDG.E.U16 R82, desc[UR10][R38.64] ;  /* 0x0000000a26527981 */ /* 0x000ee8000c1e1500 */
[----:B------:R1:W3:Y:S01]  /*f500*/  LDG.E.U16 R91, desc[UR10][R44.64] ;  /* 0x0000000a2c5b7981 */ /* 0x0002e2000c1e1500 */
[----:B------:R-:W-:-:S03]  /*f510*/  IMAD.WIDE R46, R3, 0x2, R46 ;  /* 0x00000002032e7825 */ /* 0x000fc600078e022e */
[----:B------:R0:W3:Y:S04]  /*f520*/  LDG.E.U16 R83, desc[UR10][R40.64] ;  /* 0x0000000a28537981 */ /* 0x0000e8000c1e1500 */
[----:B------:R0:W3:Y:S01]  /*f530*/  LDG.E.U16 R81, desc[UR10][R46.64] ;  /* 0x0000000a2e517981 */ /* 0x0000e2000c1e1500 */
[----:B-1----:R-:W-:-:S03]  /*f540*/  IMAD.WIDE R44, R3, 0x2, R76 ;  /* 0x00000002032c7825 */ /* 0x002fc600078e024c */
[----:B------:R-:W4:Y:S01]  /*f550*/  LDG.E.U16 R92, desc[UR10][R92.64] ;  /* 0x0000000a5c5c7981 */ /* 0x000f22000c1e1500 */
[----:B------:R-:W-:-:S03]  /*f560*/  IMAD.WIDE R38, R3, 0x2, R70 ;  /* 0x0000000203267825 */ /* 0x000fc600078e0246 */
[----:B------:R-:W4:Y:S04]  /*f570*/  LDG.E.U16 R80, desc[UR10][R44.64] ;  /* 0x0000000a2c507981 */ /* 0x000f28000c1e1500 */
[----:B------:R1:W4:Y:S01]  /*f580*/  LDG.E.U16 R77, desc[UR10][R38.64] ;  /* 0x0000000a264d7981 */ /* 0x000322000c1e1500 */
[----:B0-----:R-:W-:-:S04]  /*f590*/  IMAD.WIDE R40, R3, 0x2, R72 ;  /* 0x0000000203287825 */ /* 0x001fc800078e0248 */
[C---:B------:R-:W-:Y:S01]  /*f5a0*/  IMAD.WIDE R42, R3.reuse, 0x2, R42 ;  /* 0x00000002032a7825 */ /* 0x040fe200078e022a */
[----:B------:R-:W4:Y:S04]  /*f5b0*/  LDG.E.U16 R78, desc[UR10][R40.64] ;  /* 0x0000000a284e7981 */ /* 0x000f28000c1e1500 */
[----:B------:R-:W4:Y:S01]  /*f5c0*/  LDG.E.U16 R90, desc[UR10][R42.64] ;  /* 0x0000000a2a5a7981 */ /* 0x000f22000c1e1500 */
[----:B------:R-:W-:-:S03]  /*f5d0*/  IMAD.WIDE R46, R3, 0x2, R68 ;  /* 0x00000002032e7825 */ /* 0x000fc600078e0244 */
[----:B------:R-:W4:Y:S01]  /*f5e0*/  LDL.64 R68, [R1+0x250] ;  /* 0x0002500001447983 */ /* 0x000f220000100a00 */
[----:B-1----:R-:W-:-:S03]  /*f5f0*/  IMAD.WIDE R38, R3, 0x2, R60 ;  /* 0x0000000203267825 */ /* 0x002fc600078e023c */
[----:B------:R-:W4:Y:S04]  /*f600*/  LDG.E.U16 R76, desc[UR10][R46.64] ;  /* 0x0000000a2e4c7981 */ /* 0x000f28000c1e1500 */
[----:B------:R2:W4:Y:S02]  /*f610*/  LDG.E.U16 R72, desc[UR10][R38.64] ;  /* 0x0000000a26487981 */ /* 0x000524000c1e1500 */
[C---:B--2---:R-:W-:Y:S02]  /*f620*/  IMAD.WIDE R38, R3.reuse, 0x2, R50 ;  /* 0x0000000203267825 */ /* 0x044fe400078e0232 */
[----:B------:R-:W2:Y:S02]  /*f630*/  LDL.64 R50, [R1+0x230] ;  /* 0x0002300001327983 */ /* 0x000ea40000100a00 */
[----:B------:R-:W-:-:S04]  /*f640*/  IMAD.WIDE R46, R3, 0x2, R58 ;  /* 0x00000002032e7825 */ /* 0x000fc800078e023a */
[----:B------:R-:W-:-:S04]  /*f650*/  IMAD.WIDE R42, R3, 0x2, R74 ;  /* 0x00000002032a7825 */ /* 0x000fc800078e024a */
[C---:B------:R-:W-:Y:S01]  /*f660*/  IMAD.WIDE R44, R3.reuse, 0x2, R66 ;  /* 0x00000002032c7825 */ /* 0x040fe200078e0242 */
[----:B------:R0:W2:Y:S04]  /*f670*/  LDG.E.U16 R79, desc[UR10][R42.64] ;  /* 0x0000000a2a4f7981 */ /* 0x0000a8000c1e1500 */
[----:B------:R3:W2:Y:S04]  /*f680*/  LDG.E.U16 R67, desc[UR10][R46.64] ;  /* 0x0000000a2e437981 */ /* 0x0006a8000c1e1500 */
[----:B------:R1:W2:Y:S01]  /*f690*/  LDG.E.U16 R75, desc[UR10][R44.64] ;  /* 0x0000000a2c4b7981 */ /* 0x0002a2000c1e1500 */
[----:B0-----:R-:W-:-:S04]  /*f6a0*/  IMAD.WIDE R42, R3, 0x2, R64 ;  /* 0x00000002032a7825 */ /* 0x001fc800078e0240 */
[C---:B---3--:R-:W-:Y:S01]  /*f6b0*/  IMAD.WIDE R46, R3.reuse, 0x2, R48 ;  /* 0x00000002032e7825 */ /* 0x048fe200078e0230 */
[----:B------:R0:W3:Y:S04]  /*f6c0*/  LDG.E.U16 R74, desc[UR10][R42.64] ;  /* 0x0000000a2a4a7981 */ /* 0x0000e8000c1e1500 */
[----:B------:R-:W3:Y:S04]  /*f6d0*/  LDL.64 R48, [R1+0x220] ;  /* 0x0002200001307983 */ /* 0x000ee80000100a00 */
[----:B------:R-:W-:Y:S01]  /*f6e0*/  STL [R1+0x4c0], R250 ;  /* 0x0004c0fa01007387 */ /* 0x000fe20000100800 */
[----:B-1----:R-:W-:-:S03]  /*f6f0*/  IMAD.WIDE R44, R3, 0x2, R56 ;  /* 0x00000002032c7825 */ /* 0x002fc600078e0238 */
[----:B------:R-:W-:Y:S01]  /*f700*/  STL [R1+0x4bc], R251 ;  /* 0x0004bcfb01007387 */ /* 0x000fe20000100800 */
[----:B0-----:R-:W-:-:S03]  /*f710*/  IMAD.WIDE R42, R3, 0x2, R54 ;  /* 0x00000002032a7825 */ /* 0x001fc600078e0236 */
[----:B------:R-:W-:Y:S04]  /*f720*/  STL [R1+0x4c8], R246 ;  /* 0x0004c8f601007387 */ /* 0x000fe80000100800 */
[----:B------:R-:W-:Y:S01]  /*f730*/  STL [R1+0x4c4], R247 ;  /* 0x0004c4f701007387 */ /* 0x000fe20000100800 */
[----:B------:R-:W-:-:S03]  /*f740*/  IMAD.WIDE R40, R3, 0x2, R62 ;  /* 0x0000000203287825 */ /* 0x000fc600078e023e */
[----:B------:R-:W-:Y:S04]  /*f750*/  STL [R1+0x4d0], R242 ;  /* 0x0004d0f201007387 */ /* 0x000fe80000100800 */
[----:B------:R-:W-:Y:S04]  /*f760*/  STL [R1+0x4cc], R243 ;  /* 0x0004ccf301007387 */ /* 0x000fe80000100800 */
[----:B------:R-:W-:Y:S04]  /*f770*/  STL [R1+0x4d8], R238 ;  /* 0x0004d8ee01007387 */ /* 0x000fe80000100800 */
[----:B------:R-:W-:Y:S04]  /*f780*/  STL [R1+0x4d4], R239 ;  /* 0x0004d4ef01007387 */ /* 0x000fe80000100800 */
[----:B------:R-:W-:Y:S04]  /*f790*/  STL [R1+0x4e0], R234 ;  /* 0x0004e0ea01007387 */ /* 0x000fe80000100800 */
[----:B------:R0:W3:Y:S04]  /*f7a0*/  LDG.E.U16 R66, desc[UR10][R44.64] ;  /* 0x0000000a2c427981 */ /* 0x0000e8000c1e1500 */
[----:B------:R-:W-:Y:S04]  /*f7b0*/  STL [R1+0x4dc], R235 ;  /* 0x0004dceb01007387 */ /* 0x000fe80000100800 */
[----:B------:R1:W3:Y:S01]  /*f7c0*/  LDG.E.U16 R65, desc[UR10][R42.64] ;  /* 0x0000000a2a417981 */ /* 0x0002e2000c1e1500 */
[----:B0-----:R-:W-:-:S03]  /*f7d0*/  IMAD.WIDE R44, R3, 0x2, R250 ;  /* 0x00000002032c7825 */ /* 0x001fc600078e02fa */
[----:B------:R-:W-:Y:S04]  /*f7e0*/  STL [R1+0x4e8], R230 ;  /* 0x0004e8e601007387 */ /* 0x000fe80000100800 */
[----:B------:R-:W-:Y:S01]  /*f7f0*/  STL [R1+0x4e4], R231 ;  /* 0x0004e4e701007387 */ /* 0x000fe20000100800 */
[----:B-1----:R-:W-:-:S03]  /*f800*/  IMAD.WIDE R42, R3, 0x2, R246 ;  /* 0x00000002032a7825 */ /* 0x002fc600078e02f6 */
[----:B------:R4:W3:Y:S04]  /*f810*/  LDG.E.U16 R73, desc[UR10][R40.64] ;  /* 0x0000000a28497981 */ /* 0x0008e8000c1e1500 */
[----:B------:R-:W-:Y:S04]  /*f820*/  STL [R1+0x4f0], R226 ;  /* 0x0004f0e201007387 */ /* 0x000fe80000100800 */
[----:B------:R-:W-:Y:S01]  /*f830*/  STL [R1+0x4ec], R227 ;  /* 0x0004ece301007387 */ /* 0x000fe20000100800 */
[----:B----4-:R-:W-:-:S03]  /*f840*/  IMAD.WIDE R40, R3, 0x2, R52 ;  /* 0x0000000203287825 */ /* 0x010fc600078e0234 */
[----:B------:R-:W-:Y:S04]  /*f850*/  STL [R1+0x4f8], R222 ;  /* 0x0004f8de01007387 */ /* 0x000fe80000100800 */
[----:B------:R0:W4:Y:S04]  /*f860*/  LDG.E.U16 R61, desc[UR10][R44.64] ;  /* 0x0000000a2c3d7981 */ /* 0x000128000c1e1500 */
[----:B------:R-:W-:Y:S04]  /*f870*/  STL [R1+0x4f4], R223 ;  /* 0x0004f4df01007387 */ /* 0x000fe80000100800 */
[----:B------:R1:W4:Y:S01]  /*f880*/  LDG.E.U16 R60, desc[UR10][R42.64] ;  /* 0x0000000a2a3c7981 */ /* 0x000322000c1e1500 */
[----:B0-----:R-:W-:-:S03]  /*f890*/  IMAD.WIDE R44, R3, 0x2, R230 ;  /* 0x00000002032c7825 */ /* 0x001fc600078e02e6 */
[----:B------:R-:W-:Y:S04]  /*f8a0*/  STL [R1+0x500], R218 ;  /* 0x000500da01007387 */ /* 0x000fe80000100800 */
[----:B------:R-:W-:Y:S01]  /*f8b0*/  STL [R1+0x4fc], R219 ;  /* 0x0004fcdb01007387 */ /* 0x000fe20000100800 */
[----:B-1----:R-:W-:-:S03]  /*f8c0*/  IMAD.WIDE R42, R3, 0x2, R226 ;  /* 0x00000002032a7825 */ /* 0x002fc600078e02e2 */
[----:B------:R0:W4:Y:S04]  /*f8d0*/  LDG.E.U16 R64, desc[UR10][R40.64] ;  /* 0x0000000a28407981 */ /* 0x000128000c1e1500 */
[----:B------:R-:W-:Y:S04]  /*f8e0*/  STL [R1+0x508], R214 ;  /* 0x000508d601007387 */ /* 0x000fe80000100800 */
[----:B------:R-:W-:Y:S01]  /*f8f0*/  STL [R1+0x504], R215 ;  /* 0x000504d701007387 */ /* 0x000fe20000100800 */
[----:B0-----:R-:W-:-:S03]  /*f900*/  IMAD.WIDE R40, R3, 0x2, R242 ;  /* 0x0000000203287825 */ /* 0x001fc600078e02f2 */
[----:B------:R0:W4:Y:S04]  /*f910*/  LDG.E.U16 R62, desc[UR10][R46.64] ;  /* 0x0000000a2e3e7981 */ /* 0x000128000c1e1500 */
[----:B------:R-:W4:Y:S04]  /*f920*/  LDL.64 R108, [R1+0x1b0] ;  /* 0x0001b000016c7983 */ /* 0x000f280000100a00 */
[----:B------:R1:W4:Y:S01]  /*f930*/  LDG.E.U16 R56, desc[UR10][R44.64] ;  /* 0x0000000a2c387981 */ /* 0x000322000c1e1500 */
[----:B0-----:R-:W-:-:S03]  /*f940*/  IMAD.WIDE R46, R3, 0x2, R234 ;  /* 0x00000002032e7825 */ /* 0x001fc600078e02ea */
[----:B------:R-:W4:Y:S04]  /*f950*/  LDL.64 R106, [R1+0x190] ;  /* 0x00019000016a7983 */ /* 0x000f280000100a00 */
[----:B------:R0:W4:Y:S01]  /*f960*/  LDG.E.U16 R55, desc[UR10][R42.64] ;  /* 0x0000000a2a377981 */ /* 0x000122000c1e1500 */
[----:B-1----:R-:W-:-:S03]  /*f970*/  IMAD.WIDE R44, R3, 0x2, R68 ;  /* 0x00000002032c7825 */ /* 0x002fc600078e0244 */
[----:B------:R-:W4:Y:S04]  /*f980*/  LDL.64 R84, [R1+0x1c0] ;  /* 0x0001c00001547983 */ /* 0x000f280000100a00 */
[----:B------:R-:W4:Y:S01]  /*f990*/  LDL.64 R70, [R1+0x1a0] ;  /* 0x0001a00001467983 */ /* 0x000f220000100a00 */
[----:B0-----:R-:W-:-:S03]  /*f9a0*/  IMAD.WIDE R42, R3, 0x2, R86 ;  /* 0x00000002032a7825 */ /* 0x001fc600078e0256 */
[----:B------:R-:W4:Y:S04]  /*f9b0*/  LDL.64 R68, [R1+0x180] ;  /* 0x0001800001447983 */ /* 0x000f280000100a00 */
[----:B------:R0:W4:Y:S04]  /*f9c0*/  LDG.E.U16 R59, desc[UR10][R40.64] ;  /* 0x0000000a283b7981 */ /* 0x000128000c1e1500 */
[----:B------:R-:W4:Y:S04]  /*f9d0*/  LDL.64 R86, [R1+0x140] ;  /* 0x0001400001567983 */ /* 0x000f280000100a00 */
[----:B------:R1:W4:Y:S01]  /*f9e0*/  LDG.E.U16 R57, desc[UR10][R46.64] ;  /* 0x0000000a2e397981 */ /* 0x000322000c1e1500 */
[----:B0-----:R-:W-:-:S03]  /*f9f0*/  IMAD.WIDE R40, R3, 0x2, R222 ;  /* 0x0000000203287825 */ /* 0x001fc600078e02de */
[----:B------:R-:W4:Y:S04]  /*fa00*/  LDL.64 R96, [R1+0x160] ;  /* 0x0001600001607983 */ /* 0x000f280000100a00 */
[----:B------:R-:W4:Y:S01]  /*fa10*/  LDL.64 R94, [R1+0x150] ;  /* 0x00015000015e7983 */ /* 0x000f220000100a00 */
[----:B-1----:R-:W-:-:S03]  /*fa20*/  IMAD.WIDE R46, R3, 0x2, R214 ;  /* 0x00000002032e7825 */ /* 0x002fc600078e02d6 */
[----:B------:R-:W4:Y:S04]  /*fa30*/  LDL.64 R104, [R1+0x170] ;  /* 0x0001700001687983 */ /* 0x000f280000100a00 */
[----:B------:R-:W4:Y:S04]  /*fa40*/  LDG.E.U16 R54, desc[UR10][R40.64] ;  /* 0x0000000a28367981 */ /* 0x000f28000c1e1500 */
[----:B------:R0:W4:Y:S04]  /*fa50*/  LDG.E.U16 R52, desc[UR10][R46.64] ;  /* 0x0000000a2e347981 */ /* 0x000128000c1e1500 */
[----:B------:R-:W4:Y:S04]  /*fa60*/  LDL.64 R88, [R1+0x130] ;  /* 0x0001300001587983 */ /* 0x000f280000100a00 */
[----:B------:R-:W4:Y:S01]  /*fa70*/  LDL.64 R102, [R1+0x120] ;  /* 0x0001200001667983 */ /* 0x000f220000100a00 */
[----:B0-----:R-:W-:-:S03]  /*fa80*/  IMAD.WIDE R46, R3, 0x2, R100 ;  /* 0x00000002032e7825 */ /* 0x001fc600078e0264 */
[----:B------:R-:W4:Y:S04]  /*fa90*/  LDL.64 R100, [R1+0x110] ;  /* 0x0001100001647983 */ /* 0x000f280000100a00 */
[----:B------:R0:W4:Y:S04]  /*faa0*/  LDG.E.U16 R63, desc[UR10][R38.64] ;  /* 0x0000000a263f7981 */ /* 0x000128000c1e1500 */
[----:B------:R-:W4:Y:S01]  /*fab0*/  LDG.E.U16 R47, desc[UR10][R46.64] ;  /* 0x0000000a2e2f7981 */ /* 0x000f22000c1e1500 */
[----:B--2---:R-:W-:-:S03]  /*fac0*/  IMAD.WIDE R40, R3, 0x2, R50 ;  /* 0x0000000203287825 */ /* 0x004fc600078e0232 */
[----:B------:R1:W2:Y:S01]  /*fad0*/  LDG.E.U16 R51, desc[UR10][R44.64] ;  /* 0x0000000a2c337981 */ /* 0x0002a2000c1e1500 */
[----:B0-----:R-:W-:-:S03]  /*fae0*/  IMAD.WIDE R38, R3, 0x2, R238 ;  /* 0x0000000203267825 */ /* 0x001fc600078e02ee */
[----:B------:R0:W2:Y:S04]  /*faf0*/  LDG.E.U16 R50, desc[UR10][R42.64] ;  /* 0x0000000a2a327981 */ /* 0x0000a8000c1e1500 */
[----:B------:R0:W2:Y:S01]  /*fb00*/  LDG.E.U16 R58, desc[UR10][R38.64] ;  /* 0x0000000a263a7981 */ /* 0x0000a2000c1e1500 */
[----:B-1----:R-:W-:-:S03]  /*fb10*/  IMAD.WIDE R44, R3, 0x2, R98 ;  /* 0x00000002032c7825 */ /* 0x002fc600078e0262 */
[----:B------:R-:W2:Y:S01]  /*fb20*/  LDL.64 R98, [R1+0x100] ;  /* 0x0001000001627983 */ /* 0x000ea20000100a00 */
[----:B0-----:R-:W-:-:S03]  /*fb30*/  IMAD.WIDE R42, R3, 0x2, R114 ;  /* 0x00000002032a7825 */ /* 0x001fc600078e0272 */
[----:B------:R-:W2:Y:S01]  /*fb40*/  LDG.E.U16 R46, desc[UR10][R44.64] ;  /* 0x0000000a2c2e7981 */ /* 0x000ea2000c1e1500 */
[----:B------:R-:W-:-:S05]  /*fb50*/  IMAD.WIDE R38, R3, 0x2, R218 ;  /* 0x0000000203267825 */ /* 0x000fca00078e02da */
[----:B------:R3:W2:Y:S04]  /*fb60*/  LDG.E.U16 R53, desc[UR10][R38.64] ;  /* 0x0000000a26357981 */ /* 0x0006a8000c1e1500 */
[----:B------:R-:W2:Y:S01]  /*fb70*/  LDG.E.U16 R45, desc[UR10][R42.64] ;  /* 0x0000000a2a2d7981 */ /* 0x000ea2000c1e1500 */
[----:B---3--:R-:W-:-:S03]  /*fb80*/  IMAD.WIDE R38, R3, 0x2, R48 ;  /* 0x0000000203267825 */ /* 0x008fc600078e0230 */
[----:B------:R0:W3:Y:S04]  /*fb90*/  LDG.E.U16 R49, desc[UR10][R40.64] ;  /* 0x0000000a28317981 */ /* 0x0000e8000c1e1500 */
[----:B------:R1:W3:Y:S01]  /*fba0*/  LDG.E.U16 R48, desc[UR10][R38.64] ;  /* 0x0000000a26307981 */ /* 0x0002e2000c1e1500 */
[----:B0-----:R-:W-:-:S04]  /*fbb0*/  IMAD.WIDE R40, R3, 0x2, R112 ;  /* 0x0000000203287825 */ /* 0x001fc800078e0270 */
[C---:B-1----:R-:W-:Y:S01]  /*fbc0*/  IMAD.WIDE R38, R3.reuse, 0x2, R110 ;  /* 0x0000000203267825 */ /* 0x042fe200078e026e */
[----:B------:R4:W3:Y:S04]  /*fbd0*/  LDG.E.U16 R44, desc[UR10][R40.64] ;  /* 0x0000000a282c7981 */ /* 0x0008e8000c1e1500 */
[----:B------:R0:W3:Y:S01]  /*fbe0*/  LDG.E.U16 R43, desc[UR10][R38.64] ;  /* 0x0000000a262b7981 */ /* 0x0000e2000c1e1500 */
[----:B----4-:R-:W-:-:S06]  /*fbf0*/  IMAD.WIDE R40, R3, 0x2, R108 ;  /* 0x0000000203287825 */ /* 0x010fcc00078e026c */
[----:B------:R-:W4:Y:S01]  /*fc00*/  LDG.E.U16 R41, desc[UR10][R40.64] ;  /* 0x0000000a28297981 */ /* 0x000f22000c1e1500 */
[----:B0-----:R-:W-:-:S06]  /*fc10*/  IMAD.WIDE R38, R3, 0x2, R106 ;  /* 0x0000000203267825 */ /* 0x001fcc00078e026a */
[----:B------:R-:W3:Y:S01]  /*fc20*/  LDG.E.U16 R39, desc[UR10][R38.64] ;  /* 0x0000000a26277981 */ /* 0x000ee2000c1e1500 */
[----:B------:R-:W-:-:S04]  /*fc30*/  IMAD.WIDE R84, R3, 0x2, R84 ;  /* 0x0000000203547825 */ /* 0x000fc800078e0254 */
[C---:B------:R-:W-:Y:S01]  /*fc40*/  IMAD.WIDE R70, R3.reuse, 0x2, R70 ;  /* 0x0000000203467825 */ /* 0x040fe200078e0246 */
[----:B------:R-:W3:Y:S03]  /*fc50*/  LDG.E.U16 R42, desc[UR10][R84.64] ;  /* 0x0000000a542a7981 */ /* 0x000ee6000c1e1500 */
[C---:B------:R-:W-:Y:S01]  /*fc60*/  IMAD.WIDE R68, R3.reuse, 0x2, R68 ;  /* 0x0000000203447825 */ /* 0x040fe200078e0244 */
[----:B------:R0:W3:Y:S04]  /*fc70*/  LDG.E.U16 R40, desc[UR10][R70.64] ;  /* 0x0000000a46287981 */ /* 0x0000e8000c1e1500 */
[----:B------:R1:W3:Y:S01]  /*fc80*/  LDG.E.U16 R38, desc[UR10][R68.64] ;  /* 0x0000000a44267981 */ /* 0x0002e2000c1e1500 */
[----:B------:R-:W-:-:S04]  /*fc90*/  IMAD.WIDE R86, R3, 0x2, R86 ;  /* 0x0000000203567825 */ /* 0x000fc800078e0256 */
[C---:B0-----:R-:W-:Y:S02]  /*fca0*/  IMAD.WIDE R70, R3.reuse, 0x2, R96 ;  /* 0x0000000203467825 */ /* 0x041fe400078e0260 */
[----:B------:R0:W3:Y:S02]  /*fcb0*/  LDG.E.U16 R96, desc[UR10][R86.64] ;  /* 0x0000000a56607981 */ /* 0x0000e4000c1e1500 */
[C---:B------:R-:W-:Y:S02]  /*fcc0*/  IMAD.WIDE R84, R3.reuse, 0x2, R94 ;  /* 0x0000000203547825 */ /* 0x040fe400078e025e */
[----:B------:R-:W3:Y:S02]  /*fcd0*/  LDG.E.U16 R94, desc[UR10][R70.64] ;  /* 0x0000000a465e7981 */ /* 0x000ee4000c1e1500 */
[C---:B-1----:R-:W-:Y:S02]  /*fce0*/  IMAD.WIDE R68, R3.reuse, 0x2, R104 ;  /* 0x0000000203447825 */ /* 0x042fe400078e0268 */
[----:B------:R-:W3:Y:S02]  /*fcf0*/  LDG.E.U16 R95, desc[UR10][R84.64] ;  /* 0x0000000a545f7981 */ /* 0x000ee4000c1e1500 */
[----:B0-----:R-:W-:-:S02]  /*fd00*/  IMAD.WIDE R86, R3, 0x2, R248 ;  /* 0x0000000203567825 */ /* 0x001fc400078e02f8 */
[----:B------:R0:W3:Y:S02]  /*fd10*/  LDG.E.U16 R93, desc[UR10][R68.64] ;  /* 0x0000000a445d7981 */ /* 0x0000e4000c1e1500 */
[----:B------:R-:W-:Y:S01]  /*fd20*/  FMUL R104, R16, UR5 ;  /* 0x0000000510687c20 */ /* 0x000fe20008400000 */
[----:B------:R-:W-:-:S04]  /*fd30*/  IMAD.WIDE R88, R3, 0x2, R88 ;  /* 0x0000000203587825 */ /* 0x000fc800078e0258 */
[----:B0-----:R-:W-:-:S04]  /*fd40*/  IMAD.WIDE R68, R3, 0x2, R102 ;  /* 0x0000000203447825 */ /* 0x001fc800078e0266 */
[----:B------:R-:W-:Y:S01]  /*fd50*/  FMUL R103, R15, UR5 ;  /* 0x000000050f677c20 */ /* 0x000fe20008400000 */
[----:B------:R0:W3:Y:S01]  /*fd60*/  LDG.E.U16 R97, desc[UR10][R88.64] ;  /* 0x0000000a58617981 */ /* 0x0000e2000c1e1500 */
[----:B------:R-:W-:-:S03]  /*fd70*/  IMAD.WIDE R70, R3, 0x2, R100 ;  /* 0x0000000203467825 */ /* 0x000fc600078e0264 */
[----:B------:R1:W3:Y:S01]  /*fd80*/  LDG.E.U16 R101, desc[UR10][R86.64] ;  /* 0x0000000a56657981 */ /* 0x0002e2000c1e1500 */
[----:B------:R-:W-:Y:S01]  /*fd90*/  FMNMX3 R104, R0, R103, R104, !PT ;  /* 0x0000006700687276 */ /* 0x000fe20007800068 */
[----:B------:R-:W-:Y:S01]  /*fda0*/  FMUL R103, R18, UR5 ;  /* 0x0000000512677c20 */ /* 0x000fe20008400000 */
[----:B0-----:R-:W-:-:S04]  /*fdb0*/  IMAD.WIDE R88, R3, 0x2, R244 ;  /* 0x0000000203587825 */ /* 0x001fc800078e02f4 */
[----:B-1----:R-:W-:Y:S02]  /*fdc0*/  IMAD.WIDE R86, R3, 0x2, R228 ;  /* 0x0000000203567825 */ /* 0x002fe400078e02e4 */
[----:B------:R-:W3:Y:S04]  /*fdd0*/  LDG.E.U16 R88, desc[UR10][R88.64] ;  /* 0x0000000a58587981 */ /* 0x000ee8000c1e1500 */
[----:B------:R0:W3:Y:S01]  /*fde0*/  LDG.E.U16 R86, desc[UR10][R86.64] ;  /* 0x0000000a56567981 */ /* 0x0000e2000c1e1500 */
[----:B------:R-:W-:Y:S01]  /*fdf0*/  FMUL R0, R19, UR5 ;  /* 0x0000000513007c20 */ /* 0x000fe20008400000 */
[----:B0-----:R-:W-:-:S05]  /*fe00*/  FMUL R87, R17, UR5 ;  /* 0x0000000511577c20 */ /* 0x001fca0008400000 */
[----:B------:R-:W-:Y:S01]  /*fe10*/  FMNMX3 R104, R104, R87, R103, !PT ;  /* 0x0000005768687276 */ /* 0x000fe20007800067 */
[----:B------:R-:W-:Y:S01]  /*fe20*/  FMUL R105, R22, UR5 ;  /* 0x0000000516697c20 */ /* 0x000fe20008400000 */
[C---:B--2---:R-:W-:Y:S02]  /*fe30*/  IMAD.WIDE R84, R3.reuse, 0x2, R98 ;  /* 0x0000000203547825 */ /* 0x044fe400078e0262 */
[----:B------:R0:W2:Y:S04]  /*fe40*/  LDG.E.U16 R98, desc[UR10][R68.64] ;  /* 0x0000000a44627981 */ /* 0x0000a8000c1e1500 */
[----:B------:R1:W2:Y:S04]  /*fe50*/  LDG.E.U16 R100, desc[UR10][R84.64] ;  /* 0x0000000a54647981 */ /* 0x0002a8000c1e1500 */
[----:B------:R1:W2:Y:S01]  /*fe60*/  LDG.E.U16 R99, desc[UR10][R70.64] ;  /* 0x0000000a46637981 */ /* 0x0002a2000c1e1500 */
[----:B0-----:R-:W-:-:S04]  /*fe70*/  IMAD.WIDE R68, R3, 0x2, R240 ;  /* 0x0000000203447825 */ /* 0x001fc800078e02f0 */
[C---:B-1----:R-:W-:Y:S01]  /*fe80*/  IMAD.WIDE R84, R3.reuse, 0x2, R232 ;  /* 0x0000000203547825 */ /* 0x042fe200078e02e8 */
[----:B------:R0:W2:Y:S03]  /*fe90*/  LDG.E.U16 R89, desc[UR10][R68.64] ;  /* 0x0000000a44597981 */ /* 0x0000a6000c1e1500 */
[C---:B------:R-:W-:Y:S02]  /*fea0*/  IMAD.WIDE R70, R3.reuse, 0x2, R236 ;  /* 0x0000000203467825 */ /* 0x040fe400078e02ec */
[----:B------:R1:W2:Y:S04]  /*feb0*/  LDG.E.U16 R85, desc[UR10][R84.64] ;  /* 0x0000000a54557981 */ /* 0x0002a8000c1e1500 */
[----:B------:R1:W2:Y:S01]  /*fec0*/  LDG.E.U16 R102, desc[UR10][R70.64] ;  /* 0x0000000a46667981 */ /* 0x0002a2000c1e1500 */
[----:B0-----:R-:W-:-:S04]  /*fed0*/  IMAD.WIDE R68, R3, 0x2, R224 ;  /* 0x0000000203447825 */ /* 0x001fc800078e02e0 */
[----:B-1----:R-:W-:Y:S01]  /*fee0*/  FMUL R84, R20, UR5 ;  /* 0x0000000514547c20 */ /* 0x002fe20008400000 */
[----:B------:R0:W2:Y:S01]  /*fef0*/  LDG.E.U16 R87, desc[UR10][R68.64] ;  /* 0x0000000a44577981 */ /* 0x0000a2000c1e1500 */
[----:B------:R-:W-:-:S03]  /*ff00*/  IMAD.WIDE R70, R3, 0x2, R220 ;  /* 0x0000000203467825 */ /* 0x000fc600078e02dc */
[----:B------:R-:W-:Y:S01]  /*ff10*/  FMNMX3 R0, R104, R0, R84, !PT ;  /* 0x0000000068007276 */ /* 0x000fe20007800054 */
[----:B------:R-:W-:Y:S01]  /*ff20*/  FMUL R84, R21, UR5 ;  /* 0x0000000515547c20 */ /* 0x000fe20008400000 */
[----:B------:R1:W2:Y:S01]  /*ff30*/  LDG.E.U16 R103, desc[UR10][R70.64] ;  /* 0x0000000a46677981 */ /* 0x0002a2000c1e1500 */
[----:B0-----:R-:W-:-:S03]  /*ff40*/  IMAD.WIDE R68, R3, 0x2, R216 ;  /* 0x0000000203447825 */ /* 0x001fc600078e02d8 */
[----:B------:R-:W-:Y:S02]  /*ff50*/  FMNMX3 R0, R0, R84, R105, !PT ;  /* 0x0000005400007276 */ /* 0x000fe40007800069 */
[----:B------:R0:W2:Y:S01]  /*ff60*/  LDG.E.U16 R104, desc[UR10][R68.64] ;  /* 0x0000000a44687981 */ /* 0x0000a2000c1e1500 */
[----:B-1----:R-:W-:-:S05]  /*ff70*/  IMAD.WIDE R70, R3, 0x2, R212 ;  /* 0x0000000203467825 */ /* 0x002fca00078e02d4 */
[----:B------:R1:W2:Y:S01]  /*ff80*/  LDG.E.U16 R105, desc[UR10][R70.64] ;  /* 0x0000000a46697981 */ /* 0x0002a2000c1e1500 */
[----:B0-----:R-:W-:Y:S01]  /*ff90*/  FMUL R68, R23, UR5 ;  /* 0x0000000517447c20 */ /* 0x001fe20008400000 */
[----:B------:R-:W-:-:S05]  /*ffa0*/  FMUL R69, R24, UR5 ;  /* 0x0000000518457c20 */ /* 0x000fca0008400000 */
[----:B------:R-:W-:Y:S01]  /*ffb0*/  FMNMX3 R69, R0, R68, R69, !PT ;  /* 0x0000004400457276 */ /* 0x000fe20007800045 */
[----:B-1----:R-:W-:Y:S01]  /*ffc0*/  FMUL R71, R25, UR5 ;  /* 0x0000000519477c20 */ /* 0x002fe20008400000 */
        /* <DEDUP_REMOVED lines=13> */
[----:B------:R-:W-:-:S03]  /*100a0*/  FMUL R196, R35, UR5 ;  /* 0x0000000523c47c20 */ /* 0x000fc60008400000 */
[----:B------:R-:W-:-:S04]  /*100b0*/  FMNMX3 R0, R0, R70, R69, !PT ;  /* 0x0000004600007276 */ /* 0x000fc80007800045 */
[----:B------:R-:W-:-:S05]  /*100c0*/  FMNMX3 R196, R0, R196, R37, !PT ;  /* 0x000000c400c47276 */ /* 0x000fca0007800025 */
[--C-:B------:R-:W-:Y:S01]  /*100d0*/  FFMA R6, R6, UR5, -R196.reuse ;  /* 0x0000000506067c23 */ /* 0x100fe200080008c4 */
[--C-:B------:R-:W-:Y:S01]  /*100e0*/  FFMA R8, R8, UR5, -R196.reuse ;  /* 0x0000000508087c23 */ /* 0x100fe200080008c4 */
[--C-:B------:R-:W-:Y:S02]  /*100f0*/  FFMA R4, R4, UR5, -R196.reuse ;  /* 0x0000000504047c23 */ /* 0x100fe400080008c4 */
[----:B------:R-:W-:Y:S01]  /*10100*/  FMUL R6, R6, 1.4426950216293334961 ;  /* 0x3fb8aa3b06067820 */ /* 0x000fe20000400000 */
[--C-:B------:R-:W-:Y:S01]  /*10110*/  FFMA R5, R5, UR5, -R196.reuse ;  /* 0x0000000505057c23 */ /* 0x100fe200080008c4 */
[--C-:B------:R-:W-:Y:S01]  /*10120*/  FFMA R0, R7, UR5, -R196.reuse ;  /* 0x0000000507007c23 */ /* 0x100fe200080008c4 */
[--C-:B------:R-:W-:Y:S01]  /*10130*/  FFMA R9, R9, UR5, -R196.reuse ;  /* 0x0000000509097c23 */ /* 0x100fe200080008c4 */
[--C-:B------:R-:W-:Y:S01]  /*10140*/  FFMA R10, R10, UR5, -R196.reuse ;  /* 0x000000050a0a7c23 */ /* 0x100fe200080008c4 */
[----:B------:R0:W-:Y:S01]  /*10150*/  MUFU.EX2 R7, R6 ;  /* 0x0000000600077308 */ /* 0x0001e20000000800 */
[--C-:B------:R-:W-:Y:S01]  /*10160*/  FFMA R11, R11, UR5, -R196.reuse ;  /* 0x000000050b0b7c23 */ /* 0x100fe200080008c4 */
[--C-:B------:R-:W-:Y:S01]  /*10170*/  FFMA R12, R12, UR5, -R196.reuse ;  /* 0x000000050c0c7c23 */ /* 0x100fe200080008c4 */
[----:B------:R-:W-:Y:S01]  /*10180*/  FMUL R4, R4, 1.4426950216293334961 ;  /* 0x3fb8aa3b04047820 */ /* 0x000fe20000400000 */
[----:B------:R-:W-:Y:S01]  /*10190*/  FMUL R5, R5, 1.4426950216293334961 ;  /* 0x3fb8aa3b05057820 */ /* 0x000fe20000400000 */
[----:B------:R-:W-:Y:S01]  /*101a0*/  FMUL R0, R0, 1.4426950216293334961 ;  /* 0x3fb8aa3b00007820 */ /* 0x000fe20000400000 */
[--C-:B------:R-:W-:Y:S01]  /*101b0*/  FFMA R13, R13, UR5, -R196.reuse ;  /* 0x000000050d0d7c23 */ /* 0x100fe200080008c4 */
[--C-:B------:R-:W-:Y:S01]  /*101c0*/  FFMA R14, R14, UR5, -R196.reuse ;  /* 0x000000050e0e7c23 */ /* 0x100fe200080008c4 */
[----:B0-----:R-:W-:Y:S01]  /*101d0*/  FMUL R6, R8, 1.4426950216293334961 ;  /* 0x3fb8aa3b08067820 */ /* 0x001fe20000400000 */
[----:B------:R-:W-:Y:S01]  /*101e0*/  FMUL R8, R9, 1.4426950216293334961 ;  /* 0x3fb8aa3b09087820 */ /* 0x000fe20000400000 */
[----:B------:R-:W-:Y:S01]  /*101f0*/  FMUL R9, R10, 1.4426950216293334961 ;  /* 0x3fb8aa3b0a097820 */ /* 0x000fe20000400000 */
[----:B------:R-:W-:Y:S01]  /*10200*/  FMUL R10, R11, 1.4426950216293334961 ;  /* 0x3fb8aa3b0b0a7820 */ /* 0x000fe20000400000 */
[--C-:B------:R-:W-:Y:S01]  /*10210*/  FFMA R15, R15, UR5, -R196.reuse ;  /* 0x000000050f0f7c23 */ /* 0x100fe200080008c4 */
[----:B------:R-:W-:Y:S01]  /*10220*/  FMUL R11, R12, 1.4426950216293334961 ;  /* 0x3fb8aa3b0c0b7820 */ /* 0x000fe20000400000 */
[--C-:B------:R-:W-:Y:S01]  /*10230*/  FFMA R16, R16, UR5, -R196.reuse ;  /* 0x0000000510107c23 */ /* 0x100fe200080008c4 */
[----:B------:R0:W-:Y:S01]  /*10240*/  MUFU.EX2 R106, R0 ;  /* 0x00000000006a7308 */ /* 0x0001e20000000800 */
[----:B------:R-:W-:Y:S01]  /*10250*/  FMUL R12, R13, 1.4426950216293334961 ;  /* 0x3fb8aa3b0d0c7820 */ /* 0x000fe20000400000 */
[--C-:B------:R-:W-:Y:S01]  /*10260*/  FFMA R17, R17, UR5, -R196.reuse ;  /* 0x0000000511117c23 */ /* 0x100fe200080008c4 */
[----:B------:R-:W-:Y:S01]  /*10270*/  FMUL R13, R14, 1.4426950216293334961 ;  /* 0x3fb8aa3b0e0d7820 */ /* 0x000fe20000400000 */
[--C-:B------:R-:W-:Y:S01]  /*10280*/  FFMA R18, R18, UR5, -R196.reuse ;  /* 0x0000000512127c23 */ /* 0x100fe200080008c4 */
[----:B------:R-:W-:Y:S01]  /*10290*/  FMUL R14, R15, 1.4426950216293334961 ;  /* 0x3fb8aa3b0f0e7820 */ /* 0x000fe20000400000 */
[--C-:B------:R-:W-:Y:S01]  /*102a0*/  FFMA R19, R19, UR5, -R196.reuse ;  /* 0x0000000513137c23 */ /* 0x100fe200080008c4 */
[----:B------:R-:W-:Y:S01]  /*102b0*/  FMUL R15, R16, 1.4426950216293334961 ;  /* 0x3fb8aa3b100f7820 */ /* 0x000fe20000400000 */
[----:B------:R-:W-:Y:S01]  /*102c0*/  MUFU.EX2 R4, R4 ;  /* 0x0000000400047308 */ /* 0x000fe20000000800 */
[--C-:B0-----:R-:W-:Y:S01]  /*102d0*/  FFMA R0, R23, UR5, -R196.reuse ;  /* 0x0000000517007c23 */ /* 0x101fe200080008c4 */
[----:B------:R-:W-:Y:S01]  /*102e0*/  FFMA R20, R20, UR5, -R196 ;  /* 0x0000000514147c23 */ /* 0x000fe200080008c4 */
[----:B------:R-:W-:Y:S01]  /*102f0*/  FMUL R16, R17, 1.4426950216293334961 ;  /* 0x3fb8aa3b11107820 */ /* 0x000fe20000400000 */
[----:B------:R-:W-:Y:S01]  /*10300*/  FMUL R17, R18, 1.4426950216293334961 ;  /* 0x3fb8aa3b12117820 */ /* 0x000fe20000400000 */
[----:B------:R-:W-:-:S03]  /*10310*/  FMUL R0, R0, 1.4426950216293334961 ;  /* 0x3fb8aa3b00007820 */ /* 0x000fc60000400000 */
[----:B------:R-:W0:Y:S01]  /*10320*/  MUFU.EX2 R5, R5 ;  /* 0x0000000500057308 */ /* 0x000e220000000800 */
[----:B------:R-:W-:Y:S01]  /*10330*/  FMUL R18, R19, 1.4426950216293334961 ;  /* 0x3fb8aa3b13127820 */ /* 0x000fe20000400000 */
[----:B------:R-:W-:Y:S01]  /*10340*/  FMUL R19, R20, 1.4426950216293334961 ;  /* 0x3fb8aa3b14137820 */ /* 0x000fe20000400000 */
[--C-:B------:R-:W-:Y:S01]  /*10350*/  FFMA R20, R24, UR5, -R196.reuse ;  /* 0x0000000518147c23 */ /* 0x100fe200080008c4 */
[----:B------:R-:W-:-:S04]  /*10360*/  FFMA R21, R21, UR5, -R196 ;  /* 0x0000000515157c23 */ /* 0x000fc800080008c4 */
[----:B------:R1:W-:Y:S01]  /*10370*/  MUFU.EX2 R24, R0 ;  /* 0x0000000000187308 */ /* 0x0003e20000000800 */
[----:B------:R-:W-:Y:S01]  /*10380*/  FMUL R20, R20, 1.4426950216293334961 ;  /* 0x3fb8aa3b14147820 */ /* 0x000fe20000400000 */
[----:B------:R-:W-:Y:S01]  /*10390*/  FMUL R21, R21, 1.4426950216293334961 ;  /* 0x3fb8aa3b15157820 */ /* 0x000fe20000400000 */
[----:B-1----:R-:W-:-:S05]  /*103a0*/  FFMA R0, R25, UR5, -R196 ;  /* 0x0000000519007c23 */ /* 0x002fca00080008c4 */
[----:B------:R-:W1:Y:S01]  /*103b0*/  MUFU.EX2 R6, R6 ;  /* 0x0000000600067308 */ /* 0x000e620000000800 */
[----:B------:R-:W-:Y:S01]  /*103c0*/  FMUL R0, R0, 1.4426950216293334961 ;  /* 0x3fb8aa3b00007820 */ /* 0x000fe20000400000 */
[----:B------:R-:W-:-:S06]  /*103d0*/  FFMA R26, R26, UR5, -R196 ;  /* 0x000000051a1a7c23 */ /* 0x000fcc00080008c4 */
[----:B------:R-:W-:Y:S08]  /*103e0*/  MUFU.EX2 R25, R20 ;  /* 0x0000001400197308 */ /* 0x000ff00000000800 */
[----:B------:R-:W0:Y:S08]  /*103f0*/  MUFU.EX2 R8, R8 ;  /* 0x0000000800087308 */ /* 0x000e300000000800 */
[----:B------:R0:W-:Y:S02]  /*10400*/  MUFU.EX2 R20, R0 ;  /* 0x0000000000147308 */ /* 0x0001e40000000800 */
[----:B0-----:R-:W-:-:S06]  /*10410*/  FADD R0, R4, R5 ;  /* 0x0000000504007221 */ /* 0x001fcc0000000000 */
[----:B------:R0:W-:Y:S08]  /*10420*/  MUFU.EX2 R107, R21 ;  /* 0x00000015006b7308 */ /* 0x0001f00000000800 */
[----:B------:R-:W3:Y:S01]  /*10430*/  MUFU.EX2 R9, R9 ;  /* 0x0000000900097308 */ /* 0x000ee20000000800 */
[----:B0-----:R-:W-:Y:S01]  /*10440*/  FMUL R21, R26, 1.4426950216293334961 ;  /* 0x3fb8aa3b1a157820 */ /* 0x001fe20000400000 */
[----:B------:R-:W-:-:S04]  /*10450*/  FADD R26, R7, R0 ;  /* 0x00000000071a7221 */ /* 0x000fc80000000000 */
[----:B------:R-:W-:Y:S02]  /*10460*/  FADD R26, R106, R26 ;  /* 0x0000001a6a1a7221 */ /* 0x000fe40000000000 */
[----:B------:R-:W0:Y:S02]  /*10470*/  MUFU.EX2 R10, R10 ;  /* 0x0000000a000a7308 */ /* 0x000e240000000800 */
[----:B-1----:R-:W-:-:S06]  /*10480*/  FADD R26, R6, R26 ;  /* 0x0000001a061a7221 */ /* 0x002fcc0000000000 */
[----:B------:R-:W1:Y:S01]  /*10490*/  MUFU.EX2 R11, R11 ;  /* 0x0000000b000b7308 */ /* 0x000e620000000800 */
[----:B------:R-:W-:-:S07]  /*104a0*/  FADD R26, R8, R26 ;  /* 0x0000001a081a7221 */ /* 0x000fce0000000000 */
[----:B------:R-:W1:Y:S01]  /*104b0*/  MUFU.EX2 R12, R12 ;  /* 0x0000000c000c7308 */ /* 0x000e620000000800 */
[----:B---3--:R-:W-:-:S07]  /*104c0*/  FADD R26, R9, R26 ;  /* 0x0000001a091a7221 */ /* 0x008fce0000000000 */
[----:B------:R-:W3:Y:S01]  /*104d0*/  MUFU.EX2 R13, R13 ;  /* 0x0000000d000d7308 */ /* 0x000ee20000000800 */
[----:B0-----:R-:W-:-:S07]  /*104e0*/  FADD R26, R10, R26 ;  /* 0x0000001a0a1a7221 */ /* 0x001fce0000000000 */
[----:B------:R-:W0:Y:S01]  /*104f0*/  MUFU.EX2 R14, R14 ;  /* 0x0000000e000e7308 */ /* 0x000e220000000800 */
[----:B-1----:R-:W-:-:S07]  /*10500*/  FADD R26, R11, R26 ;  /* 0x0000001a0b1a7221 */ /* 0x002fce0000000000 */
[----:B------:R-:W1:Y:S01]  /*10510*/  MUFU.EX2 R15, R15 ;  /* 0x0000000f000f7308 */ /* 0x000e620000000800 */
[----:B------:R-:W-:-:S07]  /*10520*/  FADD R26, R12, R26 ;  /* 0x0000001a0c1a7221 */ /* 0x000fce0000000000 */
[----:B------:R-:W1:Y:S01]  /*10530*/  MUFU.EX2 R16, R16 ;  /* 0x0000001000107308 */ /* 0x000e620000000800 */
[----:B---3--:R-:W-:-:S07]  /*10540*/  FADD R26, R13, R26 ;  /* 0x0000001a0d1a7221 */ /* 0x008fce0000000000 */
[----:B------:R-:W3:Y:S01]  /*10550*/  MUFU.EX2 R17, R17 ;  /* 0x0000001100117308 */ /* 0x000ee20000000800 */
[----:B0-----:R-:W-:Y:S01]  /*10560*/  FADD R26, R14, R26 ;  /* 0x0000001a0e1a7221 */ /* 0x001fe20000000000 */
[----:B------:R-:W-:-:S06]  /*10570*/  FFMA R22, R22, UR5, -R196 ;  /* 0x0000000516167c23 */ /* 0x000fcc00080008c4 */
[----:B------:R-:W0:Y:S01]  /*10580*/  MUFU.EX2 R18, R18 ;  /* 0x0000001200127308 */ /* 0x000e220000000800 */
[----:B-1----:R-:W-:Y:S01]  /*10590*/  FADD R26, R15, R26 ;  /* 0x0000001a0f1a7221 */ /* 0x002fe20000000000 */
[----:B------:R-:W-:-:S06]  /*105a0*/  FMUL R22, R22, 1.4426950216293334961 ;  /* 0x3fb8aa3b16167820 */ /* 0x000fcc0000400000 */
[----:B------:R-:W1:Y:S01]  /*105b0*/  MUFU.EX2 R19, R19 ;  /* 0x0000001300137308 */ /* 0x000e620000000800 */
[----:B------:R-:W-:Y:S01]  /*105c0*/  FADD R26, R16, R26 ;  /* 0x0000001a101a7221 */ /* 0x000fe20000000000 */
[----:B------:R-:W-:-:S03]  /*105d0*/  LOP3.LUT R2, R197, 0x20, RZ, 0x3c, !PT ;  /* 0x00000020c5027812 */ /* 0x000fc600078e3cff */
[----:B---3--:R-:W-:-:S03]  /*105e0*/  FADD R26, R17, R26 ;  /* 0x0000001a111a7221 */ /* 0x008fc60000000000 */
[----:B------:R3:W1:Y:S01]  /*105f0*/  MUFU.EX2 R23, R22 ;  /* 0x0000001600177308 */ /* 0x0006620000000800 */
[----:B------:R-:W-:Y:S01]  /*10600*/  STS.U16 [R197+UR6+0x18000], R36 ;  /* 0x01800024c5007988 */ /* 0x000fe20008000406 */
[----:B------:R-:W-:Y:S01]  /*10610*/  FFMA R28, R28, UR5, -R196 ;  /* 0x000000051c1c7c23 */ /* 0x000fe200080008c4 */
[----:B0-----:R-:W-:Y:S01]  /*10620*/  FADD R26, R18, R26 ;  /* 0x0000001a121a7221 */ /* 0x001fe20000000000 */
[--C-:B------:R-:W-:Y:S01]  /*10630*/  FFMA R210, R35, UR5, -R196.reuse ;  /* 0x0000000523d27c23 */ /* 0x100fe200080008c4 */
[----:B------:R-:W-:Y:S01]  /*10640*/  STS.U16 [R197+UR6+0x18200], R92 ;  /* 0x0182005cc5007988 */ /* 0x000fe20008000406 */
[----:B------:R-:W-:-:S03]  /*10650*/  FFMA R29, R29, UR5, -R196 ;  /* 0x000000051d1d7c23 */ /* 0x000fc600080008c4 */
[----:B------:R-:W-:Y:S01]  /*10660*/  STS.U16 [R197+UR6+0x18400], R91 ;  /* 0x0184005bc5007988 */ /* 0x000fe20008000406 */
[----:B---3--:R-:W-:-:S03]  /*10670*/  FFMA R22, R27, UR5, -R196 ;  /* 0x000000051b167c23 */ /* 0x008fc600080008c4 */
[----:B------:R-:W-:Y:S01]  /*10680*/  STS.U16 [R197+UR6+0x18600], R90 ;  /* 0x0186005ac5007988 */ /* 0x000fe20008000406 */
[----:B------:R-:W-:-:S03]  /*10690*/  FFMA R30, R30, UR5, -R196 ;  /* 0x000000051e1e7c23 */ /* 0x000fc600080008c4 */
        /* <DEDUP_REMOVED lines=33> */
[----:B------:R-:W-:-:S03]  /*108b0*/  FMUL R22, R22, 1.4426950216293334961 ;  /* 0x3fb8aa3b16167820 */ /* 0x000fc60000400000 */
[----:B------:R-:W-:Y:S01]  /*108c0*/  STS.U16 [R2+UR6+0x18300], R50 ;  /* 0x0183003202007988 */ /* 0x000fe20008000406 */
[----:B------:R-:W-:Y:S01]  /*108d0*/  FMUL R0, R28, 1.4426950216293334961 ;  /* 0x3fb8aa3b1c007820 */ /* 0x000fe20000400000 */
[----:B-1----:R-:W-:Y:S02]  /*108e0*/  FADD R26, R19, R26 ;  /* 0x0000001a131a7221 */ /* 0x002fe40000000000 */
[----:B------:R-:W-:Y:S01]  /*108f0*/  STS.U16 [R2+UR6+0x18500], R49 ;  /* 0x0185003102007988 */ /* 0x000fe20008000406 */
[----:B------:R-:W-:-:S03]  /*10900*/  FMUL R210, R210, 1.4426950216293334961 ;  /* 0x3fb8aa3bd2d27820 */ /* 0x000fc60000400000 */
[----:B------:R-:W-:Y:S01]  /*10910*/  STS.U16 [R2+UR6+0x18700], R48 ;  /* 0x0187003002007988 */ /* 0x000fe20008000406 */
[----:B------:R-:W-:Y:S01]  /*10920*/  FMUL R29, R29, 1.4426950216293334961 ;  /* 0x3fb8aa3b1d1d7820 */ /* 0x000fe20000400000 */
[----:B------:R-:W-:Y:S02]  /*10930*/  FMUL R30, R30, 1.4426950216293334961 ;  /* 0x3fb8aa3b1e1e7820 */ /* 0x000fe40000400000 */
[----:B------:R-:W-:Y:S01]  /*10940*/  STS.U16 [R2+UR6+0x18900], R47 ;  /* 0x0189002f02007988 */ /* 0x000fe20008000406 */
[----:B------:R-:W-:Y:S01]  /*10950*/  FMUL R31, R31, 1.4426950216293334961 ;  /* 0x3fb8aa3b1f1f7820 */ /* 0x000fe20000400000 */
[----:B------:R-:W-:Y:S01]  /*10960*/  FMUL R32, R32, 1.4426950216293334961 ;  /* 0x3fb8aa3b20207820 */ /* 0x000fe20000400000 */
[----:B------:R-:W-:Y:S01]  /*10970*/  FMUL R33, R33, 1.4426950216293334961 ;  /* 0x3fb8aa3b21217820 */ /* 0x000fe20000400000 */
[----:B------:R-:W-:Y:S01]  /*10980*/  STS.U16 [R2+UR6+0x18b00], R46 ;  /* 0x018b002e02007988 */ /* 0x000fe20008000406 */
[----:B------:R-:W-:Y:S01]  /*10990*/  FMUL R34, R34, 1.4426950216293334961 ;  /* 0x3fb8aa3b22227820 */ /* 0x000fe20000400000 */
[----:B------:R-:W-:-:S02]  /*109a0*/  FADD R26, R107, R26 ;  /* 0x0000001a6b1a7221 */ /* 0x000fc40000000000 */
[----:B------:R-:W-:Y:S01]  /*109b0*/  STS.U16 [R2+UR6+0x18d00], R45 ;  /* 0x018d002d02007988 */ /* 0x000fe20008000406 */
[----:B------:R-:W1:Y:S03]  /*109c0*/  MUFU.EX2 R21, R21 ;  /* 0x0000001500157308 */ /* 0x000e660000000800 */
[----:B------:R-:W-:Y:S04]  /*109d0*/  STS.U16 [R2+UR6+0x18f00], R44 ;  /* 0x018f002c02007988 */ /* 0x000fe80008000406 */
[----:B------:R-:W-:Y:S01]  /*109e0*/  STS.U16 [R2+UR6+0x19100], R43 ;  /* 0x0191002b02007988 */ /* 0x000fe20008000406 */
[----:B------:R-:W3:Y:S03]  /*109f0*/  MUFU.EX2 R22, R22 ;  /* 0x0000001600167308 */ /* 0x000ee60000000800 */
[----:B------:R-:W-:Y:S01]  /*10a00*/  STS.U16 [R2+UR6+0x19300], R42 ;  /* 0x0193002a02007988 */ /* 0x000fe20008000406 */
[----:B------:R-:W-:-:S03]  /*10a10*/  FADD R26, R23, R26 ;  /* 0x0000001a171a7221 */ /* 0x000fc60000000000 */
[----:B----4-:R-:W-:Y:S01]  /*10a20*/  STS.U16 [R2+UR6+0x19500], R41 ;  /* 0x0195002902007988 */ /* 0x010fe20008000406 */
[----:B------:R-:W-:Y:S03]  /*10a30*/  MUFU.EX2 R0, R0 ;  /* 0x0000000000007308 */ /* 0x000fe60000000800 */
[----:B------:R-:W-:Y:S05]  /*10a40*/  STS.U16 [R2+UR6+0x19700], R40 ;  /* 0x0197002802007988 */ /* 0x000fea0008000406 */
[----:B------:R-:W4:Y:S01]  /*10a50*/  MUFU.EX2 R68, R29 ;  /* 0x0000001d00447308 */ /* 0x000f220000000800 */
[----:B------:R-:W-:Y:S01]  /*10a60*/  STS.U16 [R2+UR6+0x19900], R39 ;  /* 0x0199002702007988 */ /* 0x000fe20008000406 */
[----:B------:R-:W-:-:S03]  /*10a70*/  FADD R26, R24, R26 ;  /* 0x0000001a181a7221 */ /* 0x000fc60000000000 */
[----:B------:R0:W-:Y:S03]  /*10a80*/  STS.U16 [R2+UR6+0x19b00], R38 ;  /* 0x019b002602007988 */ /* 0x0001e60008000406 */
[----:B------:R-:W-:Y:S01]  /*10a90*/  MUFU.EX2 R69, R30 ;  /* 0x0000001e00457308 */ /* 0x000fe20000000800 */
[----:B------:R-:W-:Y:S07]  /*10aa0*/  STS.U16 [R2+UR6+0x19d00], R93 ;  /* 0x019d005d02007988 */ /* 0x000fee0008000406 */
[----:B------:R-:W0:Y:S01]  /*10ab0*/  MUFU.EX2 R70, R31 ;  /* 0x0000001f00467308 */ /* 0x000e220000000800 */
[----:B------:R-:W-:Y:S07]  /*10ac0*/  STS.U16 [R2+UR6+0x19f00], R94 ;  /* 0x019f005e02007988 */ /* 0x000fee0008000406 */
[----:B------:R-:W-:Y:S01]  /*10ad0*/  MUFU.EX2 R71, R32 ;  /* 0x0000002000477308 */ /* 0x000fe20000000800 */
[----:B------:R-:W-:Y:S07]  /*10ae0*/  STS.U16 [R2+UR6+0x1a100], R95 ;  /* 0x01a1005f02007988 */ /* 0x000fee0008000406 */
[----:B------:R-:W0:Y:S01]  /*10af0*/  MUFU.EX2 R84, R33 ;  /* 0x0000002100547308 */ /* 0x000e220000000800 */
[----:B------:R-:W-:Y:S07]  /*10b00*/  STS.U16 [R2+UR6+0x1a300], R96 ;  /* 0x01a3006002007988 */ /* 0x000fee0008000406 */
[----:B------:R-:W-:Y:S08]  /*10b10*/  MUFU.EX2 R205, R34 ;  /* 0x0000002200cd7308 */ /* 0x000ff00000000800 */
[----:B------:R-:W0:Y:S01]  /*10b20*/  MUFU.EX2 R210, R210 ;  /* 0x000000d200d27308 */ /* 0x000e220000000800 */
[----:B------:R-:W-:Y:S01]  /*10b30*/  STS.U16 [R2+UR6+0x1a500], R97 ;  /* 0x01a5006102007988 */ /* 0x000fe20008000406 */
[----:B------:R-:W-:-:S03]  /*10b40*/  FADD R26, R25, R26 ;  /* 0x0000001a191a7221 */ /* 0x000fc60000000000 */
[----:B--2---:R-:W-:Y:S01]  /*10b50*/  STS.U16 [R2+UR6+0x1a700], R98 ;  /* 0x01a7006202007988 */ /* 0x004fe20008000406 */
[----:B------:R-:W-:-:S03]  /*10b60*/  F2FP.F16.F32.PACK_AB R4, R5, R4 ;  /* 0x000000040504723e */ /* 0x000fc600000000ff */
[----:B------:R-:W-:Y:S01]  /*10b70*/  STS.U16 [R2+UR6+0x1a900], R99 ;  /* 0x01a9006302007988 */ /* 0x000fe20008000406 */
[----:B------:R-:W-:-:S03]  /*10b80*/  F2FP.F16.F32.PACK_AB R5, R106, R7 ;  /* 0x000000076a05723e */ /* 0x000fc600000000ff */
[----:B------:R-:W-:Y:S01]  /*10b90*/  STS.U16 [R2+UR6+0x1ab00], R100 ;  /* 0x01ab006402007988 */ /* 0x000fe20008000406 */
[----:B------:R-:W-:Y:S01]  /*10ba0*/  F2FP.F16.F32.PACK_AB R6, R8, R6 ;  /* 0x000000060806723e */ /* 0x000fe200000000ff */
[----:B------:R-:W-:Y:S02]  /*10bb0*/  FADD R26, R20, R26 ;  /* 0x0000001a141a7221 */ /* 0x000fe40000000000 */
[----:B------:R-:W-:Y:S01]  /*10bc0*/  STS.U16 [R2+UR6+0x1ad00], R101 ;  /* 0x01ad006502007988 */ /* 0x000fe20008000406 */
[----:B------:R-:W-:-:S03]  /*10bd0*/  F2FP.F16.F32.PACK_AB R7, R10, R9 ;  /* 0x000000090a07723e */ /* 0x000fc600000000ff */
[----:B------:R-:W-:Y:S01]  /*10be0*/  STS.U16 [R2+UR6+0x1af00], R88 ;  /* 0x01af005802007988 */ /* 0x000fe20008000406 */
[----:B------:R-:W-:-:S03]  /*10bf0*/  F2FP.F16.F32.PACK_AB R8, R12, R11 ;  /* 0x0000000b0c08723e */ /* 0x000fc600000000ff */
[----:B------:R-:W-:Y:S01]  /*10c00*/  STS.U16 [R2+UR6+0x1b100], R89 ;  /* 0x01b1005902007988 */ /* 0x000fe20008000406 */
[----:B------:R-:W-:Y:S02]  /*10c10*/  F2FP.F16.F32.PACK_AB R9, R14, R13 ;  /* 0x0000000d0e09723e */ /* 0x000fe400000000ff */
[----:B------:R-:W-:Y:S01]  /*10c20*/  F2FP.F16.F32.PACK_AB R10, R16, R15 ;  /* 0x0000000f100a723e */ /* 0x000fe200000000ff */
[----:B------:R-:W-:Y:S01]  /*10c30*/  STS.U16 [R2+UR6+0x1b300], R102 ;  /* 0x01b3006602007988 */ /* 0x000fe20008000406 */
[----:B------:R-:W-:Y:S02]  /*10c40*/  F2FP.F16.F32.PACK_AB R11, R18, R17 ;  /* 0x00000011120b723e */ /* 0x000fe400000000ff */
[----:B------:R-:W-:Y:S01]  /*10c50*/  F2FP.F16.F32.PACK_AB R12, R107, R19 ;  /* 0x000000136b0c723e */ /* 0x000fe200000000ff */
[----:B------:R-:W-:Y:S01]  /*10c60*/  STS.U16 [R2+UR6+0x1b500], R85 ;  /* 0x01b5005502007988 */ /* 0x000fe20008000406 */
[----:B------:R-:W-:Y:S01]  /*10c70*/  F2FP.F16.F32.PACK_AB R13, R24, R23 ;  /* 0x00000017180d723e */ /* 0x000fe200000000ff */
[----:B-1----:R-:W-:Y:S01]  /*10c80*/  FADD R26, R21, R26 ;  /* 0x0000001a151a7221 */ /* 0x002fe20000000000 */
[----:B------:R-:W-:Y:S01]  /*10c90*/  F2FP.F16.F32.PACK_AB R14, R20, R25 ;  /* 0x00000019140e723e */ /* 0x000fe200000000ff */
[----:B------:R-:W-:Y:S01]  /*10ca0*/  STS.U16 [R2+UR6+0x1b700], R86 ;  /* 0x01b7005602007988 */ /* 0x000fe20008000406 */
[----:B---3--:R-:W-:-:S02]  /*10cb0*/  F2FP.F16.F32.PACK_AB R15, R22, R21 ;  /* 0x00000015160f723e */ /* 0x008fc400000000ff */
[----:B----4-:R-:W-:Y:S01]  /*10cc0*/  F2FP.F16.F32.PACK_AB R16, R68, R0 ;  /* 0x000000004410723e */ /* 0x010fe200000000ff */
[----:B------:R-:W-:Y:S01]  /*10cd0*/  STS.U16 [R2+UR6+0x1b900], R87 ;  /* 0x01b9005702007988 */ /* 0x000fe20008000406 */
[----:B0-----:R-:W-:Y:S02]  /*10ce0*/  F2FP.F16.F32.PACK_AB R17, R70, R69 ;  /* 0x000000454611723e */ /* 0x001fe400000000ff */
[----:B------:R-:W-:Y:S02]  /*10cf0*/  F2FP.F16.F32.PACK_AB R18, R84, R71 ;  /* 0x000000475412723e */ /* 0x000fe400000000ff */
[----:B------:R-:W-:Y:S01]  /*10d00*/  F2FP.F16.F32.PACK_AB R19, R210, R205 ;  /* 0x000000cdd213723e */ /* 0x000fe200000000ff */
[----:B------:R-:W-:Y:S01]  /*10d10*/  STS.U16 [R2+UR6+0x1bb00], R103 ;  /* 0x01bb006702007988 */ /* 0x000fe20008000406 */
[----:B------:R-:W-:-:S03]  /*10d20*/  FADD R72, -R196, R37 ;  /* 0x00000025c4487221 */ /* 0x000fc60000000100 */
[----:B------:R-:W-:Y:S01]  /*10d30*/  STS.U16 [R2+UR6+0x1bd00], R104 ;  /* 0x01bd006802007988 */ /* 0x000fe20008000406 */
[----:B------:R-:W-:Y:S01]  /*10d40*/  FADD R73, R22, R26 ;  /* 0x0000001a16497221 */ /* 0x000fe20000000000 */
[----:B------:R-:W-:Y:S02]  /*10d50*/  STTM.x16 tmem[UR8+0x120], R4 ;  /* 0x00012004000079ed */ /* 0x000fe40008240008 */
[----:B------:R0:W-:Y:S01]  /*10d60*/  STS.U16 [R2+UR6+0x1bf00], R105 ;  /* 0x01bf006902007988 */ /* 0x0001e20008000406 */
[----:B------:R-:W1:Y:S02]  /*10d70*/  FENCE.VIEW.ASYNC.T ;  /* 0x00000000000073c6 */ /* 0x000e640000000200 */
[----:B-1----:R-:W-:Y:S06]  /*10d80*/  BAR.SYNC.DEFER_BLOCKING 0x0 ;  /* 0x0000000000007b1d */ /* 0x002fec0000010000 */
[----:B------:R-:W-:Y:S01]  /*10d90*/  LDTM.x64 R4, tmem[UR8] ;  /* 0x00000008000479ee */ /* 0x000fe20008340000 */
[----:B------:R-:W1:Y:S01]  /*10da0*/  LDTM.x64 R132, tmem[UR8+0x40] ;  /* 0x00004008008479ee */ /* 0x000e620008340000 */
        /* <DEDUP_REMOVED lines=23> */
[----:B-1----:R-:W-:Y:S04]  /*10f20*/  STL.64 [R1+0x660], R194 ;  /* 0x000660c201007387 */ /* 0x002fe80000100a00 */
[----:B------:R-:W-:Y:S01]  /*10f30*/  STL.64 [R1+0x658], R192 ;  /* 0x000658c001007387 */ /* 0x000fe20000100a00 */
[----:B------:R-:W-:-:S03]  /*10f40*/  FADD R73, R0, R73 ;  /* 0x0000004900497221 */ /* 0x000fc60000000000 */
[----:B------:R-:W-:Y:S04]  /*10f50*/  STL.64 [R1+0x650], R190 ;  /* 0x000650be01007387 */ /* 0x000fe80000100a00 */
[----:B------:R-:W-:Y:S04]  /*10f60*/  STL.64 [R1+0x648], R188 ;  /* 0x000648bc01007387 */ /* 0x000fe80000100a00 */
[----:B------:R-:W-:Y:S04]  /*10f70*/  STL.64 [R1+0x640], R186 ;  /* 0x000640ba01007387 */ /* 0x000fe80000100a00 */
        /* <DEDUP_REMOVED lines=25> */
[----:B------:R-:W-:Y:S04]  /*11110*/  STL.64 [R1+0x598], R144 ;  /* 0x0005989001007387 */ /* 0x000fe80000100a00 */
[----:B------:R-:W-:Y:S01]  /*11120*/  STL.64 [R1+0x590], R142 ;  /* 0x0005908e01007387 */ /* 0x000fe20000100a00 */
[----:B------:R-:W-:-:S03]  /*11130*/  FMUL R0, R72, 1.4426950216293334961 ;  /* 0x3fb8aa3b48007820 */ /* 0x000fc60000400000 */
[----:B------:R-:W-:Y:S01]  /*11140*/  STL.64 [R1+0x588], R140 ;  /* 0x0005888c01007387 */ /* 0x000fe20000100a00 */
[----:B------:R-:W-:-:S03]  /*11150*/  FADD R205, R205, R84 ;  /* 0x00000054cdcd7221 */ /* 0x000fc60000000000 */
[----:B------:R-:W-:Y:S04]  /*11160*/  STL.64 [R1+0x580], R138 ;  /* 0x0005808a01007387 */ /* 0x000fe80000100a00 */
[----:B------:R-:W-:Y:S04]  /*11170*/  STL.64 [R1+0x578], R136 ;  /* 0x0005788801007387 */ /* 0x000fe80000100a00 */
[----:B------:R-:W-:Y:S04]  /*11180*/  STL.64 [R1+0x570], R134 ;  /* 0x0005708601007387 */ /* 0x000fe80000100a00 */
[----:B------:R1:W-:Y:S01]  /*11190*/  STL.64 [R1+0x568], R132 ;  /* 0x0005688401007387 */ /* 0x0003e20000100a00 */
[----:B0-----:R-:W-:Y:S01]  /*111a0*/  LDTM.x64 R68, tmem[UR8+0x80] ;  /* 0x00008008004479ee */ /* 0x001fe20008340000 */
[----:B-1----:R-:W0:Y:S01]  /*111b0*/  LDTM.x64 R132, tmem[UR8+0xc0] ;  /* 0x0000c008008479ee */ /* 0x002e220008340000 */
[----:B------:R-:W1:Y:S01]  /*111c0*/  MUFU.EX2 R0, R0 ;  /* 0x0000000000007308 */ /* 0x000e620000000800 */
[----:B------:R-:W-:Y:S01]  /*111d0*/  NOP ;  /* 0x0000000000007918 */ /* 0x000fe20000000000 */
[----:B0-----:R-:W-:Y:S01]  /*111e0*/  STL.64 [R1], R132 ;  /* 0x0000008401007387 */ /* 0x001fe20000100a00 */
[----:B------:R-:W-:-:S03]  /*111f0*/  MOV R198, R194 ;  /* 0x000000c200c67202 */ /* 0x000fc60000000f00 */
[----:B------:R-:W-:Y:S01]  /*11200*/  STL.64 [R1+0x8], R134 ;  /* 0x0000088601007387 */ /* 0x000fe20000100a00 */
[----:B------:R-:W-:-:S03]  /*11210*/  MOV R2, R195 ;  /* 0x000000c300027202 */ /* 0x000fc60000000f00 */
[----:B------:R-:W-:Y:S01]  /*11220*/  STL.64 [R1+0x10], R136 ;  /* 0x0000108801007387 */ /* 0x000fe20000100a00 */
[----:B------:R-:W-:Y:S02]  /*11230*/  MOV R200, R192 ;  /* 0x000000c000c87202 */ /* 0x000fe40000000f00 */
[----:B------:R-:W-:Y:S01]  /*11240*/  MOV R199, R193 ;  /* 0x000000c100c77202 */ /* 0x000fe20000000f00 */
[----:B------:R0:W-:Y:S01]  /*11250*/  STL [R1+0x18], R138 ;  /* 0x0000188a01007387 */ /* 0x0001e20000100800 */
[----:B------:R-:W-:Y:S02]  /*11260*/  MOV R202, R190 ;  /* 0x000000be00ca7202 */ /* 0x000fe40000000f00 */
[----:B------:R-:W-:Y:S01]  /*11270*/  MOV R201, R191 ;  /* 0x000000bf00c97202 */ /* 0x000fe20000000f00 */
[----:B------:R-:W2:Y:S01]  /*11280*/  LDL.LU.64 R194, [R1+0x660] ;  /* 0x0006600001c27983 */ /* 0x000ea20000300a00 */
[----:B------:R-:W-:Y:S02]  /*11290*/  MOV R206, R188 ;  /* 0x000000bc00ce7202 */ /* 0x000fe40000000f00 */
[----:B------:R-:W-:Y:S01]  /*112a0*/  MOV R203, R189 ;  /* 0x000000bd00cb7202 */ /* 0x000fe20000000f00 */
[----:B------:R-:W3:Y:S01]  /*112b0*/  LDL.LU.64 R192, [R1+0x658] ;  /* 0x0006580001c07983 */ /* 0x000ee20000300a00 */
[----:B------:R-:W-:-:S02]  /*112c0*/  MOV R208, R186 ;  /* 0x000000ba00d07202 */ /* 0x000fc40000000f00 */
[----:B------:R-:W-:Y:S01]  /*112d0*/  MOV R207, R187 ;  /* 0x000000bb00cf7202 */ /* 0x000fe20000000f00 */
[----:B------:R-:W4:Y:S01]  /*112e0*/  LDL.LU.64 R190, [R1+0x650] ;  /* 0x0006500001be7983 */ /* 0x000f220000300a00 */
[----:B------:R-:W-:Y:S02]  /*112f0*/  MOV R252, R184 ;  /* 0x000000b800fc7202 */ /* 0x000fe40000000f00 */
[----:B------:R-:W-:Y:S01]  /*11300*/  MOV R211, R185 ;  /* 0x000000b900d37202 */ /* 0x000fe20000000f00 */
[----:B------:R-:W2:Y:S01]  /*11310*/  LDL.LU.64 R188, [R1+0x648] ;  /* 0x0006480001bc7983 */ /* 0x000ea20000300a00 */
[----:B------:R-:W-:Y:S02]  /*11320*/  MOV R204, R182 ;  /* 0x000000b600cc7202 */ /* 0x000fe40000000f00 */
[----:B------:R-:W-:Y:S01]  /*11330*/  MOV R209, R183 ;  /* 0x000000b700d17202 */ /* 0x000fe20000000f00 */
[----:B------:R-:W2:Y:S01]  /*11340*/  LDL.LU.64 R186, [R1+0x640] ;  /* 0x0006400001ba7983 */ /* 0x000ea20000300a00 */
[----:B------:R-:W-:-:S02]  /*11350*/  MOV R250, R180 ;  /* 0x000000b400fa7202 */ /* 0x000fc40000000f00 */
[----:B------:R-:W-:Y:S01]  /*11360*/  MOV R251, R181 ;  /* 0x000000b500fb7202 */ /* 0x000fe20000000f00 */
[----:B------:R-:W2:Y:S01]  /*11370*/  LDL.LU.64 R184, [R1+0x638] ;  /* 0x0006380001b87983 */ /* 0x000ea20000300a00 */
        /* <DEDUP_REMOVED lines=54> */
[----:B------:R-:W-:Y:S01]  /*116e0*/  MOV R212, R142 ;  /* 0x0000008e00d47202 */ /* 0x000fe20000000f00 */
[C---:B-1----:R-:W-:Y:S01]  /*116f0*/  FMUL R61, R0.reuse, R61 ;  /* 0x0000003d003d7220 */ /* 0x042fe20000400000 */
[----:B------:R-:W-:Y:S01]  /*11700*/  MOV R213, R143 ;  /* 0x0000008f00d57202 */ /* 0x000fe20000000f00 */
[----:B------:R-:W2:Y:S01]  /*11710*/  LDL.LU.64 R146, [R1+0x5a0] ;  /* 0x0005a00001927983 */ /* 0x000ea20000300a00 */
[----:B------:R-:W-:Y:S01]  /*11720*/  MOV R210, R140 ;  /* 0x0000008c00d27202 */ /* 0x000fe20000000f00 */
[C---:B------:R-:W-:Y:S01]  /*11730*/  FMUL R4, R0.reuse, R4 ;  /* 0x0000000400047220 */ /* 0x040fe20000400000 */
[----:B------:R-:W-:Y:S01]  /*11740*/  MOV R3, R141 ;  /* 0x0000008d00037202 */ /* 0x000fe20000000f00 */
[----:B------:R-:W2:Y:S01]  /*11750*/  LDL.LU.64 R144, [R1+0x598] ;  /* 0x0005980001907983 */ /* 0x000ea20000300a00 */
[C---:B------:R-:W-:Y:S01]  /*11760*/  FMUL R5, R0.reuse, R5 ;  /* 0x0000000500057220 */ /* 0x040fe20000400000 */
[C---:B------:R-:W-:Y:S01]  /*11770*/  FMUL R6, R0.reuse, R6 ;  /* 0x0000000600067220 */ /* 0x040fe20000400000 */
[C---:B------:R-:W-:Y:S01]  /*11780*/  FMUL R7, R0.reuse, R7 ;  /* 0x0000000700077220 */ /* 0x040fe20000400000 */
[----:B------:R-:W2:Y:S01]  /*11790*/  LDL.LU.64 R142, [R1+0x590] ;  /* 0x00059000018e7983 */ /* 0x000ea20000300a00 */
        /* <DEDUP_REMOVED lines=59> */
[----:B------:R-:W-:Y:S01]  /*11b50*/  MOV R197, R139 ;  /* 0x0000008b00c57202 */ /* 0x000fe20000000f00 */
[----:B------:R-:W2:Y:S04]  /*11b60*/  LDL.LU.64 R140, [R1+0x588] ;  /* 0x00058800018c7983 */ /* 0x000ea80000300a00 */
[----:B0-----:R-:W2:Y:S04]  /*11b70*/  LDL.LU.64 R138, [R1+0x580] ;  /* 0x00058000018a7983 */ /* 0x001ea80000300a00 */
[----:B------:R-:W2:Y:S04]  /*11b80*/  LDL.LU.64 R136, [R1+0x578] ;  /* 0x0005780001887983 */ /* 0x000ea80000300a00 */
[----:B------:R-:W2:Y:S04]  /*11b90*/  LDL.LU.64 R134, [R1+0x570] ;  /* 0x0005700001867983 */ /* 0x000ea80000300a00 */
[----:B------:R-:W2:Y:S01]  /*11ba0*/  LDL.LU.64 R132, [R1+0x568] ;  /* 0x0005680001847983 */ /* 0x000ea20000300a00 */
[----:B------:R0:W-:Y:S03]  /*11bb0*/  STTM.x64 tmem[UR8], R4 ;  /* 0x00000004000079ed */ /* 0x0001e60008340008 */
[----:B0-----:R-:W2:Y:S04]  /*11bc0*/  LDL.LU R61, [R1] ;  /* 0x00000000013d7983 */ /* 0x001ea80000300800 */
[----:B------:R-:W3:Y:S04]  /*11bd0*/  LDL.LU R62, [R1+0x4] ;  /* 0x00000400013e7983 */ /* 0x000ee80000300800 */
[----:B------:R-:W4:Y:S04]  /*11be0*/  LDL.LU R63, [R1+0x8] ;  /* 0x00000800013f7983 */ /* 0x000f280000300800 */
[----:B------:R-:W4:Y:S04]  /*11bf0*/  LDL.LU R64, [R1+0xc] ;  /* 0x00000c0001407983 */ /* 0x000f280000300800 */
[----:B------:R-:W4:Y:S04]  /*11c00*/  LDL.LU R65, [R1+0x10] ;  /* 0x0000100001417983 */ /* 0x000f280000300800 */
[----:B------:R-:W4:Y:S04]  /*11c10*/  LDL.LU R66, [R1+0x14] ;  /* 0x0000140001427983 */ /* 0x000f280000300800 */
[----:B------:R-:W4:Y:S01]  /*11c20*/  LDL.LU R67, [R1+0x18] ;  /* 0x0000180001437983 */ /* 0x000f220000300800 */
[C---:B------:R-:W-:Y:S01]  /*11c30*/  FMUL R11, R0.reuse, R197 ;  /* 0x000000c5000b7220 */ /* 0x040fe20000400000 */
[C---:B------:R-:W-:Y:S01]  /*11c40*/  FMUL R12, R0.reuse, R210 ;  /* 0x000000d2000c7220 */ /* 0x040fe20000400000 */
[C---:B------:R-:W-:Y:S01]  /*11c50*/  FMUL R13, R0.reuse, R3 ;  /* 0x00000003000d7220 */ /* 0x040fe20000400000 */
[----:B------:R0:W5:Y:S01]  /*11c60*/  LDL.LU R197, [R1+0x564] ;  /* 0x0005640001c57983 */ /* 0x0001620000300800 */
[C---:B------:R-:W-:Y:S01]  /*11c70*/  FMUL R14, R0.reuse, R212 ;  /* 0x000000d4000e7220 */ /* 0x040fe20000400000 */
[----:B------:R-:W-:-:S02]  /*11c80*/  FMUL R15, R0, R213 ;  /* 0x000000d5000f7220 */ /* 0x000fc40000400000 */
[----:B------:R-:W4:Y:S01]  /*11c90*/  LDL.LU R210, [R1+0x560] ;  /* 0x0005600001d27983 */ /* 0x000f220000300800 */
[----:B------:R-:W-:-:S03]  /*11ca0*/  FMUL R16, R0, R216 ;  /* 0x000000d800107220 */ /* 0x000fc60000400000 */
[----:B------:R0:W5:Y:S01]  /*11cb0*/  LDL.LU R3, [R1+0x55c] ;  /* 0x00055c0001037983 */ /* 0x0001620000300800 */
        /* <DEDUP_REMOVED lines=75> */
[----:B------:R0:W5:Y:S04]  /*12170*/  LDL.LU R247, [R1+0x4c4] ;  /* 0x0004c40001f77983 */ /* 0x0001680000300800 */
[----:B------:R0:W5:Y:S04]  /*12180*/  LDL.LU R250, [R1+0x4c0] ;  /* 0x0004c00001fa7983 */ /* 0x0001680000300800 */
[----:B------:R0:W5:Y:S04]  /*12190*/  LDL.LU R251, [R1+0x4bc] ;  /* 0x0004bc0001fb7983 */ /* 0x0001680000300800 */
[----:B------:R-:W4:Y:S01]  /*121a0*/  LDL.LU R204, [R1+0x4b8] ;  /* 0x0004b80001cc7983 */ /* 0x000f220000300800 */
[C---:B------:R-:W-:Y:S01]  /*121b0*/  FMUL R55, R0.reuse, R209 ;  /* 0x000000d100377220 */ /* 0x040fe20000400000 */
[C---:B------:R-:W-:Y:S01]  /*121c0*/  FMUL R56, R0.reuse, R252 ;  /* 0x000000fc00387220 */ /* 0x040fe20000400000 */
[C---:B------:R-:W-:Y:S01]  /*121d0*/  FMUL R57, R0.reuse, R211 ;  /* 0x000000d300397220 */ /* 0x040fe20000400000 */
[----:B------:R-:W4:Y:S01]  /*121e0*/  LDL.LU R209, [R1+0x4b4] ;  /* 0x0004b40001d17983 */ /* 0x000f220000300800 */
[C---:B------:R-:W-:Y:S01]  /*121f0*/  FMUL R58, R0.reuse, R208 ;  /* 0x000000d0003a7220 */ /* 0x040fe20000400000 */
[----:B------:R-:W-:-:S02]  /*12200*/  FMUL R59, R0, R207 ;  /* 0x000000cf003b7220 */ /* 0x000fc40000400000 */
[----:B------:R0:W5:Y:S01]  /*12210*/  LDL.LU R252, [R1+0x4b0] ;  /* 0x0004b00001fc7983 */ /* 0x0001620000300800 */
[----:B------:R-:W-:-:S03]  /*12220*/  FMUL R60, R0, R206 ;  /* 0x000000ce003c7220 */ /* 0x000fc60000400000 */
[----:B------:R0:W5:Y:S04]  /*12230*/  LDL.LU R211, [R1+0x4ac] ;  /* 0x0004ac0001d37983 */ /* 0x0001680000300800 */
[----:B------:R0:W5:Y:S04]  /*12240*/  LDL.LU R208, [R1+0x4a8] ;  /* 0x0004a80001d07983 */ /* 0x0001680000300800 */
[----:B------:R0:W5:Y:S04]  /*12250*/  LDL.LU R207, [R1+0x4a4] ;  /* 0x0004a40001cf7983 */ /* 0x0001680000300800 */
[----:B------:R0:W5:Y:S01]  /*12260*/  LDL.LU R206, [R1+0x4a0] ;  /* 0x0004a00001ce7983 */ /* 0x0001620000300800 */
[C---:B--2---:R-:W-:Y:S01]  /*12270*/  FMUL R4, R0.reuse, R61 ;  /* 0x0000003d00047220 */ /* 0x044fe20000400000 */
[----:B------:R-:W-:-:S02]  /*12280*/  FMUL R61, R0, R203 ;  /* 0x000000cb003d7220 */ /* 0x000fc40000400000 */
[----:B------:R0:W5:Y:S01]  /*12290*/  LDL.LU R203, [R1+0x49c] ;  /* 0x00049c0001cb7983 */ /* 0x0001620000300800 */
[C---:B---3--:R-:W-:Y:S01]  /*122a0*/  FMUL R5, R0.reuse, R62 ;  /* 0x0000003e00057220 */ /* 0x048fe20000400000 */
[C---:B------:R-:W-:Y:S02]  /*122b0*/  FMUL R62, R0.reuse, R202 ;  /* 0x000000ca003e7220 */ /* 0x040fe40000400000 */
[----:B------:R0:W5:Y:S01]  /*122c0*/  LDL.LU R202, [R1+0x498] ;  /* 0x0004980001ca7983 */ /* 0x0001620000300800 */
[C---:B----4-:R-:W-:Y:S01]  /*122d0*/  FMUL R6, R0.reuse, R63 ;  /* 0x0000003f00067220 */ /* 0x050fe20000400000 */
[C---:B------:R-:W-:Y:S02]  /*122e0*/  FMUL R63, R0.reuse, R201 ;  /* 0x000000c9003f7220 */ /* 0x040fe40000400000 */
[----:B------:R0:W5:Y:S01]  /*122f0*/  LDL.LU R201, [R1+0x494] ;  /* 0x0004940001c97983 */ /* 0x0001620000300800 */
[C---:B------:R-:W-:Y:S01]  /*12300*/  FMUL R7, R0.reuse, R64 ;  /* 0x0000004000077220 */ /* 0x040fe20000400000 */
[----:B------:R-:W-:-:S02]  /*12310*/  FMUL R64, R0, R200 ;  /* 0x000000c800407220 */ /* 0x000fc40000400000 */
[----:B------:R0:W5:Y:S01]  /*12320*/  LDL.LU R200, [R1+0x490] ;  /* 0x0004900001c87983 */ /* 0x0001620000300800 */
[C---:B------:R-:W-:Y:S01]  /*12330*/  FMUL R8, R0.reuse, R65 ;  /* 0x0000004100087220 */ /* 0x040fe20000400000 */
[C---:B------:R-:W-:Y:S02]  /*12340*/  FMUL R65, R0.reuse, R199 ;  /* 0x000000c700417220 */ /* 0x040fe40000400000 */
[----:B------:R0:W5:Y:S01]  /*12350*/  LDL.LU R199, [R1+0x48c] ;  /* 0x00048c0001c77983 */ /* 0x0001620000300800 */
[C---:B------:R-:W-:Y:S01]  /*12360*/  FMUL R9, R0.reuse, R66 ;  /* 0x0000004200097220 */ /* 0x040fe20000400000 */
[C---:B------:R-:W-:Y:S02]  /*12370*/  FMUL R66, R0.reuse, R198 ;  /* 0x000000c600427220 */ /* 0x040fe40000400000 */
[----:B------:R0:W5:Y:S01]  /*12380*/  LDL.LU R198, [R1+0x488] ;  /* 0x0004880001c67983 */ /* 0x0001620000300800 */
[C---:B------:R-:W-:Y:S01]  /*12390*/  FMUL R10, R0.reuse, R67 ;  /* 0x00000043000a7220 */ /* 0x040fe20000400000 */
[----:B------:R-:W-:-:S02]  /*123a0*/  FMUL R67, R0, R2 ;  /* 0x0000000200437220 */ /* 0x000fc40000400000 */
[----:B------:R0:W5:Y:S01]  /*123b0*/  LDL.LU R2, [R1+0x484] ;  /* 0x0004840001027983 */ /* 0x0001620000300800 */
        /* <DEDUP_REMOVED lines=128> */
[----:B------:R-:W-:Y:S03]  /*12bc0*/  STTM.x64 tmem[UR8+0x40], R132 ;  /* 0x00004084000079ed */ /* 0x000fe60008340008 */
[----:B------:R-:W-:Y:S01]  /*12bd0*/  STTM.x64 tmem[UR8+0x80], R68 ;  /* 0x00008044000079ed */ /* 0x000fe20008340008 */
[----:B------:R1:W-:Y:S01]  /*12be0*/  STTM.x64 tmem[UR8+0xc0], R4 ;  /* 0x0000c004000079ed */ /* 0x0003e20008340008 */
[----:B------:R-:W2:Y:S02]  /*12bf0*/  FENCE.VIEW.ASYNC.T ;  /* 0x00000000000073c6 */ /* 0x000ea40000000200 */
[----:B--2---:R-:W-:Y:S06]  /*12c00*/  BAR.SYNC.DEFER_BLOCKING 0x0 ;  /* 0x0000000000007b1d */ /* 0x004fec0000010000 */
[----:B------:R2:W-:Y:S06]  /*12c10*/  MEMBAR.ALL.CTA ;  /* 0x0000000000007992 */ /* 0x0005ec0000008000 */
[----:B--2---:R-:W2:Y:S01]  /*12c20*/  FENCE.VIEW.ASYNC.S ;  /* 0x00000000000073c6 */ /* 0x004ea20000000000 */
[----:B------:R-:W-:Y:S01]  /*12c30*/  FADD R205, R210, R205 ;  /* 0x000000cdd2cd7221 */ /* 0x000fe20000000000 */
[----:B-1----:R-:W-:-:S04]  /*12c40*/  LEA R4, R204, UR6, 0x3 ;  /* 0x00000006cc047c11 */ /* 0x002fc8000f8e18ff */
[----:B------:R-:W-:-:S04]  /*12c50*/  IADD3 R4, PT, PT, R4, 0x1c000, RZ ;  /* 0x0001c00004047810 */ /* 0x000fc80007ffe0ff */
[----:B------:R-:W-:Y:S02]  /*12c60*/  R2UR UR4, R4 ;  /* 0x00000000040472ca */ /* 0x000fe400000e0000 */
[----:B------:R-:W-:Y:S01]  /*12c70*/  MOV R6, R209 ;  /* 0x000000d100067202 */ /* 0x000fe20000000f00 */
[----:B--2---:R-:W-:Y:S06]  /*12c80*/  BAR.SYNC.DEFER_BLOCKING 0x0 ;  /* 0x0000000000007b1d */ /* 0x004fec0000010000 */
[----:B0-----:R-:W-:Y:S06]  /*12c90*/  BRA.U UP1, `(.L_x_17) ;  /* 0x0000000101447547 */ /* 0x001fec000b800000 */
[----:B------:R-:W2:Y:S01]  /*12ca0*/  LDL R195, [R1+0x450] ;  /* 0x0004500001c37983 */ /* 0x000ea20000100800 */
[----:B-----5:R-:W-:Y:S02]  /*12cb0*/  R2UR UR5, R206 ;  /* 0x00000000ce0572ca */ /* 0x020fe400000e0000 */
[----:B------:R-:W-:Y:S01]  /*12cc0*/  ELECT P2, URZ, PT ;  /* 0x0000000000ff782f */ /* 0x000fe20003840000 */
[----:B------:R-:W-:Y:S01]  /*12cd0*/  UMOV UR74, 0x0 ;  /* 0x00000000004a7882 */ /* 0x000fe20000000000 */
[----:B------:R-:W-:-:S09]  /*12ce0*/  UMOV UR75, 0x8400010 ;  /* 0x08400010004b7882 */ /* 0x000fd20000000000 */
[----:B------:R-:W-:Y:S02]  /*12cf0*/  MOV R4, UR5 ;  /* 0x0000000500047c02 */ /* 0x000fe40008000f00 */
[----:B------:R-:W-:Y:S02]  /*12d00*/  @P2 MOV R5, 0x80004020 ;  /* 0x8000402000052802 */ /* 0x000fe40000000f00 */
[----:B------:R-:W-:Y:S02]  /*12d10*/  @P2 R2UR UR72, R4 ;  /* 0x00000000044822ca */ /* 0x000fe400000e0000 */
[----:B------:R-:W-:Y:S02]  /*12d20*/  @P2 R2UR UR73, R5 ;  /* 0x00000000054922ca */ /* 0x000fe400000e0000 */
[----:B--2---:R-:W-:-:S13]  /*12d30*/  R2UR UR5, R195 ;  /* 0x00000000c30572ca */ /* 0x004fda00000e0000 */
[----:B------:R0:W-:Y:S02]  /*12d40*/  UTCHMMA tmem[UR5], gdesc[UR72], tmem[UR7], tmem[UR74], idesc[UR75], UPT ;  /* 0x00ff4a48050079ea */ /* 0x0001e4000b800007 */
[----:B0-----:R-:W-:-:S09]  /*12d50*/  UIADD3 UR5, UPT, UPT, UR7, 0x128, URZ ;  /* 0x0000012807057890 */ /* 0x001fd2000fffe0ff */
[----:B------:R0:W-:Y:S02]  /*12d60*/  UTCHMMA tmem[UR5], gdesc[UR44], tmem[UR7], tmem[UR74], idesc[UR75], UPT ;  /* 0x00ff4a2c050079ea */ /* 0x0001e4000b800007 */
[----:B0-----:R-:W-:Y:S02]  /*12d70*/  UMOV UR5, URZ ;  /* 0x000000ff00057c82 */ /* 0x001fe40008000000 */
[----:B------:R-:W-:Y:S02]  /*12d80*/  UMOV UR5, UR4 ;  /* 0x0000000400057c82 */ /* 0x000fe40008000000 */
[----:B------:R0:W-:Y:S01]  /*12d90*/  UTCBAR [UR5], URZ ;  /* 0x000000ff050073e9 */ /* 0x0001e200080000ff */
[----:B------:R-:W-:Y:S02]  /*12da0*/  NOP ;  /* 0x0000000000007918 */ /* 0x000fe40000000000 */
.L_x_17:
[----:B------:R-:W2:Y:S04]  /*12db0*/  LDL R4, [R1+0x47c] ;  /* 0x00047c0001047983 */ /* 0x000ea80000100800 */
[----:B------:R-:W3:Y:S01]  /*12dc0*/  LDL R5, [R1+0x454] ;  /* 0x0004540001057983 */ /* 0x000ee20000100800 */
[----:B-----5:R-:W-:Y:S02]  /*12dd0*/  IADD3 R199, PT, PT, R199, 0x20, RZ ;  /* 0x00000020c7c77810 */ /* 0x020fe40007ffe0ff */
[----:B------:R-:W-:-:S04]  /*12de0*/  IADD3 R204, PT, PT, R204, 0x1, RZ ;  /* 0x00000001cccc7810 */ /* 0x000fc80007ffe0ff */
[----:B------:R-:W-:Y:S01]  /*12df0*/  ISETP.GT.AND P2, PT, R204, 0x1, PT ;  /* 0x00000001cc00780c */ /* 0x000fe20003f44270 */
[----:B------:R-:W-:-:S03]  /*12e00*/  FFMA R208, R0, R208, R205 ;  /* 0x000000d000d07223 */ /* 0x000fc600000000cd */
[----:B------:R-:W-:Y:S02]  /*12e10*/  SEL R209, RZ, 0x1, !P2 ;  /* 0x00000001ffd17807 */ /* 0x000fe40005000000 */
[----:B------:R-:W-:Y:S02]  /*12e20*/  SEL R204, R204, RZ, !P2 ;  /* 0x000000ffcccc7207 */ /* 0x000fe40005000000 */
[----:B------:R-:W-:Y:S02]  /*12e30*/  LOP3.LUT R209, R6, R209, RZ, 0x3c, !PT ;  /* 0x000000d106d17212 */ /* 0x000fe400078e3cff */
[----:B------:R-:W-:Y:S02]  /*12e40*/  MOV R0, R6 ;  /* 0x0000000600007202 */ /* 0x000fe40000000f00 */
[----:B------:R-:W-:Y:S02]  /*12e50*/  MOV R37, R196 ;  /* 0x000000c400257202 */ /* 0x000fe40000000f00 */
[----:B0-2---:R-:W-:-:S02]  /*12e60*/  R2UR UR5, R4 ;  /* 0x00000000040572ca */ /* 0x005fc400000e0000 */
[----:B------:R-:W0:Y:S01]  /*12e70*/  LDC R4, c[0x0][0x3f0] ;  /* 0x0000fc00ff047b82 */ /* 0x000e220000000800 */
[----:B---3--:R-:W-:Y:S02]  /*12e80*/  R2UR UR72, R5 ;  /* 0x00000000054872ca */ /* 0x008fe400000e0000 */
[----:B0-----:R-:W-:-:S04]  /*12e90*/  IADD3 R4, PT, PT, R4, -0x20, RZ ;  /* 0xffffffe004047810 */ /* 0x001fc80007ffe0ff */
[----:B------:R-:W-:-:S07]  /*12ea0*/  ISETP.GE.AND P3, PT, R199, R4, PT ;  /* 0x00000004c700720c */ /* 0x000fce0003f66270 */
[----:B------:R-:W-:Y:S02]  /*12eb0*/  IADD3 R3, PT, PT, R3, UR72, RZ ;  /* 0x0000004803037c10 */ /* 0x000fe4000fffe0ff */
[----:B------:R-:W-:-:S04]  /*12ec0*/  IADD3 R2, PT, PT, R2, UR5, RZ ;  /* 0x0000000502027c10 */ /* 0x000fc8000fffe0ff */
[----:B------:R-:W-:Y:S05]  /*12ed0*/  @!P3 BRA `(.L_x_18) ;  /* 0xffffffac0070b947 */ /* 0x000fea000383ffff */
.L_x_13:
[----:B------:R-:W2:Y:S01]  /*12ee0*/  LDCU UR5, c[0x0][0x3f0] ;  /* 0x00007e00ff0577ac */ /* 0x000ea20008000800 */
[C---:B------:R-:W-:Y:S01]  /*12ef0*/  FMUL R2, R208.reuse, 8388608 ;  /* 0x4b000000d0027820 */ /* 0x040fe20000400000 */
[----:B------:R-:W-:-:S04]  /*12f00*/  FSETP.GEU.AND P3, PT, R208, 1.175494350822287508e-38, PT ;  /* 0x00800000d000780b */ /* 0x000fc80003f6e000 */
[----:B------:R-:W-:-:S04]  /*12f10*/  FSEL R2, R2, R208, !P3 ;  /* 0x000000d002027208 */ /* 0x000fc80005800000 */
[----:B------:R-:W-:Y:S01]  /*12f20*/  IADD3 R0, PT, PT, R2, -0x3f3504f3, RZ ;  /* 0xc0cafb0d02007810 */ /* 0x000fe20007ffe0ff */
[----:B--2---:R-:W-:-:S09]  /*12f30*/  UISETP.GE.AND UP0, UPT, UR5, 0x1, UPT ;  /* 0x000000010500788c */ /* 0x004fd2000bf06270 */
[----:B------:R-:W-:Y:S05]  /*12f40*/  BRA.U !UP0, `(.L_x_19) ;  /* 0x00000001080c7547 */ /* 0x000fea000b800000 */
[----:B------:R-:W-:-:S04]  /*12f50*/  SHF.L.U32 R6, R6, 0x1f, RZ ;  /* 0x0000001f06067819 */ /* 0x000fc800000006ff */
[----:B------:R-:W2:Y:S02]  /*12f60*/  SYNCS.PHASECHK.TRANS64.TRYWAIT P2, [UR4], R6 ;  /* 0x00000006ff0075a7 */ /* 0x000ea40008041104 */
[----:B--2---:R-:W-:Y:S05]  /*12f70*/  @!P2 BRA `(.L_x_20) ;  /* 0x0000009c00f0a947 */ /* 0x004fea0003800000 */
.L_x_19:
[----:B------:R-:W-:Y:S01]  /*12f80*/  BAR.SYNC.DEFER_BLOCKING 0x0 ;  /* 0x0000000000007b1d */ /* 0x000fe20000010000 */
[C---:B------:R-:W-:Y:S01]  /*12f90*/  FSETP.GT.AND P2, PT, |R208|.reuse, 8.50705917302346158658e+37, PT ;  /* 0x7e800000d000780b */ /* 0x040fe20003f44200 */
[----:B------:R-:W-:Y:S01]  /*12fa0*/  HFMA2 R4, -RZ, RZ, 1.443359375, -0.2030029296875 ;  /* 0x3dc6b27fff047431 */ /* 0x000fe200000001ff */
[----:B------:R-:W-:Y:S02]  /*12fb0*/  FSETP.GEU.AND P5, PT, |R208|, 1.175494350822287508e-38, PT ;  /* 0x00800000d000780b */ /* 0x000fe40003fae200 */
[----:B------:R-:W-:Y:S01]  /*12fc0*/  LOP3.LUT R3, R0, 0xff800000, RZ, 0xc0, !PT ;  /* 0xff80000000037812 */ /* 0x000fe200078ec0ff */
[----:B------:R-:W2:Y:S01]  /*12fd0*/  LDCU.64 UR4, c[0x0][0x3e0] ;  /* 0x00007c00ff0477ac */ /* 0x000ea20008000a00 */
[----:B------:R-:W-:Y:S02]  /*12fe0*/  FSEL R173, RZ, -23, P3 ;  /* 0xc1b80000ffad7808 */ /* 0x000fe40001800000 */
[C---:B------:R-:W-:Y:S02]  /*12ff0*/  IADD3 R0, PT, PT, R2.reuse, -R3, RZ ;  /* 0x8000000302007210 */ /* 0x040fe40007ffe0ff */
[----:B------:R-:W-:-:S02]  /*13000*/  ISETP.GE.U32.AND P3, PT, R2, 0x7f800000, PT ;  /* 0x7f8000000200780c */ /* 0x000fc40003f66070 */
[----:B------:R-:W-:Y:S01]  /*13010*/  FSETP.NEU.AND P4, PT, R2, RZ, PT ;  /* 0x000000ff0200720b */ /* 0x000fe20003f8d000 */
[----:B------:R-:W-:Y:S01]  /*13020*/  @P2 FMUL R208, R208, 0.25 ;  /* 0x3e800000d0d02820 */ /* 0x000fe20000400000 */
[----:B------:R-:W-:Y:S01]  /*13030*/  FADD R175, R0, -1 ;  /* 0xbf80000000af7421 */ /* 0x000fe20000000000 */
[----:B------:R-:W-:Y:S02]  /*13040*/  I2FP.F32.S32 R0, R3 ;  /* 0x0000000300007245 */ /* 0x000fe40000201400 */
[----:B------:R-:W-:Y:S01]  /*13050*/  @!P5 FMUL R208, R208, 16777216 ;  /* 0x4b800000d0d0d820 */ /* 0x000fe20000400000 */
[C---:B------:R-:W-:Y:S02]  /*13060*/  FFMA.FTZ R4, R175.reuse, R4, -0.16845393180847167969 ;  /* 0xbe2c7f30af047423 */ /* 0x040fe40000010004 */
[----:B------:R-:W-:Y:S02]  /*13070*/  FFMA.FTZ R173, R0, 1.1920928955078125e-07, R173 ;  /* 0x3400000000ad7823 */ /* 0x000fe400000100ad */
[----:B------:R-:W3:Y:S01]  /*13080*/  MUFU.RCP R0, R208 ;  /* 0x000000d000007308 */ /* 0x000ee20000001000 */
[----:B------:R-:W4:Y:S02]  /*13090*/  @!P1 SYNCS.CCTL.IV [UR6+0x1c000] ;  /* 0x01c00000ff0099b1 */ /* 0x000f240008000006 */
[----:B----4-:R-:W-:Y:S01]  /*130a0*/  BAR.SYNC.DEFER_BLOCKING 0x0 ;  /* 0x0000000000007b1d */ /* 0x010fe20000010000 */
[----:B------:R-:W-:Y:S01]  /*130b0*/  FFMA.FTZ R4, R175, R4, 0.1716887056827545166 ;  /* 0x3e2fcf2aaf047423 */ /* 0x000fe20000010004 */
[----:B------:R-:W-:-:S03]  /*130c0*/  @P3 MOV R179, 0x7f800000 ;  /* 0x7f80000000b33802 */ /* 0x000fc60000000f00 */
[C---:B------:R-:W-:Y:S01]  /*130d0*/  FFMA.FTZ R132, R175.reuse, R4, -0.17900948226451873779 ;  /* 0xbe374e43af847423 */ /* 0x040fe20000010004 */
[----:B0-----:R-:W0:Y:S01]  /*130e0*/  LDTM.x64 R68, tmem[UR8] ;  /* 0x00000008004479ee */ /* 0x001e220008340000 */
[----:B------:R-:W4:Y:S02]  /*130f0*/  LDTM.x64 R4, tmem[UR8+0x40] ;  /* 0x00004008000479ee */ /* 0x000f240008340000 */
[----:B------:R-:W-:-:S04]  /*13100*/  FFMA.FTZ R132, R175, R132, 0.20512372255325317383 ;  /* 0x3e520bf4af847423 */ /* 0x000fc80000010084 */
[----:B------:R-:W-:-:S04]  /*13110*/  FFMA.FTZ R132, R175, R132, -0.24046532809734344482 ;  /* 0xbe763c8baf847423 */ /* 0x000fc80000010084 */
[----:B------:R-:W-:-:S04]  /*13120*/  FFMA.FTZ R132, R175, R132, 0.28857114911079406738 ;  /* 0x3e93bf99af847423 */ /* 0x000fc80000010084 */
[C---:B------:R-:W-:Y:S01]  /*13130*/  FFMA.FTZ R132, R175.reuse, R132, -0.36067417263984680176 ;  /* 0xbeb8aa49af847423 */ /* 0x040fe20000010084 */
[----:B-1----:R-:W2:Y:S03]  /*13140*/  S2UR UR14, SR_CTAID.Y ;  /* 0x00000000000e79c3 */ /* 0x002ea60000002600 */
[----:B------:R-:W-:-:S04]  /*13150*/  FFMA.FTZ R132, R175, R132, 0.48089820146560668945 ;  /* 0x3ef6384aaf847423 */ /* 0x000fc80000010084 */
[----:B------:R-:W-:Y:S01]  /*13160*/  FFMA.FTZ R132, R175, R132, -0.72134751081466674805 ;  /* 0xbf38aa3baf847423 */ /* 0x000fe20000010084 */
[----:B------:R-:W1:Y:S01]  /*13170*/  @!P1 SYNCS.CCTL.IV [UR6+0x1c008] ;  /* 0x01c00800ff0099b1 */ /* 0x000e620008000006 */
[----:B0-----:R-:W-:Y:S01]  /*13180*/  @P2 FMUL R69, R69, 0.25 ;  /* 0x3e80000045452820 */ /* 0x001fe20000400000 */
[----:B------:R-:W-:Y:S01]  /*13190*/  @P2 FMUL R68, R68, 0.25 ;  /* 0x3e80000044442820 */ /* 0x000fe20000400000 */
[----:B------:R-:W-:Y:S01]  /*131a0*/  @P2 FMUL R80, R80, 0.25 ;  /* 0x3e80000050502820 */ /* 0x000fe20000400000 */
[----:B------:R-:W-:Y:S01]  /*131b0*/  @P2 FMUL R81, R81, 0.25 ;  /* 0x3e80000051512820 */ /* 0x000fe20000400000 */
[----:B------:R-:W-:Y:S01]  /*131c0*/  @P2 FMUL R82, R82, 0.25 ;  /* 0x3e80000052522820 */ /* 0x000fe20000400000 */
[----:B------:R-:W-:Y:S01]  /*131d0*/  @!P5 FMUL R69, R69, 16777216 ;  /* 0x4b8000004545d820 */ /* 0x000fe20000400000 */
[----:B------:R-:W-:Y:S01]  /*131e0*/  @!P5 FMUL R68, R68, 16777216 ;  /* 0x4b8000004444d820 */ /* 0x000fe20000400000 */
[----:B------:R-:W-:Y:S01]  /*131f0*/  @!P5 FMUL R80, R80, 16777216 ;  /* 0x4b8000005050d820 */ /* 0x000fe20000400000 */
[----:B------:R-:W-:Y:S01]  /*13200*/  @!P5 FMUL R81, R81, 16777216 ;  /* 0x4b8000005151d820 */ /* 0x000fe20000400000 */
[----:B------:R-:W-:Y:S01]  /*13210*/  @!P5 FMUL R82, R82, 16777216 ;  /* 0x4b8000005252d820 */ /* 0x000fe20000400000 */
[----:B------:R-:W-:Y:S01]  /*13220*/  @P2 FMUL R84, R84, 0.25 ;  /* 0x3e80000054542820 */ /* 0x000fe20000400000 */
[C---:B---3--:R-:W-:Y:S01]  /*13230*/  FMUL R217, R0.reuse, R69 ;  /* 0x0000004500d97220 */ /* 0x048fe20000400000 */
[----:B------:R-:W-:Y:S01]  /*13240*/  @P2 FMUL R85, R85, 0.25 ;  /* 0x3e80000055552820 */ /* 0x000fe20000400000 */
[C---:B------:R-:W-:Y:S01]  /*13250*/  FMUL R223, R0.reuse, R68 ;  /* 0x0000004400df7220 */ /* 0x040fe20000400000 */
[C---:B------:R-:W-:Y:S01]  /*13260*/  FMUL R69, R0.reuse, R80 ;  /* 0x0000005000457220 */ /* 0x040fe20000400000 */
[C---:B------:R-:W-:Y:S01]  /*13270*/  FMUL R68, R0.reuse, R81 ;  /* 0x0000005100447220 */ /* 0x040fe20000400000 */
[----:B------:R-:W-:Y:S01]  /*13280*/  FMUL R3, R0, R82 ;  /* 0x0000005200037220 */ /* 0x000fe20000400000 */
[----:B------:R-:W-:Y:S01]  /*13290*/  @!P5 FMUL R84, R84, 16777216 ;  /* 0x4b8000005454d820 */ /* 0x000fe20000400000 */
[----:B------:R-:W-:Y:S01]  /*132a0*/  @P2 FMUL R86, R86, 0.25 ;  /* 0x3e80000056562820 */ /* 0x000fe20000400000 */
[----:B------:R-:W-:Y:S01]  /*132b0*/  @!P5 FMUL R85, R85, 16777216 ;  /* 0x4b8000005555d820 */ /* 0x000fe20000400000 */
[----:B------:R-:W-:Y:S01]  /*132c0*/  @P2 FMUL R87, R87, 0.25 ;  /* 0x3e80000057572820 */ /* 0x000fe20000400000 */
[----:B------:R0:W-:Y:S01]  /*132d0*/  STL [R1+0x34], R69 ;  /* 0x0000344501007387 */ /* 0x0001e20000100800 */
[----:B------:R-:W-:Y:S01]  /*132e0*/  @P2 FMUL R88, R88, 0.25 ;  /* 0x3e80000058582820 */ /* 0x000fe20000400000 */
[----:B------:R-:W-:Y:S01]  /*132f0*/  @!P5 FMUL R86, R86, 16777216 ;  /* 0x4b8000005656d820 */ /* 0x000fe20000400000 */
[----:B------:R-:W-:Y:S01]  /*13300*/  @!P5 FMUL R87, R87, 16777216 ;  /* 0x4b8000005757d820 */ /* 0x000fe20000400000 */
[----:B------:R3:W-:Y:S01]  /*13310*/  STL [R1+0x20], R68 ;  /* 0x0000204401007387 */ /* 0x0007e20000100800 */
[----:B------:R-:W-:Y:S01]  /*13320*/  @P2 FMUL R89, R89, 0.25 ;  /* 0x3e80000059592820 */ /* 0x000fe20000400000 */
[----:B------:R-:W-:Y:S01]  /*13330*/  @!P5 FMUL R88, R88, 16777216 ;  /* 0x4b8000005858d820 */ /* 0x000fe20000400000 */
[----:B------:R-:W-:Y:S01]  /*13340*/  @P2 FMUL R90, R90, 0.25 ;  /* 0x3e8000005a5a2820 */ /* 0x000fe20000400000 */
[----:B------:R5:W-:Y:S01]  /*13350*/  STL [R1+0x8], R3 ;  /* 0x0000080301007387 */ /* 0x000be20000100800 */
[----:B------:R-:W-:Y:S01]  /*13360*/  @P2 FMUL R91, R91, 0.25 ;  /* 0x3e8000005b5b2820 */ /* 0x000fe20000400000 */
[----:B0-----:R-:W-:Y:S01]  /*13370*/  FMUL R69, R0, R86 ;  /* 0x0000005600457220 */ /* 0x001fe20000400000 */
[----:B------:R-:W-:Y:S01]  /*13380*/  @!P5 FMUL R89, R89, 16777216 ;  /* 0x4b8000005959d820 */ /* 0x000fe20000400000 */
[----:B------:R-:W-:Y:S01]  /*13390*/  @!P5 FMUL R90, R90, 16777216 ;  /* 0x4b8000005a5ad820 */ /* 0x000fe20000400000 */
[----:B------:R-:W-:Y:S01]  /*133a0*/  @P2 FMUL R92, R92, 0.25 ;  /* 0x3e8000005c5c2820 */ /* 0x000fe20000400000 */
[----:B---3--:R-:W-:Y:S01]  /*133b0*/  FMUL R68, R0, R84 ;  /* 0x0000005400447220 */ /* 0x008fe20000400000 */
[----:B------:R-:W-:Y:S01]  /*133c0*/  @!P5 FMUL R91, R91, 16777216 ;  /* 0x4b8000005b5bd820 */ /* 0x000fe20000400000 */
[----:B------:R-:W-:Y:S01]  /*133d0*/  @P2 FMUL R93, R93, 0.25 ;  /* 0x3e8000005d5d2820 */ /* 0x000fe20000400000 */
[----:B------:R-:W-:Y:S01]  /*133e0*/  @P2 FMUL R94, R94, 0.25 ;  /* 0x3e8000005e5e2820 */ /* 0x000fe20000400000 */
[----:B-----5:R-:W-:Y:S01]  /*133f0*/  FMUL R3, R0, R85 ;  /* 0x0000005500037220 */ /* 0x020fe20000400000 */
[----:B------:R0:W-:Y:S01]  /*13400*/  STL [R1+0x40], R68 ;  /* 0x0000404401007387 */ /* 0x0001e20000100800 */
[----:B------:R-:W-:Y:S01]  /*13410*/  @!P5 FMUL R92, R92, 16777216 ;  /* 0x4b8000005c5cd820 */ /* 0x000fe20000400000 */
[----:B------:R-:W-:Y:S01]  /*13420*/  @!P5 FMUL R93, R93, 16777216 ;  /* 0x4b8000005d5dd820 */ /* 0x000fe20000400000 */
[----:B------:R-:W-:Y:S01]  /*13430*/  @P2 FMUL R102, R102, 0.25 ;  /* 0x3e80000066662820 */ /* 0x000fe20000400000 */
[----:B------:R3:W-:Y:S01]  /*13440*/  STL [R1+0x30], R3 ;  /* 0x0000300301007387 */ /* 0x0007e20000100800 */
[----:B------:R-:W-:Y:S01]  /*13450*/  @!P5 FMUL R94, R94, 16777216 ;  /* 0x4b8000005e5ed820 */ /* 0x000fe20000400000 */
[----:B------:R-:W-:Y:S01]  /*13460*/  @P2 FMUL R103, R103, 0.25 ;  /* 0x3e80000067672820 */ /* 0x000fe20000400000 */
[----:B------:R-:W-:Y:S01]  /*13470*/  @P2 FMUL R104, R104, 0.25 ;  /* 0x3e80000068682820 */ /* 0x000fe20000400000 */
[----:B------:R5:W-:Y:S01]  /*13480*/  STL [R1+0x44], R69 ;  /* 0x0000444501007387 */ /* 0x000be20000100800 */
[----:B------:R-:W-:Y:S01]  /*13490*/  @!P5 FMUL R102, R102, 16777216 ;  /* 0x4b8000006666d820 */ /* 0x000fe20000400000 */
[----:B0-----:R-:W-:Y:S01]  /*134a0*/  FMUL R68, R0, R87 ;  /* 0x0000005700447220 */ /* 0x001fe20000400000 */
[----:B------:R-:W-:Y:S01]  /*134b0*/  @!P5 FMUL R103, R103, 16777216 ;  /* 0x4b8000006767d820 */ /* 0x000fe20000400000 */
[----:B------:R-:W-:Y:S01]  /*134c0*/  @!P5 FMUL R104, R104, 16777216 ;  /* 0x4b8000006868d820 */ /* 0x000fe20000400000 */
[----:B------:R-:W-:Y:S01]  /*134d0*/  @P2 FMUL R116, R116, 0.25 ;  /* 0x3e80000074742820 */ /* 0x000fe20000400000 */
[----:B---3--:R-:W-:Y:S01]  /*134e0*/  FMUL R3, R0, R88 ;  /* 0x0000005800037220 */ /* 0x008fe20000400000 */
[----:B------:R0:W-:Y:S01]  /*134f0*/  STL [R1+0x3c], R68 ;  /* 0x00003c4401007387 */ /* 0x0001e20000100800 */
[----:B------:R-:W-:Y:S01]  /*13500*/  @P2 FMUL R70, R70, 0.25 ;  /* 0x3e80000046462820 */ /* 0x000fe20000400000 */
[----:B------:R-:W-:Y:S01]  /*13510*/  @P2 FMUL R71, R71, 0.25 ;  /* 0x3e80000047472820 */ /* 0x000fe20000400000 */
[----:B-----5:R-:W-:Y:S01]  /*13520*/  FMUL R69, R0, R89 ;  /* 0x0000005900457220 */ /* 0x020fe20000400000 */
[----:B------:R3:W-:Y:S01]  /*13530*/  STL [R1+0x38], R3 ;  /* 0x0000380301007387 */ /* 0x0007e20000100800 */
[----:B------:R-:W-:Y:S01]  /*13540*/  @P2 FMUL R72, R72, 0.25 ;  /* 0x3e80000048482820 */ /* 0x000fe20000400000 */
[----:B------:R-:W-:Y:S01]  /*13550*/  @P2 FMUL R73, R73, 0.25 ;  /* 0x3e80000049492820 */ /* 0x000fe20000400000 */
[----:B------:R-:W-:Y:S01]  /*13560*/  @P2 FMUL R74, R74, 0.25 ;  /* 0x3e8000004a4a2820 */ /* 0x000fe20000400000 */
[----:B------:R5:W-:Y:S01]  /*13570*/  STL [R1+0x2c], R69 ;  /* 0x00002c4501007387 */ /* 0x000be20000100800 */
[----:B------:R-:W-:Y:S01]  /*13580*/  @P2 FMUL R75, R75, 0.25 ;  /* 0x3e8000004b4b2820 */ /* 0x000fe20000400000 */
[----:B0-----:R-:W-:Y:S01]  /*13590*/  FMUL R68, R0, R90 ;  /* 0x0000005a00447220 */ /* 0x001fe20000400000 */
[----:B------:R-:W-:Y:S01]  /*135a0*/  @P2 FMUL R76, R76, 0.25 ;  /* 0x3e8000004c4c2820 */ /* 0x000fe20000400000 */
[----:B------:R-:W-:Y:S01]  /*135b0*/  @P2 FMUL R77, R77, 0.25 ;  /* 0x3e8000004d4d2820 */ /* 0x000fe20000400000 */
[----:B------:R-:W-:Y:S01]  /*135c0*/  @P2 FMUL R78, R78, 0.25 ;  /* 0x3e8000004e4e2820 */ /* 0x000fe20000400000 */
[C---:B---3--:R-:W-:Y:S01]  /*135d0*/  FMUL R3, R0.reuse, R91 ;  /* 0x0000005b00037220 */ /* 0x048fe20000400000 */
        /* <DEDUP_REMOVED lines=14> */
[----:B---3--:R-:W-:Y:S01]  /*136c0*/  FMUL R3, R0, R94 ;  /* 0x0000005e00037220 */ /* 0x008fe20000400000 */
[----:B------:R0:W-:Y:S01]  /*136d0*/  STL [R1+0x4], R68 ;  /* 0x0000044401007387 */ /* 0x0001e20000100800 */
[----:B------:R-:W-:Y:S01]  /*136e0*/  @P2 FMUL R105, R105, 0.25 ;  /* 0x3e80000069692820 */ /* 0x000fe20000400000 */
[----:B------:R-:W-:Y:S01]  /*136f0*/  @P2 FMUL R106, R106, 0.25 ;  /* 0x3e8000006a6a2820 */ /* 0x000fe20000400000 */
[----:B-----5:R-:W-:Y:S01]  /*13700*/  FMUL R69, R0, R102 ;  /* 0x0000006600457220 */ /* 0x020fe20000400000 */
[----:B------:R3:W-:Y:S01]  /*13710*/  STL [R1], R3 ;  /* 0x0000000301007387 */ /* 0x0007e20000100800 */
[----:B------:R-:W-:Y:S01]  /*13720*/  @P2 FMUL R107, R107, 0.25 ;  /* 0x3e8000006b6b2820 */ /* 0x000fe20000400000 */
[----:B------:R-:W-:Y:S01]  /*13730*/  @P2 FMUL R108, R108, 0.25 ;  /* 0x3e8000006c6c2820 */ /* 0x000fe20000400000 */
[----:B------:R-:W-:Y:S01]  /*13740*/  @P2 FMUL R109, R109, 0.25 ;  /* 0x3e8000006d6d2820 */ /* 0x000fe20000400000 */
[----:B------:R-:W-:Y:S01]  /*13750*/  @P2 FMUL R110, R110, 0.25 ;  /* 0x3e8000006e6e2820 */ /* 0x000fe20000400000 */
[----:B------:R-:W-:Y:S01]  /*13760*/  @P2 FMUL R111, R111, 0.25 ;  /* 0x3e8000006f6f2820 */ /* 0x000fe20000400000 */
[----:B0-----:R-:W-:Y:S01]  /*13770*/  FMUL R68, R0, R103 ;  /* 0x0000006700447220 */ /* 0x001fe20000400000 */
[----:B------:R-:W-:Y:S01]  /*13780*/  @P2 FMUL R112, R112, 0.25 ;  /* 0x3e80000070702820 */ /* 0x000fe20000400000 */
[----:B------:R-:W-:Y:S01]  /*13790*/  @P2 FMUL R113, R113, 0.25 ;  /* 0x3e80000071712820 */ /* 0x000fe20000400000 */
[----:B------:R-:W-:Y:S01]  /*137a0*/  @P2 FMUL R114, R114, 0.25 ;  /* 0x3e80000072722820 */ /* 0x000fe20000400000 */
[----:B---3--:R-:W-:Y:S01]  /*137b0*/  FMUL R3, R0, R104 ;  /* 0x0000006800037220 */ /* 0x008fe20000400000 */
[----:B------:R-:W-:Y:S01]  /*137c0*/  @P2 FMUL R115, R115, 0.25 ;  /* 0x3e80000073732820 */ /* 0x000fe20000400000 */
        /* <DEDUP_REMOVED lines=15> */
[----:B------:R-:W-:Y:S01]  /*138c0*/  @!P5 FMUL R116, R116, 16777216 ;  /* 0x4b8000007474d820 */ /* 0x000fe20000400000 */
[----:B------:R-:W-:Y:S01]  /*138d0*/  STL [R1+0x24], R69 ;  /* 0x0000244501007387 */ /* 0x000fe20000100800 */
[----:B------:R-:W-:Y:S01]  /*138e0*/  FMUL R132, R175, R132 ;  /* 0x00000084af847220 */ /* 0x000fe20000400000 */
[----:B----4-:R-:W-:Y:S01]  /*138f0*/  @P2 FMUL R4, R4, 0.25 ;  /* 0x3e80000004042820 */ /* 0x010fe20000400000 */
        /* <DEDUP_REMOVED lines=63> */
[----:B------:R-:W-:Y:S01]  /*13cf0*/  STL [R1+0x14], R68 ;  /* 0x0000144401007387 */ /* 0x000fe20000100800 */
[----:B------:R-:W-:Y:S01]  /*13d00*/  @!P5 FMUL R70, R70, 16777216 ;  /* 0x4b8000004646d820 */ /* 0x000fe20000400000 */
[----:B------:R-:W-:Y:S01]  /*13d10*/  @!P5 FMUL R71, R71, 16777216 ;  /* 0x4b8000004747d820 */ /* 0x000fe20000400000 */
[----:B------:R-:W-:Y:S01]  /*13d20*/  @!P5 FMUL R72, R72, 16777216 ;  /* 0x4b8000004848d820 */ /* 0x000fe20000400000 */
[----:B------:R0:W-:Y:S01]  /*13d30*/  STL [R1+0x10], R3 ;  /* 0x0000100301007387 */ /* 0x0001e20000100800 */
[----:B------:R-:W-:Y:S01]  /*13d40*/  @!P5 FMUL R73, R73, 16777216 ;  /* 0x4b8000004949d820 */ /* 0x000fe20000400000 */
        /* <DEDUP_REMOVED lines=40> */
[----:B0-----:R-:W-:Y:S01]  /*13fd0*/  FMUL R3, R0, R116 ;  /* 0x0000007400037220 */ /* 0x001fe20000400000 */
[----:B------:R-:W-:Y:S01]  /*13fe0*/  FMUL R132, R175, R132 ;  /* 0x00000084af847220 */ /* 0x000fe20000400000 */
        /* <DEDUP_REMOVED lines=94> */
[----:B------:R0:W-:Y:S01]  /*145d0*/  STL [R1+0xc], R3 ;  /* 0x00000c0301007387 */ /* 0x0001e20000100800 */
        /* <DEDUP_REMOVED lines=14> */
[----:B------:R-:W-:Y:S01]  /*146c0*/  FFMA.FTZ R175, R175, 1.4426950216293334961, R132 ;  /* 0x3fb8aa3bafaf7823 */ /* 0x000fe20000010084 */
[----:B------:R-:W3:Y:S01]  /*146d0*/  LDTM.x64 R68, tmem[UR8+0x80] ;  /* 0x00008008004479ee */ /* 0x000ee20008340000 */
        /* <DEDUP_REMOVED lines=21> */
[C---:B0-----:R-:W-:Y:S01]  /*14830*/  FMUL R3, R0.reuse, R25 ;  /* 0x0000001900037220 */ /* 0x041fe20000400000 */
        /* <DEDUP_REMOVED lines=42> */
[----:B------:R-:W-:Y:S01]  /*14ae0*/  FADD R173, R173, R175 ;  /* 0x000000afadad7221 */ /* 0x000fe20000000000 */
[----:B------:R-:W0:Y:S01]  /*14af0*/  LDTM.x64 R4, tmem[UR8+0xc0] ;  /* 0x0000c008000479ee */ /* 0x000e220008340000 */
[----:B------:R-:W-:Y:S01]  /*14b00*/  @P3 FFMA.FTZ R173, R2, R179, +INF ;  /* 0x7f80000002ad3423 */ /* 0x000fe200000100b3 */
[----:B---3--:R-:W-:Y:S01]  /*14b10*/  @P2 FMUL R114, R114, 0.25 ;  /* 0x3e80000072722820 */ /* 0x008fe20000400000 */
[----:B------:R-:W-:Y:S01]  /*14b20*/  @P2 FMUL R115, R115, 0.25 ;  /* 0x3e80000073732820 */ /* 0x000fe20000400000 */
[----:B------:R-:W-:Y:S01]  /*14b30*/  @P2 FMUL R116, R116, 0.25 ;  /* 0x3e80000074742820 */ /* 0x000fe20000400000 */
[----:B------:R-:W-:Y:S01]  /*14b40*/  @P2 FMUL R117, R117, 0.25 ;  /* 0x3e80000075752820 */ /* 0x000fe20000400000 */
[----:B------:R-:W-:Y:S01]  /*14b50*/  @!P5 FMUL R114, R114, 16777216 ;  /* 0x4b8000007272d820 */ /* 0x000fe20000400000 */
[----:B------:R-:W-:Y:S01]  /*14b60*/  @!P5 FMUL R115, R115, 16777216 ;  /* 0x4b8000007373d820 */ /* 0x000fe20000400000 */
[----:B------:R-:W-:Y:S01]  /*14b70*/  @!P5 FMUL R116, R116, 16777216 ;  /* 0x4b8000007474d820 */ /* 0x000fe20000400000 */
[----:B------:R-:W-:Y:S01]  /*14b80*/  @!P5 FMUL R117, R117, 16777216 ;  /* 0x4b8000007575d820 */ /* 0x000fe20000400000 */
[C---:B------:R-:W-:Y:S01]  /*14b90*/  FMUL R175, R0.reuse, R114 ;  /* 0x0000007200af7220 */ /* 0x040fe20000400000 */
[C---:B------:R-:W-:Y:S01]  /*14ba0*/  FMUL R176, R0.reuse, R115 ;  /* 0x0000007300b07220 */ /* 0x040fe20000400000 */
[----:B------:R-:W3:Y:S01]  /*14bb0*/  LDCU.64 UR8, c[0x0][0x3e0] ;  /* 0x00007c00ff0877ac */ /* 0x000ee20008000a00 */
[----:B------:R-:W4:Y:S01]  /*14bc0*/  LDC.64 R114, c[0x0][0x398] ;  /* 0x0000e600ff727b82 */ /* 0x000f220000000a00 */
[C---:B------:R-:W-:Y:S01]  /*14bd0*/  FMUL R177, R0.reuse, R116 ;  /* 0x0000007400b17220 */ /* 0x040fe20000400000 */
[----:B------:R-:W-:Y:S01]  /*14be0*/  FMUL R178, R0, R117 ;  /* 0x0000007500b27220 */ /* 0x000fe20000400000 */
[----:B--2---:R-:W-:Y:S01]  /*14bf0*/  UIMAD UR4, UR14, UR4, URZ ;  /* 0x000000040e0472a4 */ /* 0x004fe2000f8e02ff */
[----:B------:R-:W-:Y:S01]  /*14c00*/  @P2 FMUL R68, R68, 0.25 ;  /* 0x3e80000044442820 */ /* 0x000fe20000400000 */
[----:B------:R-:W-:Y:S01]  /*14c10*/  @P2 FMUL R69, R69, 0.25 ;  /* 0x3e80000045452820 */ /* 0x000fe20000400000 */
[----:B------:R-:W-:Y:S01]  /*14c20*/  @P2 FMUL R70, R70, 0.25 ;  /* 0x3e80000046462820 */ /* 0x000fe20000400000 */
[----:B------:R-:W-:Y:S01]  /*14c30*/  @P2 FMUL R71, R71, 0.25 ;  /* 0x3e80000047472820 */ /* 0x000fe20000400000 */
[----:B------:R-:W2:Y:S01]  /*14c40*/  LDC R2, c[0x0][0x3e8] ;  /* 0x0000fa00ff027b82 */ /* 0x000ea20000000800 */
[----:B------:R-:W-:Y:S01]  /*14c50*/  @P2 FMUL R72, R72, 0.25 ;  /* 0x3e80000048482820 */ /* 0x000fe20000400000 */
[----:B------:R-:W-:Y:S01]  /*14c60*/  @P2 FMUL R73, R73, 0.25 ;  /* 0x3e80000049492820 */ /* 0x000fe20000400000 */
[----:B0-----:R-:W-:Y:S01]  /*14c70*/  @P2 FMUL R18, R18, 0.25 ;  /* 0x3e80000012122820 */ /* 0x001fe20000400000 */
[----:B------:R-:W-:Y:S01]  /*14c80*/  @P2 FMUL R19, R19, 0.25 ;  /* 0x3e80000013132820 */ /* 0x000fe20000400000 */
[----:B------:R-:W-:Y:S01]  /*14c90*/  @P2 FMUL R21, R21, 0.25 ;  /* 0x3e80000015152820 */ /* 0x000fe20000400000 */
[----:B------:R-:W-:Y:S01]  /*14ca0*/  @P2 FMUL R20, R20, 0.25 ;  /* 0x3e80000014142820 */ /* 0x000fe20000400000 */
[----:B------:R-:W-:Y:S01]  /*14cb0*/  @!P5 FMUL R18, R18, 16777216 ;  /* 0x4b8000001212d820 */ /* 0x000fe20000400000 */
[----:B------:R-:W0:Y:S01]  /*14cc0*/  LDC.64 R116, c[0x0][0x398] ;  /* 0x0000e600ff747b82 */ /* 0x000e220000000a00 */
[----:B------:R-:W-:Y:S01]  /*14cd0*/  @!P5 FMUL R19, R19, 16777216 ;  /* 0x4b8000001313d820 */ /* 0x000fe20000400000 */
[----:B------:R-:W-:Y:S01]  /*14ce0*/  @!P5 FMUL R21, R21, 16777216 ;  /* 0x4b8000001515d820 */ /* 0x000fe20000400000 */
[C---:B------:R-:W-:Y:S01]  /*14cf0*/  FMUL R179, R0.reuse, R18 ;  /* 0x0000001200b37220 */ /* 0x040fe20000400000 */
[----:B------:R-:W-:Y:S01]  /*14d00*/  USHF.L.U32 UR12, UR4, 0x1, URZ ;  /* 0x00000001040c7899 */ /* 0x000fe200080006ff */
[----:B------:R-:W5:Y:S01]  /*14d10*/  LDL R18, [R1+0x478] ;  /* 0x0004780001127983 */ /* 0x000f620000100800 */
[C---:B------:R-:W-:Y:S01]  /*14d20*/  FMUL R180, R0.reuse, R19 ;  /* 0x0000001300b47220 */ /* 0x040fe20000400000 */
[----:B------:R-:W-:Y:S01]  /*14d30*/  FMUL R182, R0, R21 ;  /* 0x0000001500b67220 */ /* 0x000fe20000400000 */
[----:B---3--:R-:W-:Y:S01]  /*14d40*/  UIMAD UR8, UR14, UR8, URZ ;  /* 0x000000080e0872a4 */ /* 0x008fe2000f8e02ff */
[----:B------:R-:W-:Y:S01]  /*14d50*/  @!P5 FMUL R20, R20, 16777216 ;  /* 0x4b8000001414d820 */ /* 0x000fe20000400000 */
        /* <DEDUP_REMOVED lines=114> */
[----:B------:R-:W-:Y:S01]  /*15480*/  USHF.L.U32 UR13, UR8, 0x1, URZ ;  /* 0x00000001080d7899 */ /* 0x000fe200080006ff */
        /* <DEDUP_REMOVED lines=121> */
[----:B------:R-:W-:-:S02]  /*15c20*/  FSEL R173, R173, -INF , P4 ;  /* 0xff800000adad7808 */ /* 0x000fc40002000000 */
[----:B------:R-:W-:Y:S01]  /*15c30*/  F2FP.F16.F32.PACK_AB R217, R217, R223 ;  /* 0x000000dfd9d9723e */ /* 0x000fe200000000ff */
[C---:B------:R-:W-:Y:S01]  /*15c40*/  FMUL R183, R0.reuse, R22 ;  /* 0x0000001600b77220 */ /* 0x040fe20000400000 */
[----:B------:R-:W-:Y:S01]  /*15c50*/  NOP ;  /* 0x0000000000007918 */ /* 0x000fe20000000000 */
[----:B------:R-:W-:Y:S01]  /*15c60*/  F2FP.F16.F32.PACK_AB R227, R227, R229 ;  /* 0x000000e5e3e3723e */ /* 0x000fe200000000ff */
[C---:B------:R-:W-:Y:S01]  /*15c70*/  FMUL R68, R0.reuse, R68 ;  /* 0x0000004400447220 */ /* 0x040fe20000400000 */
[----:B------:R-:W-:Y:S01]  /*15c80*/  PRMT R22, R217, 0x7632, R22 ;  /* 0x00007632d9167816 */ /* 0x000fe20000000016 */
[----:B------:R-:W-:Y:S01]  /*15c90*/  FMUL R69, R0, R69 ;  /* 0x0000004500457220 */ /* 0x000fe20000400000 */
[----:B------:R-:W-:Y:S01]  /*15ca0*/  F2FP.F16.F32.PACK_AB R216, R216, R222 ;  /* 0x000000ded8d8723e */ /* 0x000fe200000000ff */
        /* <DEDUP_REMOVED lines=49> */
[----:B-----5:R-:W-:-:S02]  /*15fc0*/  IMAD R19, R18, UR5, RZ ;  /* 0x0000000512137c24 */ /* 0x020fc4000f8e02ff */
[----:B------:R-:W-:Y:S01]  /*15fd0*/  FMUL R123, R0, R123 ;  /* 0x0000007b007b7220 */ /* 0x000fe20000400000 */
[----:B------:R-:W-:Y:S01]  /*15fe0*/  IMAD R18, R18, UR9, RZ ;  /* 0x0000000912127c24 */ /* 0x000fe2000f8e02ff */
[----:B------:R-:W-:Y:S01]  /*15ff0*/  UIMAD.WIDE UR4, UR4, 0x2, URZ ;  /* 0x00000002040478a5 */ /* 0x000fe2000f8e02ff */
[----:B------:R-:W-:Y:S01]  /*16000*/  FMUL R124, R0, R124 ;  /* 0x0000007c007c7220 */ /* 0x000fe20000400000 */
[C---:B------:R-:W-:Y:S01]  /*16010*/  SHF.L.U32 R21, R19.reuse, 0x1, RZ ;  /* 0x0000000113157819 */ /* 0x040fe200000006ff */
[----:B------:R-:W-:Y:S01]  /*16020*/  IMAD.HI R19, R19, 0x2, RZ ;  /* 0x0000000213137827 */ /* 0x000fe200078e02ff */
[----:B------:R-:W-:-:S03]  /*16030*/  SHF.L.U32 R20, R18, 0x1, RZ ;  /* 0x0000000112147819 */ /* 0x000fc600000006ff */
[----:B------:R-:W-:Y:S01]  /*16040*/  FMUL R125, R0, R125 ;  /* 0x0000007d007d7220 */ /* 0x000fe20000400000 */
[----:B----4-:R-:W-:Y:S01]  /*16050*/  IADD3 R114, P2, P3, R21, UR12, R114 ;  /* 0x0000000c15727c10 */ /* 0x010fe2000fb5e072 */
[----:B------:R-:W-:Y:S01]  /*16060*/  UIMAD.WIDE UR8, UR8, 0x2, URZ ;  /* 0x00000002080878a5 */ /* 0x000fe2000f8e02ff */
[----:B------:R-:W-:Y:S01]  /*16070*/  IMAD.HI R18, R18, 0x2, RZ ;  /* 0x0000000212127827 */ /* 0x000fe200078e02ff */
[----:B0-----:R-:W-:-:S03]  /*16080*/  IADD3 R116, P5, P4, R20, UR13, R116 ;  /* 0x0000000d14747c10 */ /* 0x001fc6000fcbe074 */
[C---:B------:R-:W-:Y:S01]  /*16090*/  FMUL R126, R0.reuse, R126 ;  /* 0x0000007e007e7220 */ /* 0x040fe20000400000 */
[----:B------:R-:W-:Y:S01]  /*160a0*/  IADD3.X R115, PT, PT, R19, UR5, R115, P2, P3 ;  /* 0x0000000513737c10 */ /* 0x000fe200097e6473 */
[----:B------:R-:W-:Y:S01]  /*160b0*/  FMUL R127, R0, R127 ;  /* 0x0000007f007f7220 */ /* 0x000fe20000400000 */
[----:B--2---:R-:W-:Y:S01]  /*160c0*/  SHF.L.U32 R19, R2, 0x1, RZ ;  /* 0x0000000102137819 */ /* 0x004fe200000006ff */
[----:B------:R-:W-:Y:S01]  /*160d0*/  FMUL R128, R0, R128 ;  /* 0x0000008000807220 */ /* 0x000fe20000400000 */
[----:B------:R-:W-:Y:S01]  /*160e0*/  IADD3.X R117, PT, PT, R18, UR9, R117, P5, P4 ;  /* 0x0000000912757c10 */ /* 0x000fe2000afe8475 */
[C---:B------:R-:W-:Y:S01]  /*160f0*/  FMUL R129, R0.reuse, R129 ;  /* 0x0000008100817220 */ /* 0x040fe20000400000 */
[C---:B------:R-:W-:Y:S01]  /*16100*/  IADD3 R20, P2, PT, R19.reuse, R114, RZ ;  /* 0x0000007213147210 */ /* 0x040fe20007f5e0ff */
[----:B------:R-:W-:Y:S01]  /*16110*/  FMUL R130, R0, R130 ;  /* 0x0000008200827220 */ /* 0x000fe20000400000 */
[C---:B------:R-:W-:Y:S01]  /*16120*/  LEA R18, P3, R2.reuse, R114, 0x2 ;  /* 0x0000007202127211 */ /* 0x040fe200078610ff */
[----:B------:R0:W-:Y:S01]  /*16130*/  STG.E.U16 desc[UR10][R116.64], R217 ;  /* 0x000000d974007986 */ /* 0x0001e2000c10150a */
[----:B------:R-:W-:Y:S01]  /*16140*/  LEA.HI.X.SX32 R21, R2, R115, 0x1, P2 ;  /* 0x0000007302157211 */ /* 0x000fe200010f0eff */
[C---:B------:R-:W-:Y:S01]  /*16150*/  FMUL R131, R0.reuse, R131 ;  /* 0x0000008300837220 */ /* 0x040fe20000400000 */
[----:B------:R-:W-:Y:S01]  /*16160*/  LEA.HI.X.SX32 R19, R19, R115, 0x1, P3 ;  /* 0x0000007313137211 */ /* 0x000fe200018f0eff */
[C---:B------:R-:W-:Y:S01]  /*16170*/  FMUL R4, R0.reuse, R4 ;  /* 0x0000000400047220 */ /* 0x040fe20000400000 */
[C---:B------:R-:W-:Y:S01]  /*16180*/  FMUL R5, R0.reuse, R5 ;  /* 0x0000000500057220 */ /* 0x040fe20000400000 */
[----:B------:R2:W-:Y:S01]  /*16190*/  STG.E.U16 desc[UR10][R20.64], R22 ;  /* 0x0000001614007986 */ /* 0x0005e2000c10150a */
[C---:B------:R-:W-:Y:S01]  /*161a0*/  FMUL R6, R0.reuse, R6 ;  /* 0x0000000600067220 */ /* 0x040fe20000400000 */
[C---:B------:R-:W-:Y:S01]  /*161b0*/  FMUL R7, R0.reuse, R7 ;  /* 0x0000000700077220 */ /* 0x040fe20000400000 */
[C---:B------:R-:W-:Y:S01]  /*161c0*/  FMUL R8, R0.reuse, R8 ;  /* 0x0000000800087220 */ /* 0x040fe20000400000 */
[C---:B------:R-:W-:Y:S01]  /*161d0*/  FMUL R9, R0.reuse, R9 ;  /* 0x0000000900097220 */ /* 0x040fe20000400000 */
[----:B------:R-:W-:Y:S01]  /*161e0*/  FMUL R10, R0, R10 ;  /* 0x0000000a000a7220 */ /* 0x000fe20000400000 */
[----:B0-----:R-:W-:Y:S01]  /*161f0*/  IMAD R117, R2, 0x6, RZ ;  /* 0x0000000602757824 */ /* 0x001fe200078e02ff */
[----:B------:R0:W-:Y:S01]  /*16200*/  STG.E.U16 desc[UR10][R18.64], R227 ;  /* 0x000000e312007986 */ /* 0x0001e2000c10150a */
[----:B------:R-:W-:Y:S01]  /*16210*/  PRMT R116, R227, 0x7632, R116 ;  /* 0x00007632e3747816 */ /* 0x000fe20000000074 */
[C---:B------:R-:W-:Y:S01]  /*16220*/  FMUL R11, R0.reuse, R11 ;  /* 0x0000000b000b7220 */ /* 0x040fe20000400000 */
[C---:B------:R-:W-:Y:S01]  /*16230*/  FMUL R12, R0.reuse, R12 ;  /* 0x0000000c000c7220 */ /* 0x040fe20000400000 */
[----:B------:R-:W-:Y:S01]  /*16240*/  FMUL R13, R0, R13 ;  /* 0x0000000d000d7220 */ /* 0x000fe20000400000 */
[----:B--2---:R-:W-:Y:S01]  /*16250*/  SHF.L.U32 R21, R2, 0x2, RZ ;  /* 0x0000000202157819 */ /* 0x004fe200000006ff */
[----:B------:R-:W-:Y:S01]  /*16260*/  FMUL R14, R0, R14 ;  /* 0x0000000e000e7220 */ /* 0x000fe20000400000 */
[----:B------:R-:W-:Y:S01]  /*16270*/  LEA R20, P2, R2, R114, 0x3 ;  /* 0x0000007202147211 */ /* 0x000fe200078418ff */
[C---:B------:R-:W-:Y:S01]  /*16280*/  FMUL R15, R0.reuse, R15 ;  /* 0x0000000f000f7220 */ /* 0x040fe20000400000 */
[C---:B------:R-:W-:Y:S01]  /*16290*/  FMUL R16, R0.reuse, R16 ;  /* 0x0000001000107220 */ /* 0x040fe20000400000 */
[C---:B------:R-:W-:Y:S01]  /*162a0*/  FMUL R17, R0.reuse, R17 ;  /* 0x0000001100117220 */ /* 0x040fe20000400000 */
[----:B------:R-:W-:Y:S01]  /*162b0*/  FMUL R184, R0, R23 ;  /* 0x0000001700b87220 */ /* 0x000fe20000400000 */
[----:B0-----:R-:W-:Y:S01]  /*162c0*/  LEA R19, R2, R2, 0x1 ;  /* 0x0000000202137211 */ /* 0x001fe200078e08ff */
[C---:B------:R-:W-:Y:S01]  /*162d0*/  FMUL R24, R0.reuse, R24 ;  /* 0x0000001800187220 */ /* 0x040fe20000400000 */
[----:B------:R-:W-:Y:S01]  /*162e0*/  IADD3 R18, P1, PT, R117, R114, RZ ;  /* 0x0000007275127210 */ /* 0x000fe20007f3e0ff */
[C---:B------:R-:W-:Y:S01]  /*162f0*/  FMUL R25, R0.reuse, R25 ;  /* 0x0000001900197220 */ /* 0x040fe20000400000 */
[-C--:B------:R-:W-:Y:S01]  /*16300*/  LEA.HI.X.SX32 R21, R21, R115.reuse, 0x1, P2 ;  /* 0x0000007315157211 */ /* 0x080fe200010f0eff */
[C---:B------:R-:W-:Y:S01]  /*16310*/  FMUL R26, R0.reuse, R26 ;  /* 0x0000001a001a7220 */ /* 0x040fe20000400000 */
[----:B------:R-:W-:Y:S01]  /*16320*/  LEA.HI.X.SX32 R19, R19, R115, 0x1, P1 ;  /* 0x0000007313137211 */ /* 0x000fe200008f0eff */
        /* <DEDUP_REMOVED lines=41> */
[----:B------:R-:W-:Y:S01]  /*165c0*/  FFMA R196, R173, 0.69314718246459960938, R196 ;  /* 0x3f317218adc47823 */ /* 0x000fe200000000c4 */
[----:B------:R-:W-:Y:S01]  /*165d0*/  STG.E.U16 desc[UR10][R18.64], R116 ;  /* 0x0000007412007986 */ /* 0x000fe2000c10150a */
[----:B------:R-:W-:Y:S01]  /*165e0*/  IMAD R173, R2, 0xa, RZ ;  /* 0x0000000a02ad7824 */ /* 0x000fe200078e02ff */
[----:B------:R-:W-:Y:S01]  /*165f0*/  PRMT R67, R216, 0x7632, R67 ;  /* 0x00007632d8437816 */ /* 0x000fe20000000043 */
[----:B------:R-:W0:Y:S01]  /*16600*/  LDCU.64 UR4, c[0x0][0x3e0] ;  /* 0x00007c00ff0477ac */ /* 0x000e220008000a00 */
[----:B------:R2:W-:Y:S01]  /*16610*/  STG.E.U16 desc[UR10][R20.64], R216 ;  /* 0x000000d814007986 */ /* 0x0005e2000c10150a */
[----:B------:R-:W-:-:S02]  /*16620*/  LEA R23, R2, R2, 0x2 ;  /* 0x0000000202177211 */ /* 0x000fc400078e10ff */
[----:B------:R-:W-:Y:S01]  /*16630*/  IADD3 R22, P3, PT, R173, R114, RZ ;  /* 0x00000072ad167210 */ /* 0x000fe20007f7e0ff */
[C---:B------:R-:W-:Y:S02]  /*16640*/  IMAD R217, R2.reuse, 0xe, RZ ;  /* 0x0000000e02d97824 */ /* 0x040fe400078e02ff */
[----:B--2---:R-:W-:Y:S01]  /*16650*/  IMAD R216, R2, 0xc, RZ ;  /* 0x0000000c02d87824 */ /* 0x004fe200078e02ff */
[----:B------:R-:W-:-:S04]  /*16660*/  LEA.HI.X.SX32 R23, R23, R115, 0x1, P3 ;  /* 0x0000007317177211 */ /* 0x000fc800018f0eff */
[----:B------:R-:W-:Y:S02]  /*16670*/  IADD3 R18, P1, PT, R216, R114, RZ ;  /* 0x00000072d8127210 */ /* 0x000fe40007f3e0ff */
[----:B------:R-:W-:Y:S01]  /*16680*/  F2FP.F16.F32.PACK_AB R235, R235, R244 ;  /* 0x000000f4ebeb723e */ /* 0x000fe200000000ff */
[C---:B------:R-:W-:Y:S01]  /*16690*/  IMAD R244, R2.reuse, 0x12, RZ ;  /* 0x0000001202f47824 */ /* 0x040fe200078e02ff */
[----:B------:R-:W-:Y:S01]  /*166a0*/  LEA.HI.X.SX32 R19, R117, R115, 0x1, P1 ;  /* 0x0000007375137211 */ /* 0x000fe200008f0eff */
[----:B------:R2:W-:Y:S01]  /*166b0*/  STG.E.U16 desc[UR10][R22.64], R67 ;  /* 0x0000004316007986 */ /* 0x0005e2000c10150a */
[----:B------:R-:W-:Y:S02]  /*166c0*/  LEA R21, R2, -R2, 0x3 ;  /* 0x8000000202157211 */ /* 0x000fe400078e18ff */
[----:B------:R-:W-:Y:S01]  /*166d0*/  IADD3 R20, P2, PT, R217, R114, RZ ;  /* 0x00000072d9147210 */ /* 0x000fe20007f5e0ff */
[----:B------:R3:W-:Y:S01]  /*166e0*/  STG.E.U16 desc[UR10][R18.64], R235 ;  /* 0x000000eb12007986 */ /* 0x0007e2000c10150a */
[----:B------:R-:W-:-:S02]  /*166f0*/  F2FP.F16.F32.PACK_AB R225, R225, R228 ;  /* 0x000000e4e1e1723e */ /* 0x000fc400000000ff */
[-C--:B------:R-:W-:Y:S02]  /*16700*/  LEA.HI.X.SX32 R21, R21, R115.reuse, 0x1, P2 ;  /* 0x0000007315157211 */ /* 0x080fe400010f0eff */
[C---:B--2---:R-:W-:Y:S02]  /*16710*/  SHF.L.U32 R23, R2.reuse, 0x3, RZ ;  /* 0x0000000302177819 */ /* 0x044fe400000006ff */
[C---:B------:R-:W-:Y:S02]  /*16720*/  LEA R22, P3, R2.reuse, R114, 0x4 ;  /* 0x0000007202167211 */ /* 0x040fe400078620ff */
[----:B---3--:R-:W-:Y:S02]  /*16730*/  LEA R19, R2, R2, 0x3 ;  /* 0x0000000202137211 */ /* 0x008fe400078e18ff */
[----:B------:R-:W-:Y:S02]  /*16740*/  IADD3 R18, P1, PT, R244, R114, RZ ;  /* 0x00000072f4127210 */ /* 0x000fe40007f3e0ff */
[----:B------:R-:W-:Y:S01]  /*16750*/  PRMT R67, R235, 0x7632, R67 ;  /* 0x00007632eb437816 */ /* 0x000fe20000000043 */
[----:B------:R-:W-:Y:S01]  /*16760*/  IMAD R235, R2, 0x14, RZ ;  /* 0x0000001402eb7824 */ /* 0x000fe200078e02ff */
[----:B------:R-:W-:-:S02]  /*16770*/  LEA.HI.X.SX32 R23, R23, R115, 0x1, P3 ;  /* 0x0000007317177211 */ /* 0x000fc400018f0eff */
[----:B------:R-:W-:Y:S02]  /*16780*/  LEA.HI.X.SX32 R19, R19, R115, 0x1, P1 ;  /* 0x0000007313137211 */ /* 0x000fe400008f0eff */
[----:B------:R-:W-:Y:S01]  /*16790*/  PRMT R116, R225, 0x7632, R116 ;  /* 0x00007632e1747816 */ /* 0x000fe20000000074 */
[----:B------:R2:W-:Y:S01]  /*167a0*/  STG.E.U16 desc[UR10][R20.64], R67 ;  /* 0x0000004314007986 */ /* 0x0005e2000c10150a */
[----:B------:R-:W-:-:S03]  /*167b0*/  F2FP.F16.F32.PACK_AB R245, R245, R251 ;  /* 0x000000fbf5f5723e */ /* 0x000fc600000000ff */
[----:B------:R-:W3:Y:S04]  /*167c0*/  LDL.LU R251, [R1+0x34] ;  /* 0x0000340001fb7983 */ /* 0x000ee80000300800 */
[----:B------:R-:W-:Y:S01]  /*167d0*/  STG.E.U16 desc[UR10][R22.64], R225 ;  /* 0x000000e116007986 */ /* 0x000fe2000c10150a */
[----:B--2---:R-:W-:-:S03]  /*167e0*/  IADD3 R20, P2, PT, R235, R114, RZ ;  /* 0x00000072eb147210 */ /* 0x004fc60007f5e0ff */
[----:B------:R2:W-:Y:S04]  /*167f0*/  STG.E.U16 desc[UR10][R18.64], R116 ;  /* 0x0000007412007986 */ /* 0x0005e8000c10150a */
[----:B------:R-:W4:Y:S04]  /*16800*/  LDL.LU R235, [R1+0x44] ;  /* 0x0000440001eb7983 */ /* 0x000f280000300800 */
[----:B------:R-:W5:Y:S04]  /*16810*/  LDL.LU R244, [R1+0x2c] ;  /* 0x00002c0001f47983 */ /* 0x000f680000300800 */
[----:B--2---:R-:W3:Y:S04]  /*16820*/  LDL.LU R18, [R1+0x20] ;  /* 0x0000200001127983 */ /* 0x004ee80000300800 */
[----:B------:R-:W2:Y:S01]  /*16830*/  LDL.LU R19, [R1+0x8] ;  /* 0x0000080001137983 */ /* 0x000ea20000300800 */
[----:B------:R-:W-:-:S02]  /*16840*/  IMAD R22, R2, 0x16, RZ ;  /* 0x0000001602167824 */ /* 0x000fc400078e02ff */
[----:B------:R-:W-:-:S03]  /*16850*/  IMAD R23, R2, 0xb, RZ ;  /* 0x0000000b02177824 */ /* 0x000fc600078e02ff */
[----:B------:R-:W-:Y:S02]  /*16860*/  IADD3 R22, P3, PT, R22, R114, RZ ;  /* 0x0000007216167210 */ /* 0x000fe40007f7e0ff */
[-C--:B------:R-:W-:Y:S02]  /*16870*/  LEA.HI.X.SX32 R21, R173, R115.reuse, 0x1, P2 ;  /* 0x00000073ad157211 */ /* 0x080fe400010f0eff */
[----:B------:R-:W-:Y:S02]  /*16880*/  LEA.HI.X.SX32 R23, R23, R115, 0x1, P3 ;  /* 0x0000007317177211 */ /* 0x000fe400018f0eff */
[----:B------:R-:W-:Y:S01]  /*16890*/  PRMT R67, R245, 0x7632, R67 ;  /* 0x00007632f5437816 */ /* 0x000fe20000000043 */
[----:B------:R0:W-:Y:S04]  /*168a0*/  STG.E.U16 desc[UR10][R20.64], R245 ;  /* 0x000000f514007986 */ /* 0x0001e8000c10150a */
[----:B------:R1:W-:Y:S01]  /*168b0*/  STG.E.U16 desc[UR10][R22.64], R67 ;  /* 0x0000004316007986 */ /* 0x0003e2000c10150a */
[----:B0-----:R-:W-:-:S02]  /*168c0*/  IMAD R245, R2, 0x1a, RZ ;  /* 0x0000001a02f57824 */ /* 0x001fc400078e02ff */
[C---:B------:R-:W-:Y:S01]  /*168d0*/  IMAD R21, R2.reuse, 0xd, RZ ;  /* 0x0000000d02157824 */ /* 0x040fe200078e02ff */
[----:B-1----:R-:W4:Y:S01]  /*168e0*/  LDL.LU R23, [R1+0x40] ;  /* 0x0000400001177983 */ /* 0x002f220000300800 */
[----:B------:R-:W-:Y:S01]  /*168f0*/  IMAD R22, R2, 0x1c, RZ ;  /* 0x0000001c02167824 */ /* 0x000fe200078e02ff */
[----:B---3--:R-:W-:Y:S01]  /*16900*/  F2FP.F16.F32.PACK_AB R116, R18, R251 ;  /* 0x000000fb1274723e */ /* 0x008fe200000000ff */
[----:B------:R-:W-:Y:S02]  /*16910*/  IMAD R251, R2, 0x18, RZ ;  /* 0x0000001802fb7824 */ /* 0x000fe400078e02ff */
[----:B------:R-:W3:Y:S01]  /*16920*/  LDL.LU R2, [R1+0x3c] ;  /* 0x00003c0001027983 */ /* 0x000ee20000300800 */
[----:B--2---:R-:W-:-:S03]  /*16930*/  F2FP.F16.F32.PACK_AB R252, R252, R19 ;  /* 0x00000013fcfc723e */ /* 0x004fc600000000ff */
[----:B------:R-:W4:Y:S01]  /*16940*/  LDL.LU R19, [R1+0x30] ;  /* 0x0000300001137983 */ /* 0x000f220000300800 */
[-C--:B------:R-:W-:Y:S02]  /*16950*/  IADD3 R18, P1, PT, R251, R114.reuse, RZ ;  /* 0x00000072fb127210 */ /* 0x080fe40007f3e0ff */
[----:B------:R-:W-:Y:S02]  /*16960*/  IADD3 R20, P2, PT, R245, R114, RZ ;  /* 0x00000072f5147210 */ /* 0x000fe40007f5e0ff */
[C---:B------:R-:W-:Y:S02]  /*16970*/  PRMT R117, R116.reuse, 0x7610, R117 ;  /* 0x0000761074757816 */ /* 0x040fe40000000075 */
[----:B------:R-:W-:Y:S02]  /*16980*/  LEA.HI.X.SX32 R21, R21, R115, 0x1, P2 ;  /* 0x0000007315157211 */ /* 0x000fe400010f0eff */
[----:B------:R-:W-:Y:S02]  /*16990*/  PRMT R116, R116, 0x7632, R116 ;  /* 0x0000763274747816 */ /* 0x000fe40000000074 */
[----:B----4-:R-:W-:-:S02]  /*169a0*/  F2FP.F16.F32.PACK_AB R67, R19, R23 ;  /* 0x000000171343723e */ /* 0x010fc400000000ff */
[----:B------:R-:W-:-:S05]  /*169b0*/  LEA.HI.X.SX32 R19, R216, R115, 0x1, P1 ;  /* 0x00000073d8137211 */ /* 0x000fca00008f0eff */
[----:B------:R0:W-:Y:S04]  /*169c0*/  STG.E.U16 desc[UR10][R18.64], R117 ;  /* 0x0000007512007986 */ /* 0x0001e8000c10150a */
[----:B------:R1:W-:Y:S04]  /*169d0*/  STG.E.U16 desc[UR10][R20.64], R116 ;  /* 0x0000007414007986 */ /* 0x0003e8000c10150a */
[----:B0-----:R-:W2:Y:S04]  /*169e0*/  LDL.LU R18, [R1+0x18] ;  /* 0x0000180001127983 */ /* 0x001ea80000300800 */
[----:B------:R-:W4:Y:S04]  /*169f0*/  LDL.LU R19, [R1] ;  /* 0x0000000001137983 */ /* 0x000f280000300800 */
[----:B-1----:R-:W2:Y:S04]  /*16a00*/  LDL.LU R20, [R1+0x28] ;  /* 0x0000280001147983 */ /* 0x002ea80000300800 */
[----:B------:R-:W2:Y:S01]  /*16a10*/  LDL.LU R21, [R1+0x4] ;  /* 0x0000040001157983 */ /* 0x000ea20000300800 */
[----:B---3--:R-:W-:-:S02]  /*16a20*/  F2FP.F16.F32.PACK_AB R229, R2, R235 ;  /* 0x000000eb02e5723e */ /* 0x008fc400000000ff */
[----:B------:R-:W0:Y:S01]  /*16a30*/  LDC R2, c[0x0][0x3e8] ;  /* 0x0000fa00ff027b82 */ /* 0x000e220000000800 */
[----:B------:R-:W-:-:S04]  /*16a40*/  IADD3 R22, P3, PT, R22, R114, RZ ;  /* 0x0000007216167210 */ /* 0x000fc80007f7e0ff */
[----:B------:R-:W-:-:S05]  /*16a50*/  LEA.HI.X.SX32 R23, R217, R115, 0x1, P3 ;  /* 0x00000073d9177211 */ /* 0x000fca00018f0eff */
[----:B------:R1:W-:Y:S01]  /*16a60*/  STG.E.U16 desc[UR10][R22.64], R252 ;  /* 0x000000fc16007986 */ /* 0x0003e2000c10150a */
[----:B------:R-:W-:-:S03]  /*16a70*/  F2FP.F16.F32.PACK_AB R216, R221, R233 ;  /* 0x000000e9ddd8723e */ /* 0x000fc600000000ff */
[----:B-1----:R-:W5:Y:S04]  /*16a80*/  LDL.LU R22, [R1+0x38] ;  /* 0x0000380001167983 */ /* 0x002f680000300800 */
[----:B------:R-:W3:Y:S01]  /*16a90*/  LDL.LU R23, [R1+0x1c] ;  /* 0x00001c0001177983 */ /* 0x000ee20000300800 */
[----:B0-----:R-:W-:Y:S01]  /*16aa0*/  IMAD R233, R2, 0x1e, RZ ;  /* 0x0000001e02e97824 */ /* 0x001fe200078e02ff */
[----:B------:R-:W-:Y:S02]  /*16ab0*/  PRMT R116, R252, 0x7632, R116 ;  /* 0x00007632fc747816 */ /* 0x000fe40000000074 */
[----:B------:R-:W-:Y:S02]  /*16ac0*/  F2FP.F16.F32.PACK_AB R223, R234, R242 ;  /* 0x000000f2eadf723e */ /* 0x000fe400000000ff */
[----:B----4-:R-:W-:-:S02]  /*16ad0*/  F2FP.F16.F32.PACK_AB R222, R243, R19 ;  /* 0x00000013f3de723e */ /* 0x010fc400000000ff */
[----:B------:R-:W-:Y:S01]  /*16ae0*/  LEA R19, R2, -R2, 0x4 ;  /* 0x8000000202137211 */ /* 0x000fe200078e20ff */
[----:B------:R-:W4:Y:S04]  /*16af0*/  LDL.LU R243, [R1+0xc] ;  /* 0x00000c0001f37983 */ /* 0x000f280000300800 */
[----:B------:R-:W4:Y:S01]  /*16b00*/  LDL.LU R242, [R1+0x10] ;  /* 0x0000100001f27983 */ /* 0x000f220000300800 */
[----:B--2---:R-:W-:Y:S02]  /*16b10*/  F2FP.F16.F32.PACK_AB R225, R21, R18 ;  /* 0x0000001215e1723e */ /* 0x004fe400000000ff */
[----:B------:R-:W-:Y:S01]  /*16b20*/  IADD3 R18, P1, PT, R233, R114, RZ ;  /* 0x00000072e9127210 */ /* 0x000fe20007f3e0ff */
[----:B------:R-:W2:Y:S03]  /*16b30*/  LDL.LU R252, [R1+0x24] ;  /* 0x0000240001fc7983 */ /* 0x000ea60000300800 */
[----:B------:R-:W-:-:S05]  /*16b40*/  LEA.HI.X.SX32 R19, R19, R115, 0x1, P1 ;  /* 0x0000007313137211 */ /* 0x000fca00008f0eff */
[----:B------:R0:W-:Y:S04]  /*16b50*/  STG.E.U16 desc[UR10][R18.64], R116 ;  /* 0x0000007412007986 */ /* 0x0001e8000c10150a */
[----:B0-----:R-:W2:Y:S01]  /*16b60*/  LDL.LU R19, [R1+0x14] ;  /* 0x0000140001137983 */ /* 0x001ea20000300800 */
[C---:B------:R-:W-:Y:S01]  /*16b70*/  IMAD R234, R2.reuse, 0x22, RZ ;  /* 0x0000002202ea7824 */ /* 0x040fe200078e02ff */
[C---:B------:R-:W-:Y:S02]  /*16b80*/  SHF.L.U32 R21, R2.reuse, 0x4, RZ ;  /* 0x0000000402157819 */ /* 0x040fe400000006ff */
[----:B---3--:R-:W-:Y:S02]  /*16b90*/  F2FP.F16.F32.PACK_AB R228, R23, R20 ;  /* 0x0000001417e4723e */ /* 0x008fe400000000ff */
[----:B------:R-:W-:-:S02]  /*16ba0*/  LEA R20, P2, R2, R114, 0x5 ;  /* 0x0000007202147211 */ /* 0x000fc400078428ff */
[----:B-----5:R-:W-:Y:S02]  /*16bb0*/  F2FP.F16.F32.PACK_AB R227, R244, R22 ;  /* 0x00000016f4e3723e */ /* 0x020fe400000000ff */
[-C--:B------:R-:W-:Y:S02]  /*16bc0*/  LEA.HI.X.SX32 R21, R21, R115.reuse, 0x1, P2 ;  /* 0x0000007315157211 */ /* 0x080fe400010f0eff */
[----:B------:R-:W-:Y:S02]  /*16bd0*/  LEA R23, R2, R2, 0x4 ;  /* 0x0000000202177211 */ /* 0x000fe400078e20ff */
[----:B------:R-:W-:Y:S01]  /*16be0*/  IADD3 R22, P3, PT, R234, R114, RZ ;  /* 0x00000072ea167210 */ /* 0x000fe20007f7e0ff */
[----:B------:R0:W-:Y:S01]  /*16bf0*/  STG.E.U16 desc[UR10][R20.64], R67 ;  /* 0x0000004314007986 */ /* 0x0001e2000c10150a */
[----:B------:R-:W-:Y:S01]  /*16c00*/  F2FP.F16.F32.PACK_AB R116, R232, R240 ;  /* 0x000000f0e874723e */ /* 0x000fe200000000ff */
[C---:B------:R-:W-:Y:S01]  /*16c10*/  IMAD R232, R2.reuse, 0x24, RZ ;  /* 0x0000002402e87824 */ /* 0x040fe200078e02ff */
[----:B------:R-:W-:Y:S01]  /*16c20*/  LEA.HI.X.SX32 R23, R23, R115, 0x1, P3 ;  /* 0x0000007317177211 */ /* 0x000fe200018f0eff */
[C---:B------:R-:W-:Y:S01]  /*16c30*/  IMAD R240, R2.reuse, 0x28, RZ ;  /* 0x0000002802f07824 */ /* 0x040fe200078e02ff */
[----:B------:R-:W-:Y:S01]  /*16c40*/  PRMT R117, R67, 0x7632, R117 ;  /* 0x0000763243757816 */ /* 0x000fe20000000075 */
[----:B------:R-:W-:Y:S01]  /*16c50*/  IMAD R244, R2, 0x12, RZ ;  /* 0x0000001202f47824 */ /* 0x000fe200078e02ff */
[----:B------:R-:W-:Y:S01]  /*16c60*/  IADD3 R18, P1, PT, R232, R114, RZ ;  /* 0x00000072e8127210 */ /* 0x000fe20007f3e0ff */
[----:B------:R-:W-:Y:S01]  /*16c70*/  IMAD R235, R2, 0x14, RZ ;  /* 0x0000001402eb7824 */ /* 0x000fe200078e02ff */
[----:B0-----:R-:W-:Y:S01]  /*16c80*/  F2FP.F16.F32.PACK_AB R67, R218, R231 ;  /* 0x000000e7da43723e */ /* 0x001fe200000000ff */
[C---:B------:R-:W-:Y:S01]  /*16c90*/  IMAD R231, R2.reuse, 0x26, RZ ;  /* 0x0000002602e77824 */ /* 0x040fe200078e02ff */
[----:B------:R0:W-:Y:S01]  /*16ca0*/  STG.E.U16 desc[UR10][R22.64], R117 ;  /* 0x0000007516007986 */ /* 0x0001e2000c10150a */
[----:B------:R-:W-:Y:S01]  /*16cb0*/  IMAD R218, R2, 0x13, RZ ;  /* 0x0000001302da7824 */ /* 0x000fe200078e02ff */
[----:B------:R-:W-:-:S02]  /*16cc0*/  F2FP.F16.F32.PACK_AB R210, R210, R211 ;  /* 0x000000d3d2d2723e */ /* 0x000fc400000000ff */
[----:B------:R-:W-:Y:S01]  /*16cd0*/  IADD3 R20, P2, PT, R231, R114, RZ ;  /* 0x00000072e7147210 */ /* 0x000fe20007f5e0ff */
[----:B------:R-:W-:Y:S01]  /*16ce0*/  IMAD R211, R2, 0x2a, RZ ;  /* 0x0000002a02d37824 */ /* 0x000fe200078e02ff */
[----:B------:R-:W-:Y:S02]  /*16cf0*/  F2FP.F16.F32.PACK_AB R206, R206, R208 ;  /* 0x000000d0cece723e */ /* 0x000fe400000000ff */
[----:B0-----:R-:W-:Y:S01]  /*16d00*/  IADD3 R22, P3, PT, R240, R114, RZ ;  /* 0x00000072f0167210 */ /* 0x001fe20007f7e0ff */
[----:B------:R-:W-:Y:S01]  /*16d10*/  IMAD R208, R2, 0x2c, RZ ;  /* 0x0000002c02d07824 */ /* 0x000fe200078e02ff */
[-C--:B------:R-:W-:Y:S02]  /*16d20*/  LEA.HI.X.SX32 R21, R218, R115.reuse, 0x1, P2 ;  /* 0x00000073da157211 */ /* 0x080fe400010f0eff */
[----:B------:R-:W-:Y:S02]  /*16d30*/  LEA.HI.X.SX32 R23, R235, R115, 0x1, P3 ;  /* 0x00000073eb177211 */ /* 0x000fe400018f0eff */
[----:B------:R-:W-:-:S02]  /*16d40*/  PRMT R235, R229, 0x7632, R235 ;  /* 0x00007632e5eb7816 */ /* 0x000fc400000000eb */
[----:B------:R-:W-:Y:S01]  /*16d50*/  F2FP.F16.F32.PACK_AB R212, R212, R224 ;  /* 0x000000e0d4d4723e */ /* 0x000fe200000000ff */
[----:B------:R-:W-:Y:S01]  /*16d60*/  IMAD R224, R2, 0x15, RZ ;  /* 0x0000001502e07824 */ /* 0x000fe200078e02ff */
[----:B------:R-:W-:Y:S01]  /*16d70*/  F2FP.F16.F32.PACK_AB R202, R202, R204 ;  /* 0x000000cccaca723e */ /* 0x000fe200000000ff */
[----:B------:R-:W-:Y:S01]  /*16d80*/  IMAD R204, R2, 0x2e, RZ ;  /* 0x0000002e02cc7824 */ /* 0x000fe200078e02ff */
[----:B------:R-:W-:Y:S01]  /*16d90*/  F2FP.F16.F32.PACK_AB R220, R220, R226 ;  /* 0x000000e2dcdc723e */ /* 0x000fe200000000ff */
[----:B------:R-:W-:Y:S01]  /*16da0*/  IMAD R226, R2, 0x17, RZ ;  /* 0x0000001702e27824 */ /* 0x000fe200078e02ff */
[----:B------:R-:W-:Y:S01]  /*16db0*/  F2FP.F16.F32.PACK_AB R194, R194, R198 ;  /* 0x000000c6c2c2723e */ /* 0x000fe200000000ff */
[C---:B------:R-:W-:Y:S01]  /*16dc0*/  IMAD R198, R2.reuse, 0x30, RZ ;  /* 0x0000003002c67824 */ /* 0x040fe200078e02ff */
[----:B------:R-:W-:Y:S01]  /*16dd0*/  F2FP.F16.F32.PACK_AB R199, R199, R200 ;  /* 0x000000c8c7c7723e */ /* 0x000fe200000000ff */
[C---:B------:R-:W-:Y:S01]  /*16de0*/  IMAD R200, R2.reuse, 0x32, RZ ;  /* 0x0000003202c87824 */ /* 0x040fe200078e02ff */
[----:B------:R-:W-:Y:S01]  /*16df0*/  F2FP.F16.F32.PACK_AB R201, R201, R203 ;  /* 0x000000cbc9c9723e */ /* 0x000fe200000000ff */
[----:B------:R-:W-:Y:S01]  /*16e00*/  IMAD R203, R2, 0x34, RZ ;  /* 0x0000003402cb7824 */ /* 0x000fe200078e02ff */
[----:B------:R-:W-:-:S02]  /*16e10*/  F2FP.F16.F32.PACK_AB R132, R133, R132 ;  /* 0x000000848584723e */ /* 0x000fc400000000ff */
[----:B------:R-:W0:Y:S01]  /*16e20*/  LDC R133, c[0x0][0x3e8] ;  /* 0x0000fa00ff857b82 */ /* 0x000e220000000800 */
[----:B------:R-:W-:Y:S02]  /*16e30*/  F2FP.F16.F32.PACK_AB R189, R189, R191 ;  /* 0x000000bfbdbd723e */ /* 0x000fe400000000ff */
[----:B------:R-:W-:Y:S02]  /*16e40*/  PRMT R191, R225, 0x7632, R191 ;  /* 0x00007632e1bf7816 */ /* 0x000fe400000000bf */
[----:B------:R-:W-:Y:S01]  /*16e50*/  F2FP.F16.F32.PACK_AB R134, R135, R134 ;  /* 0x000000868786723e */ /* 0x000fe200000000ff */
[----:B------:R-:W-:Y:S01]  /*16e60*/  IMAD R135, R2, 0x36, RZ ;  /* 0x0000003602877824 */ /* 0x000fe200078e02ff */
[----:B------:R-:W-:Y:S01]  /*16e70*/  F2FP.F16.F32.PACK_AB R188, R188, R190 ;  /* 0x000000bebcbc723e */ /* 0x000fe200000000ff */
[C---:B------:R-:W-:Y:S01]  /*16e80*/  IMAD R190, R2.reuse, 0x38, RZ ;  /* 0x0000003802be7824 */ /* 0x040fe200078e02ff */
[----:B------:R-:W-:Y:S02]  /*16e90*/  F2FP.F16.F32.PACK_AB R136, R137, R136 ;  /* 0x000000888988723e */ /* 0x000fe400000000ff */
[----:B------:R-:W-:Y:S01]  /*16ea0*/  F2FP.F16.F32.PACK_AB R3, R3, R185 ;  /* 0x000000b90303723e */ /* 0x000fe200000000ff */
[----:B------:R-:W-:Y:S01]  /*16eb0*/  IMAD R185, R2, 0x3c, RZ ;  /* 0x0000003c02b97824 */ /* 0x000fe200078e02ff */
[----:B------:R-:W-:-:S02]  /*16ec0*/  PRMT R137, R222, 0x7632, R137 ;  /* 0x00007632de897816 */ /* 0x000fc40000000089 */
[----:B------:R-:W-:Y:S01]  /*16ed0*/  F2FP.F16.F32.PACK_AB R186, R186, R187 ;  /* 0x000000bbbaba723e */ /* 0x000fe200000000ff */
[C---:B------:R-:W-:Y:S01]  /*16ee0*/  IMAD R187, R2.reuse, 0x3e, RZ ;  /* 0x0000003e02bb7824 */ /* 0x040fe200078e02ff */
[----:B------:R-:W-:Y:S02]  /*16ef0*/  F2FP.F16.F32.PACK_AB R138, R139, R138 ;  /* 0x0000008a8b8a723e */ /* 0x000fe400000000ff */
[----:B------:R-:W-:Y:S02]  /*16f00*/  PRMT R139, R223, 0x7632, R139 ;  /* 0x00007632df8b7816 */ /* 0x000fe4000000008b */
[----:B------:R-:W-:Y:S01]  /*16f10*/  F2FP.F16.F32.PACK_AB R144, R145, R144 ;  /* 0x000000909190723e */ /* 0x000fe200000000ff */
[C---:B------:R-:W-:Y:S01]  /*16f20*/  IMAD R145, R2.reuse, 0x42, RZ ;  /* 0x0000004202917824 */ /* 0x040fe200078e02ff */
[----:B------:R-:W-:Y:S01]  /*16f30*/  F2FP.F16.F32.PACK_AB R148, R149, R148 ;  /* 0x000000949594723e */ /* 0x000fe200000000ff */
[----:B------:R-:W-:Y:S01]  /*16f40*/  IMAD R149, R2, 0x44, RZ ;  /* 0x0000004402957824 */ /* 0x000fe200078e02ff */
[----:B------:R-:W-:-:S02]  /*16f50*/  F2FP.F16.F32.PACK_AB R214, R214, R219 ;  /* 0x000000dbd6d6723e */ /* 0x000fc400000000ff */
[----:B------:R-:W-:Y:S01]  /*16f60*/  F2FP.F16.F32.PACK_AB R152, R153, R152 ;  /* 0x000000989998723e */ /* 0x000fe200000000ff */
[C---:B------:R-:W-:Y:S01]  /*16f70*/  IMAD R153, R2.reuse, 0x46, RZ ;  /* 0x0000004602997824 */ /* 0x040fe200078e02ff */
[----:B------:R-:W-:Y:S01]  /*16f80*/  F2FP.F16.F32.PACK_AB R146, R147, R146 ;  /* 0x000000929392723e */ /* 0x000fe200000000ff */
[----:B------:R-:W-:Y:S01]  /*16f90*/  IMAD R147, R2, 0x4a, RZ ;  /* 0x0000004a02937824 */ /* 0x000fe200078e02ff */
[----:B------:R-:W-:Y:S01]  /*16fa0*/  F2FP.F16.F32.PACK_AB R172, R174, R172 ;  /* 0x000000acaeac723e */ /* 0x000fe200000000ff */
[C---:B------:R-:W-:Y:S01]  /*16fb0*/  IMAD R174, R2.reuse, 0x25, RZ ;  /* 0x0000002502ae7824 */ /* 0x040fe200078e02ff */
[----:B------:R-:W-:Y:S01]  /*16fc0*/  F2FP.F16.F32.PACK_AB R150, R151, R150 ;  /* 0x000000969796723e */ /* 0x000fe200000000ff */
[C---:B------:R-:W-:Y:S01]  /*16fd0*/  IMAD R151, R2.reuse, 0x4c, RZ ;  /* 0x0000004c02977824 */ /* 0x040fe200078e02ff */
[----:B------:R-:W-:Y:S02]  /*16fe0*/  F2FP.F16.F32.PACK_AB R68, R69, R68 ;  /* 0x000000444544723e */ /* 0x000fe400000000ff */
[----:B------:R-:W-:Y:S01]  /*16ff0*/  F2FP.F16.F32.PACK_AB R140, R141, R140 ;  /* 0x0000008c8d8c723e */ /* 0x000fe200000000ff */
[----:B------:R-:W-:Y:S01]  /*17000*/  IMAD R141, R2, 0x50, RZ ;  /* 0x00000050028d7824 */ /* 0x000fe200078e02ff */
[----:B------:R-:W-:-:S02]  /*17010*/  F2FP.F16.F32.PACK_AB R117, R241, R249 ;  /* 0x000000f9f175723e */ /* 0x000fc400000000ff */
[----:B------:R-:W-:Y:S01]  /*17020*/  F2FP.F16.F32.PACK_AB R142, R143, R142 ;  /* 0x0000008e8f8e723e */ /* 0x000fe200000000ff */
[C---:B------:R-:W-:Y:S01]  /*17030*/  IMAD R143, R2.reuse, 0x52, RZ ;  /* 0x00000052028f7824 */ /* 0x040fe200078e02ff */
[----:B------:R-:W-:Y:S02]  /*17040*/  F2FP.F16.F32.PACK_AB R72, R73, R72 ;  /* 0x000000484948723e */ /* 0x000fe400000000ff */
[----:B------:R-:W-:Y:S02]  /*17050*/  PRMT R73, R117, 0x7632, R73 ;  /* 0x0000763275497816 */ /* 0x000fe40000000049 */
[----:B------:R-:W-:Y:S01]  /*17060*/  F2FP.F16.F32.PACK_AB R70, R71, R70 ;  /* 0x000000464746723e */ /* 0x000fe200000000ff */
[----:B------:R-:W-:Y:S01]  /*17070*/  IMAD R71, R2, 0x56, RZ ;  /* 0x0000005602477824 */ /* 0x000fe200078e02ff */
[----:B------:R-:W-:Y:S02]  /*17080*/  F2FP.F16.F32.PACK_AB R74, R75, R74 ;  /* 0x0000004a4b4a723e */ /* 0x000fe400000000ff */
[----:B------:R-:W-:-:S02]  /*17090*/  PRMT R75, R116, 0x7632, R75 ;  /* 0x00007632744b7816 */ /* 0x000fc4000000004b */
[----:B------:R-:W-:Y:S02]  /*170a0*/  F2FP.F16.F32.PACK_AB R213, R213, R215 ;  /* 0x000000d7d5d5723e */ /* 0x000fe400000000ff */
[----:B------:R-:W-:Y:S02]  /*170b0*/  F2FP.F16.F32.PACK_AB R215, R239, R248 ;  /* 0x000000f8efd7723e */ /* 0x000fe400000000ff */
[----:B------:R-:W-:Y:S02]  /*170c0*/  F2FP.F16.F32.PACK_AB R78, R79, R78 ;  /* 0x0000004e4f4e723e */ /* 0x000fe400000000ff */
[----:B------:R-:W-:Y:S02]  /*170d0*/  PRMT R79, R213, 0x7632, R79 ;  /* 0x00007632d54f7816 */ /* 0x000fe4000000004f */
[----:B------:R-:W-:Y:S02]  /*170e0*/  F2FP.F16.F32.PACK_AB R80, R81, R80 ;  /* 0x000000505150723e */ /* 0x000fe400000000ff */
[----:B------:R-:W-:-:S02]  /*170f0*/  PRMT R81, R215, 0x7632, R81 ;  /* 0x00007632d7517816 */ /* 0x000fc40000000051 */
[----:B------:R-:W-:Y:S02]  /*17100*/  F2FP.F16.F32.PACK_AB R76, R77, R76 ;  /* 0x0000004c4d4c723e */ /* 0x000fe400000000ff */
[----:B------:R-:W-:Y:S02]  /*17110*/  F2FP.F16.F32.PACK_AB R77, R5, R4 ;  /* 0x00000004054d723e */ /* 0x000fe400000000ff */
[----:B------:R-:W-:Y:S02]  /*17120*/  F2FP.F16.F32.PACK_AB R219, R238, R246 ;  /* 0x000000f6eedb723e */ /* 0x000fe400000000ff */
[----:B------:R-:W-:Y:S01]  /*17130*/  F2FP.F16.F32.PACK_AB R82, R83, R82 ;  /* 0x000000525352723e */ /* 0x000fe200000000ff */
[C---:B------:R-:W-:Y:S01]  /*17140*/  IMAD R83, R2.reuse, 0x68, RZ ;  /* 0x0000006802537824 */ /* 0x040fe200078e02ff */
[----:B------:R-:W-:Y:S01]  /*17150*/  F2FP.F16.F32.PACK_AB R84, R85, R84 ;  /* 0x000000545554723e */ /* 0x000fe200000000ff */
[----:B------:R-:W-:Y:S01]  /*17160*/  IMAD R85, R2, 0x6a, RZ ;  /* 0x0000006a02557824 */ /* 0x000fe200078e02ff */
[----:B------:R-:W-:-:S02]  /*17170*/  F2FP.F16.F32.PACK_AB R218, R230, R237 ;  /* 0x000000ede6da723e */ /* 0x000fc400000000ff */
[----:B------:R-:W-:Y:S01]  /*17180*/  F2FP.F16.F32.PACK_AB R86, R87, R86 ;  /* 0x000000565756723e */ /* 0x000fe200000000ff */
[C---:B------:R-:W-:Y:S01]  /*17190*/  IMAD R87, R2.reuse, 0x6c, RZ ;  /* 0x0000006c02577824 */ /* 0x040fe200078e02ff */
[----:B----4-:R-:W-:Y:S01]  /*171a0*/  F2FP.F16.F32.PACK_AB R221, R247, R243 ;  /* 0x000000f3f7dd723e */ /* 0x010fe200000000ff */
[----:B------:R-:W-:Y:S01]  /*171b0*/  IMAD R243, R2, 0x16, RZ ;  /* 0x0000001602f37824 */ /* 0x000fe200078e02ff */
[----:B--2---:R-:W-:Y:S02]  /*171c0*/  F2FP.F16.F32.PACK_AB R217, R19, R252 ;  /* 0x000000fc13d9723e */ /* 0x004fe400000000ff */
[----:B------:R-:W-:-:S05]  /*171d0*/  LEA.HI.X.SX32 R19, R244, R115, 0x1, P1 ;  /* 0x00000073f4137211 */ /* 0x000fca00008f0eff */
[----:B------:R1:W-:Y:S04]  /*171e0*/  STG.E.U16 desc[UR10][R18.64], R229 ;  /* 0x000000e512007986 */ /* 0x0003e8000c10150a */
[----:B------:R2:W-:Y:S01]  /*171f0*/  STG.E.U16 desc[UR10][R20.64], R235 ;  /* 0x000000eb14007986 */ /* 0x0005e2000c10150a */
[----:B-1----:R-:W-:-:S03]  /*17200*/  IADD3 R18, P1, PT, R211, R114, RZ ;  /* 0x00000072d3127210 */ /* 0x002fc60007f3e0ff */
[----:B------:R1:W-:Y:S01]  /*17210*/  STG.E.U16 desc[UR10][R22.64], R227 ;  /* 0x000000e316007986 */ /* 0x0003e2000c10150a */
[-C--:B--2---:R-:W-:Y:S02]  /*17220*/  IADD3 R20, P2, PT, R208, R114.reuse, RZ ;  /* 0x00000072d0147210 */ /* 0x084fe40007f5e0ff */
[-C--:B------:R-:W-:Y:S02]  /*17230*/  LEA.HI.X.SX32 R19, R224, R115.reuse, 0x1, P1 ;  /* 0x00000073e0137211 */ /* 0x080fe400008f0eff */
[----:B------:R-:W-:Y:S02]  /*17240*/  PRMT R224, R227, 0x7632, R224 ;  /* 0x00007632e3e07816 */ /* 0x000fe400000000e0 */
[-C--:B------:R-:W-:Y:S02]  /*17250*/  LEA.HI.X.SX32 R21, R243, R115.reuse, 0x1, P2 ;  /* 0x00000073f3157211 */ /* 0x080fe400010f0eff */
[-C--:B-1----:R-:W-:Y:S01]  /*17260*/  IADD3 R22, P3, PT, R204, R114.reuse, RZ ;  /* 0x00000072cc167210 */ /* 0x082fe20007f7e0ff */
[----:B------:R1:W-:Y:S03]  /*17270*/  STG.E.U16 desc[UR10][R18.64], R224 ;  /* 0x000000e012007986 */ /* 0x0003e6000c10150a */
[----:B------:R-:W-:Y:S01]  /*17280*/  LEA.HI.X.SX32 R23, R226, R115, 0x1, P3 ;  /* 0x00000073e2177211 */ /* 0x000fe200018f0eff */
[----:B------:R2:W-:Y:S01]  /*17290*/  STG.E.U16 desc[UR10][R20.64], R228 ;  /* 0x000000e414007986 */ /* 0x0005e2000c10150a */
[----:B------:R-:W-:Y:S01]  /*172a0*/  PRMT R226, R228, 0x7632, R226 ;  /* 0x00007632e4e27816 */ /* 0x000fe200000000e2 */
[----:B-1----:R-:W-:Y:S01]  /*172b0*/  IMAD R224, R2, 0x19, RZ ;  /* 0x0000001902e07824 */ /* 0x002fe200078e02ff */
[----:B------:R-:W-:-:S02]  /*172c0*/  IADD3 R18, P1, PT, R198, R114, RZ ;  /* 0x00000072c6127210 */ /* 0x000fc40007f3e0ff */
[-C--:B--2---:R-:W-:Y:S01]  /*172d0*/  IADD3 R20, P2, PT, R200, R114.reuse, RZ ;  /* 0x00000072c8147210 */ /* 0x084fe20007f5e0ff */
[----:B------:R1:W-:Y:S01]  /*172e0*/  STG.E.U16 desc[UR10][R22.64], R226 ;  /* 0x000000e216007986 */ /* 0x0003e2000c10150a */
[-C--:B------:R-:W-:Y:S02]  /*172f0*/  LEA.HI.X.SX32 R19, R251, R115.reuse, 0x1, P1 ;  /* 0x00000073fb137211 */ /* 0x080fe400008f0eff */
[----:B------:R-:W-:Y:S01]  /*17300*/  LEA.HI.X.SX32 R21, R224, R115, 0x1, P2 ;  /* 0x00000073e0157211 */ /* 0x000fe200010f0eff */
[----:B------:R-:W-:Y:S02]  /*17310*/  IMAD R224, R2, 0x1b, RZ ;  /* 0x0000001b02e07824 */ /* 0x000fe400078e02ff */
[----:B------:R2:W-:Y:S01]  /*17320*/  STG.E.U16 desc[UR10][R18.64], R225 ;  /* 0x000000e112007986 */ /* 0x0005e2000c10150a */
[----:B-1----:R-:W-:-:S03]  /*17330*/  IADD3 R22, P3, PT, R203, R114, RZ ;  /* 0x00000072cb167210 */ /* 0x002fc60007f7e0ff */
[----:B------:R1:W-:Y:S01]  /*17340*/  STG.E.U16 desc[UR10][R20.64], R191 ;  /* 0x000000bf14007986 */ /* 0x0003e2000c10150a */
[C---:B------:R-:W-:Y:S01]  /*17350*/  IMAD R243, R2.reuse, 0x1c, RZ ;  /* 0x0000001c02f37824 */ /* 0x040fe200078e02ff */
[-C--:B------:R-:W-:Y:S02]  /*17360*/  LEA.HI.X.SX32 R23, R245, R115.reuse, 0x1, P3 ;  /* 0x00000073f5177211 */ /* 0x080fe400018f0eff */
[-C--:B--2---:R-:W-:Y:S01]  /*17370*/  IADD3 R18, P1, PT, R135, R114.reuse, RZ ;  /* 0x0000007287127210 */ /* 0x084fe20007f3e0ff */
[C---:B------:R-:W-:Y:S02]  /*17380*/  IMAD R226, R2.reuse, 0x1d, RZ ;  /* 0x0000001d02e27824 */ /* 0x040fe400078e02ff */
[----:B------:R2:W-:Y:S01]  /*17390*/  STG.E.U16 desc[UR10][R22.64], R222 ;  /* 0x000000de16007986 */ /* 0x0005e2000c10150a */
[----:B-1----:R-:W-:Y:S01]  /*173a0*/  IMAD R191, R2, 0x3a, RZ ;  /* 0x0000003a02bf7824 */ /* 0x002fe200078e02ff */
[----:B------:R-:W-:Y:S02]  /*173b0*/  IADD3 R20, P2, PT, R190, R114, RZ ;  /* 0x00000072be147210 */ /* 0x000fe40007f5e0ff */
[----:B------:R-:W-:-:S02]  /*173c0*/  LEA.HI.X.SX32 R19, R224, R115, 0x1, P1 ;  /* 0x00000073e0137211 */ /* 0x000fc400008f0eff */
[-C--:B------:R-:W-:Y:S02]  /*173d0*/  LEA.HI.X.SX32 R21, R243, R115.reuse, 0x1, P2 ;  /* 0x00000073f3157211 */ /* 0x080fe400010f0eff */
[----:B--2---:R-:W-:Y:S01]  /*173e0*/  IADD3 R22, P3, PT, R191, R114, RZ ;  /* 0x00000072bf167210 */ /* 0x004fe20007f7e0ff */
[----:B------:R1:W-:Y:S03]  /*173f0*/  STG.E.U16 desc[UR10][R18.64], R137 ;  /* 0x0000008912007986 */ /* 0x0003e6000c10150a */
[----:B------:R-:W-:Y:S01]  /*17400*/  LEA.HI.X.SX32 R23, R226, R115, 0x1, P3 ;  /* 0x00000073e2177211 */ /* 0x000fe200018f0eff */
[----:B------:R2:W-:Y:S01]  /*17410*/  STG.E.U16 desc[UR10][R20.64], R223 ;  /* 0x000000df14007986 */ /* 0x0005e2000c10150a */
[----:B------:R-:W-:-:S03]  /*17420*/  LEA R222, R2, -R2, 0x5 ;  /* 0x8000000202de7211 */ /* 0x000fc600078e28ff */
[----:B------:R0:W-:Y:S01]  /*17430*/  STG.E.U16 desc[UR10][R22.64], R139 ;  /* 0x0000008b16007986 */ /* 0x0001e2000c10150a */
[----:B-1----:R-:W-:-:S03]  /*17440*/  IADD3 R18, P1, PT, R185, R114, RZ ;  /* 0x00000072b9127210 */ /* 0x002fc60007f3e0ff */
[----:B------:R-:W3:Y:S01]  /*17450*/  LDL.LU R243, [R1+0x478] ;  /* 0x0004780001f37983 */ /* 0x000ee20000300800 */
[-C--:B--2---:R-:W-:Y:S02]  /*17460*/  IADD3 R20, P2, PT, R187, R114.reuse, RZ ;  /* 0x00000072bb147210 */ /* 0x084fe40007f5e0ff */
[-C--:B------:R-:W-:Y:S02]  /*17470*/  LEA.HI.X.SX32 R19, R233, R115.reuse, 0x1, P1 ;  /* 0x00000073e9137211 */ /* 0x080fe400008f0eff */
[----:B0-----:R-:W-:Y:S02]  /*17480*/  LEA R22, P3, R133, R114, 0x6 ;  /* 0x0000007285167211 */ /* 0x001fe400078630ff */
[-C--:B------:R-:W-:Y:S02]  /*17490*/  LEA.HI.X.SX32 R21, R222, R115.reuse, 0x1, P2 ;  /* 0x00000073de157211 */ /* 0x080fe400010f0eff */
[----:B------:R-:W-:Y:S02]  /*174a0*/  PRMT R133, R216, 0x7632, R133 ;  /* 0x00007632d8857816 */ /* 0x000fe40000000085 */
[----:B------:R-:W-:Y:S01]  /*174b0*/  SHF.L.U32 R224, R2, 0x5, RZ ;  /* 0x0000000502e07819 */ /* 0x000fe200000006ff */
[----:B------:R0:W-:Y:S03]  /*174c0*/  STG.E.U16 desc[UR10][R18.64], R216 ;  /* 0x000000d812007986 */ /* 0x0001e6000c10150a */
[----:B------:R-:W-:Y:S01]  /*174d0*/  LEA.HI.X.SX32 R23, R224, R115, 0x1, P3 ;  /* 0x00000073e0177211 */ /* 0x000fe200018f0eff */
[----:B------:R1:W-:Y:S01]  /*174e0*/  STG.E.U16 desc[UR10][R20.64], R133 ;  /* 0x0000008514007986 */ /* 0x0003e2000c10150a */
[----:B------:R-:W-:Y:S01]  /*174f0*/  PRMT R137, R214, 0x7632, R137 ;  /* 0x00007632d6897816 */ /* 0x000fe20000000089 */
[C---:B------:R-:W-:Y:S01]  /*17500*/  IMAD R222, R2.reuse, 0x23, RZ ;  /* 0x0000002302de7824 */ /* 0x040fe200078e02ff */
[----:B0-----:R-:W-:-:S02]  /*17510*/  LEA R216, R2, R2, 0x5 ;  /* 0x0000000202d87211 */ /* 0x001fc400078e28ff */
[-C--:B------:R-:W-:Y:S02]  /*17520*/  IADD3 R18, P1, PT, R145, R114.reuse, RZ ;  /* 0x0000007291127210 */ /* 0x080fe40007f3e0ff */
[----:B-1----:R-:W-:Y:S01]  /*17530*/  IADD3 R20, P2, PT, R149, R114, RZ ;  /* 0x0000007295147210 */ /* 0x002fe20007f5e0ff */
[----:B------:R0:W-:Y:S01]  /*17540*/  STG.E.U16 desc[UR10][R22.64], R214 ;  /* 0x000000d616007986 */ /* 0x0001e2000c10150a */
[-C--:B------:R-:W-:Y:S01]  /*17550*/  LEA.HI.X.SX32 R19, R216, R115.reuse, 0x1, P1 ;  /* 0x00000073d8137211 */ /* 0x080fe200008f0eff */
[----:B------:R-:W-:Y:S01]  /*17560*/  IMAD R133, R2, 0x48, RZ ;  /* 0x0000004802857824 */ /* 0x000fe200078e02ff */
[----:B------:R-:W-:Y:S02]  /*17570*/  LEA.HI.X.SX32 R21, R234, R115, 0x1, P2 ;  /* 0x00000073ea157211 */ /* 0x000fe400010f0eff */
[----:B------:R-:W-:Y:S01]  /*17580*/  PRMT R139, R217, 0x7632, R139 ;  /* 0x00007632d98b7816 */ /* 0x000fe2000000008b */
[----:B------:R1:W-:Y:S01]  /*17590*/  STG.E.U16 desc[UR10][R18.64], R137 ;  /* 0x0000008912007986 */ /* 0x0003e2000c10150a */
[----:B------:R-:W-:-:S02]  /*175a0*/  F2FP.F16.F32.PACK_AB R173, R250, R242 ;  /* 0x000000f2faad723e */ /* 0x000fc400000000ff */
[-C--:B0-----:R-:W-:Y:S01]  /*175b0*/  IADD3 R22, P3, PT, R153, R114.reuse, RZ ;  /* 0x0000007299167210 */ /* 0x081fe20007f7e0ff */
[----:B------:R0:W-:Y:S03]  /*175c0*/  STG.E.U16 desc[UR10][R20.64], R217 ;  /* 0x000000d914007986 */ /* 0x0001e6000c10150a */
[-C--:B------:R-:W-:Y:S02]  /*175d0*/  LEA.HI.X.SX32 R23, R222, R115.reuse, 0x1, P3 ;  /* 0x00000073de177211 */ /* 0x080fe400018f0eff */
[----:B-1----:R-:W-:Y:S01]  /*175e0*/  IADD3 R18, P1, PT, R133, R114, RZ ;  /* 0x0000007285127210 */ /* 0x002fe20007f3e0ff */
[----:B------:R-:W-:Y:S01]  /*175f0*/  IMAD R137, R2, 0x4e, RZ ;  /* 0x0000004e02897824 */ /* 0x000fe200078e02ff */
[----:B------:R-:W-:Y:S01]  /*17600*/  PRMT R69, R173, 0x7632, R69 ;  /* 0x00007632ad457816 */ /* 0x000fe20000000045 */
[----:B------:R1:W-:Y:S01]  /*17610*/  STG.E.U16 desc[UR10][R22.64], R139 ;  /* 0x0000008b16007986 */ /* 0x0003e2000c10150a */
[----:B------:R-:W-:-:S02]  /*17620*/  LEA.HI.X.SX32 R19, R232, R115, 0x1, P1 ;  /* 0x00000073e8137211 */ /* 0x000fc400008f0eff */
[----:B0-----:R-:W-:-:S04]  /*17630*/  IADD3 R20, P2, PT, R147, R114, RZ ;  /* 0x0000007293147210 */ /* 0x001fc80007f5e0ff */
[-C--:B------:R-:W-:Y:S01]  /*17640*/  LEA.HI.X.SX32 R21, R174, R115.reuse, 0x1, P2 ;  /* 0x00000073ae157211 */ /* 0x080fe200010f0eff */
[----:B------:R0:W-:Y:S01]  /*17650*/  STG.E.U16 desc[UR10][R18.64], R173 ;  /* 0x000000ad12007986 */ /* 0x0001e2000c10150a */
[-C--:B-1----:R-:W-:Y:S01]  /*17660*/  IADD3 R22, P3, PT, R151, R114.reuse, RZ ;  /* 0x0000007297167210 */ /* 0x082fe20007f7e0ff */
[----:B------:R-:W-:Y:S02]  /*17670*/  IMAD R174, R2, 0x27, RZ ;  /* 0x0000002702ae7824 */ /* 0x000fe400078e02ff */
[----:B------:R1:W-:Y:S01]  /*17680*/  STG.E.U16 desc[UR10][R20.64], R69 ;  /* 0x0000004514007986 */ /* 0x0003e2000c10150a */
[----:B------:R-:W-:Y:S02]  /*17690*/  LEA.HI.X.SX32 R23, R231, R115, 0x1, P3 ;  /* 0x00000073e7177211 */ /* 0x000fe400018f0eff */
[----:B0-----:R-:W-:-:S03]  /*176a0*/  IADD3 R18, P1, PT, R137, R114, RZ ;  /* 0x0000007289127210 */ /* 0x001fc60007f3e0ff */
[----:B------:R0:W-:Y:S01]  /*176b0*/  STG.E.U16 desc[UR10][R22.64], R117 ;  /* 0x0000007516007986 */ /* 0x0001e2000c10150a */
[-C--:B-1----:R-:W-:Y:S01]  /*176c0*/  IADD3 R20, P2, PT, R141, R114.reuse, RZ ;  /* 0x000000728d147210 */ /* 0x082fe20007f5e0ff */
[----:B------:R-:W-:Y:S01]  /*176d0*/  IMAD R214, R2, 0x29, RZ ;  /* 0x0000002902d67824 */ /* 0x000fe200078e02ff */
[-C--:B------:R-:W-:Y:S01]  /*176e0*/  LEA.HI.X.SX32 R19, R174, R115.reuse, 0x1, P1 ;  /* 0x00000073ae137211 */ /* 0x080fe200008f0eff */
[----:B------:R-:W-:Y:S01]  /*176f0*/  IMAD R69, R2, 0x54, RZ ;  /* 0x0000005402457824 */ /* 0x000fe200078e02ff */
[-C--:B------:R-:W-:Y:S02]  /*17700*/  LEA.HI.X.SX32 R21, R240, R115.reuse, 0x1, P2 ;  /* 0x00000073f0157211 */ /* 0x080fe400010f0eff */
[-C--:B0-----:R-:W-:Y:S01]  /*17710*/  IADD3 R22, P3, PT, R143, R114.reuse, RZ ;  /* 0x000000728f167210 */ /* 0x081fe20007f7e0ff */
[----:B------:R0:W-:Y:S01]  /*17720*/  STG.E.U16 desc[UR10][R18.64], R73 ;  /* 0x0000004912007986 */ /* 0x0001e2000c10150a */
[----:B------:R-:W-:Y:S02]  /*17730*/  IMAD R139, R2, 0x58, RZ ;  /* 0x00000058028b7824 */ /* 0x000fe400078e02ff */
[----:B------:R-:W-:Y:S01]  /*17740*/  LEA.HI.X.SX32 R23, R214, R115, 0x1, P3 ;  /* 0x00000073d6177211 */ /* 0x000fe200018f0eff */
[----:B------:R1:W-:Y:S04]  /*17750*/  STG.E.U16 desc[UR10][R20.64], R116 ;  /* 0x0000007414007986 */ /* 0x0003e8000c10150a */
[----:B------:R2:W-:Y:S01]  /*17760*/  STG.E.U16 desc[UR10][R22.64], R75 ;  /* 0x0000004b16007986 */ /* 0x0005e2000c10150a */
[-C--:B0-----:R-:W-:Y:S01]  /*17770*/  IADD3 R18, P1, PT, R69, R114.reuse, RZ ;  /* 0x0000007245127210 */ /* 0x081fe20007f3e0ff */
[----:B-1----:R-:W-:Y:S01]  /*17780*/  IMAD R116, R2, 0x2b, RZ ;  /* 0x0000002b02747824 */ /* 0x002fe200078e02ff */
[----:B------:R-:W-:-:S02]  /*17790*/  IADD3 R20, P2, PT, R71, R114, RZ ;  /* 0x0000007247147210 */ /* 0x000fc40007f5e0ff */
[-C--:B------:R-:W-:Y:S02]  /*177a0*/  LEA.HI.X.SX32 R19, R211, R115.reuse, 0x1, P1 ;  /* 0x00000073d3137211 */ /* 0x080fe400008f0eff */
[-C--:B------:R-:W-:Y:S02]  /*177b0*/  LEA.HI.X.SX32 R21, R116, R115.reuse, 0x1, P2 ;  /* 0x0000007374157211 */ /* 0x080fe400010f0eff */
[----:B--2---:R-:W-:Y:S02]  /*177c0*/  PRMT R75, R67, 0x7632, R75 ;  /* 0x00007632434b7816 */ /* 0x004fe4000000004b */
[----:B------:R-:W-:Y:S01]  /*177d0*/  IADD3 R22, P3, PT, R139, R114, RZ ;  /* 0x000000728b167210 */ /* 0x000fe20007f7e0ff */
[----:B------:R0:W-:Y:S01]  /*177e0*/  STG.E.U16 desc[UR10][R18.64], R67 ;  /* 0x0000004312007986 */ /* 0x0001e2000c10150a */
[----:B------:R-:W-:Y:S02]  /*177f0*/  IMAD R73, R2, 0x5a, RZ ;  /* 0x0000005a02497824 */ /* 0x000fe400078e02ff */
[----:B------:R-:W-:Y:S01]  /*17800*/  LEA.HI.X.SX32 R23, R208, R115, 0x1, P3 ;  /* 0x00000073d0177211 */ /* 0x000fe200018f0eff */
[----:B------:R1:W-:Y:S01]  /*17810*/  STG.E.U16 desc[UR10][R20.64], R75 ;  /* 0x0000004b14007986 */ /* 0x0003e2000c10150a */
[----:B------:R-:W-:-:S02]  /*17820*/  IMAD R116, R2, 0x2d, RZ ;  /* 0x0000002d02747824 */ /* 0x000fc400078e02ff */
[C---:B------:R-:W-:Y:S02]  /*17830*/  IMAD R174, R2.reuse, 0x2f, RZ ;  /* 0x0000002f02ae7824 */ /* 0x040fe400078e02ff */
[C---:B0-----:R-:W-:Y:S01]  /*17840*/  IMAD R67, R2.reuse, 0x5c, RZ ;  /* 0x0000005c02437824 */ /* 0x041fe200078e02ff */
[-C--:B------:R-:W-:Y:S01]  /*17850*/  IADD3 R18, P1, PT, R73, R114.reuse, RZ ;  /* 0x0000007249127210 */ /* 0x080fe20007f3e0ff */
[----:B-1----:R-:W-:Y:S01]  /*17860*/  IMAD R75, R2, 0x5e, RZ ;  /* 0x0000005e024b7824 */ /* 0x002fe200078e02ff */
[----:B------:R0:W-:Y:S02]  /*17870*/  STG.E.U16 desc[UR10][R22.64], R213 ;  /* 0x000000d516007986 */ /* 0x0001e4000c10150a */
[----:B------:R-:W-:Y:S02]  /*17880*/  IADD3 R20, P2, PT, R67, R114, RZ ;  /* 0x0000007243147210 */ /* 0x000fe40007f5e0ff */
[-C--:B------:R-:W-:Y:S02]  /*17890*/  LEA.HI.X.SX32 R19, R116, R115.reuse, 0x1, P1 ;  /* 0x0000007374137211 */ /* 0x080fe400008f0eff */
[----:B------:R-:W-:-:S02]  /*178a0*/  LEA.HI.X.SX32 R21, R204, R115, 0x1, P2 ;  /* 0x00000073cc157211 */ /* 0x000fc400010f0eff */
[----:B0-----:R-:W-:Y:S01]  /*178b0*/  IADD3 R22, P3, PT, R75, R114, RZ ;  /* 0x000000724b167210 */ /* 0x001fe20007f7e0ff */
[----:B------:R-:W-:Y:S03]  /*178c0*/  STG.E.U16 desc[UR10][R18.64], R79 ;  /* 0x0000004f12007986 */ /* 0x000fe6000c10150a */
[----:B------:R-:W-:Y:S01]  /*178d0*/  LEA.HI.X.SX32 R23, R174, R115, 0x1, P3 ;  /* 0x00000073ae177211 */ /* 0x000fe200018f0eff */
[----:B------:R-:W-:Y:S04]  /*178e0*/  STG.E.U16 desc[UR10][R20.64], R215 ;  /* 0x000000d714007986 */ /* 0x000fe8000c10150a */
[----:B------:R0:W-:Y:S01]  /*178f0*/  STG.E.U16 desc[UR10][R22.64], R81 ;  /* 0x0000005116007986 */ /* 0x0001e2000c10150a */
[----:B------:R-:W-:-:S02]  /*17900*/  IMAD R116, R2, 0x31, RZ ;  /* 0x0000003102747824 */ /* 0x000fc400078e02ff */
[C---:B0-----:R-:W-:Y:S02]  /*17910*/  IMAD R22, R2.reuse, 0x60, RZ ;  /* 0x0000006002167824 */ /* 0x041fe400078e02ff */
[----:B------:R-:W-:-:S03]  /*17920*/  IMAD R23, R2, 0x62, RZ ;  /* 0x0000006202177824 */ /* 0x000fc600078e02ff */
[-C--:B------:R-:W-:Y:S01]  /*17930*/  IADD3 R18, P1, PT, R22, R114.reuse, RZ ;  /* 0x0000007216127210 */ /* 0x080fe20007f3e0ff */
[----:B------:R-:W-:Y:S01]  /*17940*/  IMAD R79, R2, 0x64, RZ ;  /* 0x00000064024f7824 */ /* 0x000fe200078e02ff */
[----:B------:R-:W-:Y:S02]  /*17950*/  IADD3 R4, P2, PT, R23, R114, RZ ;  /* 0x0000007217047210 */ /* 0x000fe40007f5e0ff */
[-C--:B------:R-:W-:Y:S01]  /*17960*/  LEA.HI.X.SX32 R19, R198, R115.reuse, 0x1, P1 ;  /* 0x00000073c6137211 */ /* 0x080fe200008f0eff */
[----:B------:R-:W-:Y:S01]  /*17970*/  IMAD R81, R2, 0x66, RZ ;  /* 0x0000006602517824 */ /* 0x000fe200078e02ff */
[----:B------:R-:W-:Y:S02]  /*17980*/  LEA.HI.X.SX32 R5, R116, R115, 0x1, P2 ;  /* 0x0000007374057211 */ /* 0x000fe400010f0eff */
[----:B------:R-:W-:Y:S01]  /*17990*/  PRMT R21, R221, 0x7632, R21 ;  /* 0x00007632dd157816 */ /* 0x000fe20000000015 */
[----:B------:R0:W-:Y:S01]  /*179a0*/  STG.E.U16 desc[UR10][R18.64], R221 ;  /* 0x000000dd12007986 */ /* 0x0001e2000c10150a */
[----:B------:R-:W-:-:S03]  /*179b0*/  IMAD R20, R2, 0x33, RZ ;  /* 0x0000003302147824 */ /* 0x000fc600078e02ff */
[----:B------:R1:W-:Y:S01]  /*179c0*/  STG.E.U16 desc[UR10][R4.64], R21 ;  /* 0x0000001504007986 */ /* 0x0003e2000c10150a */
[----:B0-----:R-:W-:-:S04]  /*179d0*/  IADD3 R18, P1, PT, R79, R114, RZ ;  /* 0x000000724f127210 */ /* 0x001fc80007f3e0ff */
[-C--:B------:R-:W-:Y:S02]  /*179e0*/  LEA.HI.X.SX32 R19, R200, R115.reuse, 0x1, P1 ;  /* 0x00000073c8137211 */ /* 0x080fe400008f0eff */
[-C--:B-1----:R-:W-:Y:S01]  /*179f0*/  IADD3 R4, P1, PT, R81, R114.reuse, RZ ;  /* 0x0000007251047210 */ /* 0x082fe20007f3e0ff */
[----:B------:R-:W-:Y:S01]  /*17a00*/  IMAD R116, R2, 0x35, RZ ;  /* 0x0000003502747824 */ /* 0x000fe200078e02ff */
[----:B------:R-:W-:Y:S01]  /*17a10*/  PRMT R21, R219, 0x7632, R21 ;  /* 0x00007632db157816 */ /* 0x000fe20000000015 */
[----:B------:R0:W-:Y:S01]  /*17a20*/  STG.E.U16 desc[UR10][R18.64], R219 ;  /* 0x000000db12007986 */ /* 0x0001e2000c10150a */
[----:B------:R-:W-:Y:S02]  /*17a30*/  LEA.HI.X.SX32 R5, R20, R115, 0x1, P1 ;  /* 0x0000007314057211 */ /* 0x000fe400008f0eff */
[----:B------:R-:W-:-:S03]  /*17a40*/  IADD3 R20, P1, PT, R85, R114, RZ ;  /* 0x0000007255147210 */ /* 0x000fc60007f3e0ff */
[----:B------:R1:W-:Y:S01]  /*17a50*/  STG.E.U16 desc[UR10][R4.64], R21 ;  /* 0x0000001504007986 */ /* 0x0003e2000c10150a */
[----:B0-----:R-:W-:-:S04]  /*17a60*/  IADD3 R18, P2, PT, R83, R114, RZ ;  /* 0x0000007253127210 */ /* 0x001fc80007f5e0ff */
[-C--:B------:R-:W-:Y:S02]  /*17a70*/  LEA.HI.X.SX32 R19, R203, R115.reuse, 0x1, P2 ;  /* 0x00000073cb137211 */ /* 0x080fe400010f0eff */
[----:B-1----:R-:W-:Y:S02]  /*17a80*/  LEA.HI.X.SX32 R21, R116, R115, 0x1, P1 ;  /* 0x0000007374157211 */ /* 0x002fe400008f0eff */
[----:B------:R-:W-:Y:S02]  /*17a90*/  PRMT R5, R218, 0x7632, R5 ;  /* 0x00007632da057816 */ /* 0x000fe40000000005 */
[----:B------:R-:W-:Y:S01]  /*17aa0*/  IADD3 R4, P1, PT, R87, R114, RZ ;  /* 0x0000007257047210 */ /* 0x000fe20007f3e0ff */
[----:B------:R-:W-:Y:S01]  /*17ab0*/  STG.E.U16 desc[UR10][R18.64], R218 ;  /* 0x000000da12007986 */ /* 0x000fe2000c10150a */
[----:B------:R-:W-:Y:S01]  /*17ac0*/  F2FP.F16.F32.PACK_AB R88, R89, R88 ;  /* 0x000000585958723e */ /* 0x000fe200000000ff */
[C---:B------:R-:W-:Y:S01]  /*17ad0*/  IMAD R89, R2.reuse, 0x6e, RZ ;  /* 0x0000006e02597824 */ /* 0x040fe200078e02ff */
[----:B------:R-:W-:Y:S01]  /*17ae0*/  F2FP.F16.F32.PACK_AB R90, R91, R90 ;  /* 0x0000005a5b5a723e */ /* 0x000fe200000000ff */
[----:B------:R0:W-:Y:S01]  /*17af0*/  STG.E.U16 desc[UR10][R20.64], R5 ;  /* 0x0000000514007986 */ /* 0x0001e2000c10150a */
[----:B------:R-:W-:-:S02]  /*17b00*/  IMAD R91, R2, 0x70, RZ ;  /* 0x00000070025b7824 */ /* 0x000fc400078e02ff */
[----:B------:R-:W-:Y:S01]  /*17b10*/  IMAD R116, R2, 0x37, RZ ;  /* 0x0000003702747824 */ /* 0x000fe200078e02ff */
[----:B0-----:R-:W-:Y:S02]  /*17b20*/  LEA.HI.X.SX32 R5, R135, R115, 0x1, P1 ;  /* 0x0000007387057211 */ /* 0x001fe400008f0eff */
[----:B------:R-:W-:-:S03]  /*17b30*/  IADD3 R18, P2, PT, R89, R114, RZ ;  /* 0x0000007259127210 */ /* 0x000fc60007f5e0ff */
[----:B------:R0:W-:Y:S01]  /*17b40*/  STG.E.U16 desc[UR10][R4.64], R220 ;  /* 0x000000dc04007986 */ /* 0x0001e2000c10150a */
[----:B------:R-:W-:Y:S01]  /*17b50*/  F2FP.F16.F32.PACK_AB R94, R95, R94 ;  /* 0x0000005e5f5e723e */ /* 0x000fe200000000ff */
[----:B------:R-:W-:Y:S01]  /*17b60*/  IMAD R95, R2, 0x72, RZ ;  /* 0x00000072025f7824 */ /* 0x000fe200078e02ff */
[----:B------:R-:W-:Y:S02]  /*17b70*/  LEA.HI.X.SX32 R19, R116, R115, 0x1, P2 ;  /* 0x0000007374137211 */ /* 0x000fe400010f0eff */
[----:B------:R-:W-:Y:S02]  /*17b80*/  PRMT R21, R220, 0x7632, R21 ;  /* 0x00007632dc157816 */ /* 0x000fe40000000015 */
[----:B------:R-:W-:Y:S02]  /*17b90*/  F2FP.F16.F32.PACK_AB R92, R93, R92 ;  /* 0x0000005c5d5c723e */ /* 0x000fe400000000ff */
[----:B0-----:R-:W-:Y:S01]  /*17ba0*/  IADD3 R4, P1, PT, R91, R114, RZ ;  /* 0x000000725b047210 */ /* 0x001fe20007f3e0ff */
[----:B------:R-:W-:-:S03]  /*17bb0*/  IMAD R93, R2, 0x74, RZ ;  /* 0x00000074025d7824 */ /* 0x000fc600078e02ff */
[----:B------:R-:W-:Y:S01]  /*17bc0*/  LEA.HI.X.SX32 R5, R190, R115, 0x1, P1 ;  /* 0x00000073be057211 */ /* 0x000fe200008f0eff */
[----:B------:R0:W-:Y:S01]  /*17bd0*/  STG.E.U16 desc[UR10][R18.64], R21 ;  /* 0x0000001512007986 */ /* 0x0001e2000c10150a */
[C---:B------:R-:W-:Y:S01]  /*17be0*/  IMAD R20, R2.reuse, 0x39, RZ ;  /* 0x0000003902147824 */ /* 0x040fe200078e02ff */
[----:B------:R-:W-:Y:S01]  /*17bf0*/  F2FP.F16.F32.PACK_AB R96, R97, R96 ;  /* 0x000000606160723e */ /* 0x000fe200000000ff */
[C---:B------:R-:W-:Y:S01]  /*17c00*/  IMAD R97, R2.reuse, 0x76, RZ ;  /* 0x0000007602617824 */ /* 0x040fe200078e02ff */
[----:B------:R1:W-:Y:S01]  /*17c10*/  STG.E.U16 desc[UR10][R4.64], R212 ;  /* 0x000000d404007986 */ /* 0x0003e2000c10150a */
[----:B------:R-:W-:Y:S01]  /*17c20*/  F2FP.F16.F32.PACK_AB R106, R107, R106 ;  /* 0x0000006a6b6a723e */ /* 0x000fe200000000ff */
[----:B------:R-:W-:Y:S01]  /*17c30*/  IMAD R116, R2, 0x3b, RZ ;  /* 0x0000003b02747824 */ /* 0x000fe200078e02ff */
[----:B------:R-:W2:Y:S01]  /*17c40*/  LDC R107, c[0x0][0x3e8] ;  /* 0x0000fa00ff6b7b82 */ /* 0x000ea20000000800 */
[-C--:B0-----:R-:W-:Y:S02]  /*17c50*/  IADD3 R18, P1, PT, R95, R114.reuse, RZ ;  /* 0x000000725f127210 */ /* 0x081fe40007f3e0ff */
[----:B-1----:R-:W-:-:S02]  /*17c60*/  IADD3 R4, P2, PT, R93, R114, RZ ;  /* 0x000000725d047210 */ /* 0x002fc40007f5e0ff */
[-C--:B------:R-:W-:Y:S02]  /*17c70*/  LEA.HI.X.SX32 R19, R20, R115.reuse, 0x1, P1 ;  /* 0x0000007314137211 */ /* 0x080fe400008f0eff */
[----:B------:R-:W-:Y:S01]  /*17c80*/  PRMT R21, R212, 0x7632, R21 ;  /* 0x00007632d4157816 */ /* 0x000fe20000000015 */
[C---:B------:R-:W-:Y:S01]  /*17c90*/  IMAD R135, R2.reuse, 0x78, RZ ;  /* 0x0000007802877824 */ /* 0x040fe200078e02ff */
[-C--:B------:R-:W-:Y:S02]  /*17ca0*/  LEA.HI.X.SX32 R5, R191, R115.reuse, 0x1, P2 ;  /* 0x00000073bf057211 */ /* 0x080fe400010f0eff */
[----:B------:R-:W-:Y:S01]  /*17cb0*/  IADD3 R20, P1, PT, R97, R114, RZ ;  /* 0x0000007261147210 */ /* 0x000fe20007f3e0ff */
[----:B------:R0:W-:Y:S01]  /*17cc0*/  STG.E.U16 desc[UR10][R18.64], R21 ;  /* 0x0000001512007986 */ /* 0x0001e2000c10150a */
[----:B------:R-:W-:Y:S01]  /*17cd0*/  F2FP.F16.F32.PACK_AB R98, R99, R98 ;  /* 0x000000626362723e */ /* 0x000fe200000000ff */
[C---:B------:R-:W-:Y:S02]  /*17ce0*/  IMAD R99, R2.reuse, 0x7a, RZ ;  /* 0x0000007a02637824 */ /* 0x040fe400078e02ff */
[----:B------:R1:W-:Y:S01]  /*17cf0*/  STG.E.U16 desc[UR10][R4.64], R210 ;  /* 0x000000d204007986 */ /* 0x0003e2000c10150a */
[----:B------:R-:W-:Y:S01]  /*17d00*/  F2FP.F16.F32.PACK_AB R100, R101, R100 ;  /* 0x000000646564723e */ /* 0x000fe200000000ff */
[----:B------:R-:W-:Y:S01]  /*17d10*/  IMAD R101, R2, 0x7c, RZ ;  /* 0x0000007c02657824 */ /* 0x000fe200078e02ff */
[----:B0-----:R-:W-:-:S02]  /*17d20*/  LEA.HI.X.SX32 R21, R116, R115, 0x1, P1 ;  /* 0x0000007374157211 */ /* 0x001fc400008f0eff */
[-C--:B-1----:R-:W-:Y:S02]  /*17d30*/  IADD3 R4, P1, PT, R135, R114.reuse, RZ ;  /* 0x0000007287047210 */ /* 0x082fe40007f3e0ff */
[----:B------:R-:W-:Y:S01]  /*17d40*/  PRMT R19, R210, 0x7632, R19 ;  /* 0x00007632d2137816 */ /* 0x000fe20000000013 */
[C---:B------:R-:W-:Y:S01]  /*17d50*/  IMAD R116, R2.reuse, 0x3d, RZ ;  /* 0x0000003d02747824 */ /* 0x040fe200078e02ff */
[----:B------:R-:W-:Y:S02]  /*17d60*/  LEA.HI.X.SX32 R5, R185, R115, 0x1, P1 ;  /* 0x00000073b9057211 */ /* 0x000fe400008f0eff */
[----:B------:R-:W-:Y:S01]  /*17d70*/  IADD3 R18, P1, PT, R99, R114, RZ ;  /* 0x0000007263127210 */ /* 0x000fe20007f3e0ff */
[----:B------:R0:W-:Y:S01]  /*17d80*/  STG.E.U16 desc[UR10][R20.64], R19 ;  /* 0x0000001314007986 */ /* 0x0001e2000c10150a */
[----:B------:R-:W-:Y:S01]  /*17d90*/  F2FP.F16.F32.PACK_AB R102, R103, R102 ;  /* 0x000000666766723e */ /* 0x000fe200000000ff */
[----:B------:R-:W-:Y:S02]  /*17da0*/  IMAD R103, R2, 0x7e, RZ ;  /* 0x0000007e02677824 */ /* 0x000fe400078e02ff */
[----:B------:R1:W-:Y:S01]  /*17db0*/  STG.E.U16 desc[UR10][R4.64], R206 ;  /* 0x000000ce04007986 */ /* 0x0003e2000c10150a */
[----:B------:R-:W-:-:S02]  /*17dc0*/  F2FP.F16.F32.PACK_AB R104, R105, R104 ;  /* 0x000000686968723e */ /* 0x000fc400000000ff */
[----:B0-----:R-:W-:Y:S02]  /*17dd0*/  IADD3 R20, P2, PT, R101, R114, RZ ;  /* 0x0000007265147210 */ /* 0x001fe40007f5e0ff */
[-C--:B------:R-:W-:Y:S02]  /*17de0*/  LEA.HI.X.SX32 R19, R116, R115.reuse, 0x1, P1 ;  /* 0x0000007374137211 */ /* 0x080fe400008f0eff */
[----:B-1----:R-:W-:Y:S02]  /*17df0*/  PRMT R5, R206, 0x7632, R5 ;  /* 0x00007632ce057816 */ /* 0x002fe40000000005 */
[----:B------:R-:W-:Y:S01]  /*17e00*/  LEA.HI.X.SX32 R21, R187, R115, 0x1, P2 ;  /* 0x00000073bb157211 */ /* 0x000fe200010f0eff */
[C---:B------:R-:W-:Y:S01]  /*17e10*/  IMAD R105, R2.reuse, 0x82, RZ ;  /* 0x0000008202697824 */ /* 0x040fe200078e02ff */
[C---:B------:R-:W-:Y:S01]  /*17e20*/  LEA R116, R2.reuse, -R2, 0x6 ;  /* 0x8000000202747211 */ /* 0x040fe200078e30ff */
[----:B------:R0:W-:Y:S01]  /*17e30*/  STG.E.U16 desc[UR10][R18.64], R5 ;  /* 0x0000000512007986 */ /* 0x0001e2000c10150a */
[----:B------:R-:W-:-:S02]  /*17e40*/  SHF.L.U32 R174, R2, 0x6, RZ ;  /* 0x0000000602ae7819 */ /* 0x000fc400000006ff */
[----:B--2---:R-:W-:Y:S01]  /*17e50*/  LEA R4, P2, R107, R114, 0x7 ;  /* 0x000000726b047211 */ /* 0x004fe200078438ff */
[----:B------:R1:W-:Y:S01]  /*17e60*/  STG.E.U16 desc[UR10][R20.64], R202 ;  /* 0x000000ca14007986 */ /* 0x0003e2000c10150a */
[----:B------:R-:W-:Y:S01]  /*17e70*/  F2FP.F16.F32.PACK_AB R209, R209, R236 ;  /* 0x000000ecd1d1723e */ /* 0x000fe200000000ff */
[----:B------:R-:W-:Y:S01]  /*17e80*/  IMAD R107, R2, 0x84, RZ ;  /* 0x00000084026b7824 */ /* 0x000fe200078e02ff */
[----:B0-----:R-:W-:Y:S02]  /*17e90*/  IADD3 R18, P1, PT, R103, R114, RZ ;  /* 0x0000007267127210 */ /* 0x001fe40007f3e0ff */
[-C--:B------:R-:W-:Y:S02]  /*17ea0*/  LEA.HI.X.SX32 R5, R174, R115.reuse, 0x1, P2 ;  /* 0x00000073ae057211 */ /* 0x080fe400010f0eff */
[----:B------:R-:W-:Y:S02]  /*17eb0*/  LEA.HI.X.SX32 R19, R116, R115, 0x1, P1 ;  /* 0x0000007374137211 */ /* 0x000fe400008f0eff */
[----:B-1----:R-:W-:-:S02]  /*17ec0*/  PRMT R21, R202, 0x7632, R21 ;  /* 0x00007632ca157816 */ /* 0x002fc40000000015 */
[C---:B------:R-:W-:Y:S02]  /*17ed0*/  LEA R116, R2.reuse, R2, 0x6 ;  /* 0x0000000202747211 */ /* 0x040fe400078e30ff */
[----:B------:R-:W-:Y:S01]  /*17ee0*/  IADD3 R20, P1, PT, R105, R114, RZ ;  /* 0x0000007269147210 */ /* 0x000fe20007f3e0ff */
[----:B------:R0:W-:Y:S04]  /*17ef0*/  STG.E.U16 desc[UR10][R18.64], R21 ;  /* 0x0000001512007986 */ /* 0x0001e8000c10150a */
[----:B------:R1:W-:Y:S01]  /*17f00*/  STG.E.U16 desc[UR10][R4.64], R209 ;  /* 0x000000d104007986 */ /* 0x0003e2000c10150a */
[----:B------:R-:W-:Y:S01]  /*17f10*/  F2FP.F16.F32.PACK_AB R108, R109, R108 ;  /* 0x0000006c6d6c723e */ /* 0x000fe200000000ff */
[----:B------:R-:W-:Y:S01]  /*17f20*/  IMAD R109, R2, 0x86, RZ ;  /* 0x00000086026d7824 */ /* 0x000fe200078e02ff */
[----:B------:R-:W-:-:S02]  /*17f30*/  F2FP.F16.F32.PACK_AB R205, R205, R207 ;  /* 0x000000cfcdcd723e */ /* 0x000fc400000000ff */
[-C--:B0-----:R-:W-:Y:S02]  /*17f40*/  LEA.HI.X.SX32 R21, R116, R115.reuse, 0x1, P1 ;  /* 0x0000007374157211 */ /* 0x081fe400008f0eff */
[----:B-1----:R-:W-:Y:S02]  /*17f50*/  IADD3 R4, P1, PT, R107, R114, RZ ;  /* 0x000000726b047210 */ /* 0x002fe40007f3e0ff */
[----:B------:R-:W-:Y:S02]  /*17f60*/  PRMT R19, R209, 0x7632, R19 ;  /* 0x00007632d1137816 */ /* 0x000fe40000000013 */
[----:B------:R-:W-:Y:S01]  /*17f70*/  F2FP.F16.F32.PACK_AB R110, R111, R110 ;  /* 0x0000006e6f6e723e */ /* 0x000fe200000000ff */
[C---:B------:R-:W-:Y:S01]  /*17f80*/  IMAD R111, R2.reuse, 0x88, RZ ;  /* 0x00000088026f7824 */ /* 0x040fe200078e02ff */
[----:B------:R-:W-:Y:S01]  /*17f90*/  LEA.HI.X.SX32 R5, R145, R115, 0x1, P1 ;  /* 0x0000007391057211 */ /* 0x000fe200008f0eff */
[----:B------:R0:W-:Y:S01]  /*17fa0*/  STG.E.U16 desc[UR10][R20.64], R19 ;  /* 0x0000001314007986 */ /* 0x0001e2000c10150a */
[----:B------:R-:W-:Y:S01]  /*17fb0*/  IMAD R116, R2, 0x43, RZ ;  /* 0x0000004302747824 */ /* 0x000fe200078e02ff */
[----:B------:R-:W-:-:S02]  /*17fc0*/  IADD3 R18, P2, PT, R109, R114, RZ ;  /* 0x000000726d127210 */ /* 0x000fc40007f5e0ff */
[----:B------:R1:W-:Y:S01]  /*17fd0*/  STG.E.U16 desc[UR10][R4.64], R205 ;  /* 0x000000cd04007986 */ /* 0x0003e2000c10150a */
[----:B------:R-:W-:Y:S01]  /*17fe0*/  F2FP.F16.F32.PACK_AB R112, R113, R112 ;  /* 0x000000707170723e */ /* 0x000fe200000000ff */
[----:B------:R-:W-:Y:S01]  /*17ff0*/  IMAD R113, R2, 0x8c, RZ ;  /* 0x0000008c02717824 */ /* 0x000fe200078e02ff */
[-C--:B0-----:R-:W-:Y:S02]  /*18000*/  LEA.HI.X.SX32 R19, R116, R115.reuse, 0x1, P2 ;  /* 0x0000007374137211 */ /* 0x081fe400010f0eff */
[----:B-1----:R-:W-:Y:S01]  /*18010*/  IADD3 R4, P1, PT, R111, R114, RZ ;  /* 0x000000726f047210 */ /* 0x002fe20007f3e0ff */
[C---:B------:R-:W-:Y:S01]  /*18020*/  IMAD R116, R2.reuse, 0x8a, RZ ;  /* 0x0000008a02747824 */ /* 0x040fe200078e02ff */
[----:B------:R-:W-:Y:S02]  /*18030*/  PRMT R21, R205, 0x7632, R21 ;  /* 0x00007632cd157816 */ /* 0x000fe40000000015 */
[----:B------:R-:W-:Y:S01]  /*18040*/  LEA.HI.X.SX32 R5, R149, R115, 0x1, P1 ;  /* 0x0000007395057211 */ /* 0x000fe200008f0eff */
[----:B------:R-:W-:-:S02]  /*18050*/  IMAD R20, R2, 0x45, RZ ;  /* 0x0000004502147824 */ /* 0x000fc400078e02ff */
[----:B------:R0:W-:Y:S01]  /*18060*/  STG.E.U16 desc[UR10][R18.64], R21 ;  /* 0x0000001512007986 */ /* 0x0001e2000c10150a */
[----:B------:R-:W-:-:S03]  /*18070*/  IMAD R117, R2, 0x8e, RZ ;  /* 0x0000008e02757824 */ /* 0x000fc600078e02ff */
[----:B------:R1:W-:Y:S01]  /*18080*/  STG.E.U16 desc[UR10][R4.64], R201 ;  /* 0x000000c904007986 */ /* 0x0003e2000c10150a */
[----:B------:R-:W-:Y:S01]  /*18090*/  F2FP.F16.F32.PACK_AB R118, R119, R118 ;  /* 0x000000767776723e */ /* 0x000fe200000000ff */
[----:B------:R-:W-:Y:S01]  /*180a0*/  IMAD R174, R2, 0x47, RZ ;  /* 0x0000004702ae7824 */ /* 0x000fe200078e02ff */
[-C--:B0-----:R-:W-:Y:S02]  /*180b0*/  IADD3 R18, P1, PT, R116, R114.reuse, RZ ;  /* 0x0000007274127210 */ /* 0x081fe40007f3e0ff */
[----:B-1----:R-:W-:Y:S02]  /*180c0*/  IADD3 R4, P2, PT, R113, R114, RZ ;  /* 0x0000007271047210 */ /* 0x002fe40007f5e0ff */
[-C--:B------:R-:W-:Y:S02]  /*180d0*/  LEA.HI.X.SX32 R19, R20, R115.reuse, 0x1, P1 ;  /* 0x0000007314137211 */ /* 0x080fe400008f0eff */
[----:B------:R-:W-:Y:S01]  /*180e0*/  PRMT R21, R201, 0x7632, R21 ;  /* 0x00007632c9157816 */ /* 0x000fe20000000015 */
[----:B------:R-:W-:Y:S01]  /*180f0*/  IMAD R119, R2, 0x90, RZ ;  /* 0x0000009002777824 */ /* 0x000fe200078e02ff */
[----:B------:R-:W-:-:S02]  /*18100*/  LEA.HI.X.SX32 R5, R153, R115, 0x1, P2 ;  /* 0x0000007399057211 */ /* 0x000fc400010f0eff */
[----:B------:R-:W-:Y:S01]  /*18110*/  IADD3 R20, P1, PT, R117, R114, RZ ;  /* 0x0000007275147210 */ /* 0x000fe20007f3e0ff */
[----:B------:R0:W-:Y:S04]  /*18120*/  STG.E.U16 desc[UR10][R18.64], R21 ;  /* 0x0000001512007986 */ /* 0x0001e8000c10150a */
[----:B------:R1:W-:Y:S01]  /*18130*/  STG.E.U16 desc[UR10][R4.64], R199 ;  /* 0x000000c704007986 */ /* 0x0003e2000c10150a */
[----:B------:R-:W-:Y:S01]  /*18140*/  F2FP.F16.F32.PACK_AB R120, R121, R120 ;  /* 0x000000787978723e */ /* 0x000fe200000000ff */
[----:B------:R-:W-:Y:S01]  /*18150*/  IMAD R121, R2, 0x92, RZ ;  /* 0x0000009202797824 */ /* 0x000fe200078e02ff */
[----:B------:R-:W-:Y:S02]  /*18160*/  F2FP.F16.F32.PACK_AB R122, R123, R122 ;  /* 0x0000007a7b7a723e */ /* 0x000fe400000000ff */
[----:B0-----:R-:W-:-:S02]  /*18170*/  LEA.HI.X.SX32 R21, R174, R115, 0x1, P1 ;  /* 0x00000073ae157211 */ /* 0x001fc400008f0eff */
[-C--:B-1----:R-:W-:Y:S02]  /*18180*/  IADD3 R4, P1, PT, R119, R114.reuse, RZ ;  /* 0x0000007277047210 */ /* 0x082fe40007f3e0ff */
[----:B------:R-:W-:Y:S01]  /*18190*/  PRMT R19, R199, 0x7632, R19 ;  /* 0x00007632c7137816 */ /* 0x000fe20000000013 */
[C---:B------:R-:W-:Y:S01]  /*181a0*/  IMAD R123, R2.reuse, 0x94, RZ ;  /* 0x00000094027b7824 */ /* 0x040fe200078e02ff */
[-C--:B------:R-:W-:Y:S01]  /*181b0*/  LEA.HI.X.SX32 R5, R133, R115.reuse, 0x1, P1 ;  /* 0x0000007385057211 */ /* 0x080fe200008f0eff */
[C---:B------:R-:W-:Y:S01]  /*181c0*/  IMAD R174, R2.reuse, 0x49, RZ ;  /* 0x0000004902ae7824 */ /* 0x040fe200078e02ff */
[----:B------:R-:W-:Y:S01]  /*181d0*/  IADD3 R18, P2, PT, R121, R114, RZ ;  /* 0x0000007279127210 */ /* 0x000fe20007f5e0ff */
[----:B------:R0:W-:Y:S04]  /*181e0*/  STG.E.U16 desc[UR10][R20.64], R19 ;  /* 0x0000001314007986 */ /* 0x0001e8000c10150a */
[----:B------:R1:W-:Y:S01]  /*181f0*/  STG.E.U16 desc[UR10][R4.64], R194 ;  /* 0x000000c204007986 */ /* 0x0003e2000c10150a */
[----:B------:R-:W-:Y:S01]  /*18200*/  F2FP.F16.F32.PACK_AB R124, R125, R124 ;  /* 0x0000007c7d7c723e */ /* 0x000fe200000000ff */
[C---:B------:R-:W-:Y:S01]  /*18210*/  IMAD R125, R2.reuse, 0x96, RZ ;  /* 0x00000096027d7824 */ /* 0x040fe200078e02ff */
[----:B------:R-:W-:Y:S01]  /*18220*/  F2FP.F16.F32.PACK_AB R126, R127, R126 ;  /* 0x0000007e7f7e723e */ /* 0x000fe200000000ff */
[----:B------:R-:W-:Y:S01]  /*18230*/  IMAD R127, R2, 0x98, RZ ;  /* 0x00000098027f7824 */ /* 0x000fe200078e02ff */
[----:B0-----:R-:W-:-:S02]  /*18240*/  LEA.HI.X.SX32 R19, R174, R115, 0x1, P2 ;  /* 0x00000073ae137211 */ /* 0x001fc400010f0eff */
[----:B-1----:R-:W-:Y:S02]  /*18250*/  IADD3 R4, P1, PT, R123, R114, RZ ;  /* 0x000000727b047210 */ /* 0x002fe40007f3e0ff */
[----:B------:R-:W-:Y:S02]  /*18260*/  PRMT R21, R194, 0x7632, R21 ;  /* 0x00007632c2157816 */ /* 0x000fe40000000015 */
[----:B------:R-:W-:Y:S01]  /*18270*/  LEA.HI.X.SX32 R5, R147, R115, 0x1, P1 ;  /* 0x0000007393057211 */ /* 0x000fe200008f0eff */
[C---:B------:R-:W-:Y:S01]  /*18280*/  IMAD R20, R2.reuse, 0x4b, RZ ;  /* 0x0000004b02147824 */ /* 0x040fe200078e02ff */
[----:B------:R-:W-:Y:S01]  /*18290*/  F2FP.F16.F32.PACK_AB R128, R129, R128 ;  /* 0x000000808180723e */ /* 0x000fe200000000ff */
[----:B------:R0:W-:Y:S01]  /*182a0*/  STG.E.U16 desc[UR10][R18.64], R21 ;  /* 0x0000001512007986 */ /* 0x0001e2000c10150a */
[----:B------:R-:W-:-:S03]  /*182b0*/  IMAD R129, R2, 0x9a, RZ ;  /* 0x0000009a02817824 */ /* 0x000fc600078e02ff */
[----:B------:R1:W-:Y:S01]  /*182c0*/  STG.E.U16 desc[UR10][R4.64], R189 ;  /* 0x000000bd04007986 */ /* 0x0003e2000c10150a */
[----:B------:R-:W-:Y:S01]  /*182d0*/  F2FP.F16.F32.PACK_AB R193, R193, R197 ;  /* 0x000000c5c1c1723e */ /* 0x000fe200000000ff */
[----:B------:R-:W-:Y:S01]  /*182e0*/  IMAD R174, R2, 0x4d, RZ ;  /* 0x0000004d02ae7824 */ /* 0x000fe200078e02ff */
[----:B------:R-:W-:Y:S02]  /*182f0*/  F2FP.F16.F32.PACK_AB R130, R131, R130 ;  /* 0x000000828382723e */ /* 0x000fe400000000ff */
[-C--:B0-----:R-:W-:Y:S02]  /*18300*/  IADD3 R18, P1, PT, R125, R114.reuse, RZ ;  /* 0x000000727d127210 */ /* 0x081fe40007f3e0ff */
[----:B-1----:R-:W-:Y:S02]  /*18310*/  IADD3 R4, P2, PT, R127, R114, RZ ;  /* 0x000000727f047210 */ /* 0x002fe40007f5e0ff */
[-C--:B------:R-:W-:Y:S02]  /*18320*/  LEA.HI.X.SX32 R19, R20, R115.reuse, 0x1, P1 ;  /* 0x0000007314137211 */ /* 0x080fe400008f0eff */
[----:B------:R-:W-:Y:S01]  /*18330*/  PRMT R21, R189, 0x7632, R21 ;  /* 0x00007632bd157816 */ /* 0x000fe20000000015 */
[----:B------:R-:W-:Y:S01]  /*18340*/  IMAD R131, R2, 0x9c, RZ ;  /* 0x0000009c02837824 */ /* 0x000fe200078e02ff */
[----:B------:R-:W-:-:S02]  /*18350*/  LEA.HI.X.SX32 R5, R151, R115, 0x1, P2 ;  /* 0x0000007397057211 */ /* 0x000fc400010f0eff */
[-C--:B------:R-:W-:Y:S01]  /*18360*/  IADD3 R20, P1, PT, R129, R114.reuse, RZ ;  /* 0x0000007281147210 */ /* 0x080fe20007f3e0ff */
[----:B------:R0:W-:Y:S04]  /*18370*/  STG.E.U16 desc[UR10][R18.64], R21 ;  /* 0x0000001512007986 */ /* 0x0001e8000c10150a */
[----:B------:R1:W-:Y:S01]  /*18380*/  STG.E.U16 desc[UR10][R4.64], R193 ;  /* 0x000000c104007986 */ /* 0x0003e2000c10150a */
[----:B------:R-:W-:Y:S01]  /*18390*/  IMAD R133, R2, 0x9e, RZ ;  /* 0x0000009e02857824 */ /* 0x000fe200078e02ff */
[----:B------:R-:W-:Y:S02]  /*183a0*/  F2FP.F16.F32.PACK_AB R192, R192, R195 ;  /* 0x000000c3c0c0723e */ /* 0x000fe400000000ff */
[----:B0-----:R-:W-:Y:S02]  /*183b0*/  LEA.HI.X.SX32 R21, R174, R115, 0x1, P1 ;  /* 0x00000073ae157211 */ /* 0x001fe400008f0eff */
[----:B-1----:R-:W-:-:S02]  /*183c0*/  IADD3 R4, P1, PT, R131, R114, RZ ;  /* 0x0000007283047210 */ /* 0x002fc40007f3e0ff */
[----:B------:R-:W-:Y:S02]  /*183d0*/  PRMT R19, R193, 0x7632, R19 ;  /* 0x00007632c1137816 */ /* 0x000fe40000000013 */
[----:B------:R-:W-:Y:S01]  /*183e0*/  LEA.HI.X.SX32 R5, R137, R115, 0x1, P1 ;  /* 0x0000007389057211 */ /* 0x000fe200008f0eff */
[C---:B------:R-:W-:Y:S01]  /*183f0*/  IMAD R137, R2.reuse, 0xa0, RZ ;  /* 0x000000a002897824 */ /* 0x040fe200078e02ff */
[----:B------:R-:W-:Y:S01]  /*18400*/  IADD3 R18, P2, PT, R133, R114, RZ ;  /* 0x0000007285127210 */ /* 0x000fe20007f5e0ff */
[----:B------:R-:W-:Y:S01]  /*18410*/  IMAD R174, R2, 0x4f, RZ ;  /* 0x0000004f02ae7824 */ /* 0x000fe200078e02ff */
[----:B------:R0:W-:Y:S01]  /*18420*/  STG.E.U16 desc[UR10][R20.64], R19 ;  /* 0x0000001314007986 */ /* 0x0001e2000c10150a */
[----:B------:R-:W-:-:S03]  /*18430*/  F2FP.F16.F32.PACK_AB R156, R157, R156 ;  /* 0x0000009c9d9c723e */ /* 0x000fc600000000ff */
[----:B------:R1:W-:Y:S01]  /*18440*/  STG.E.U16 desc[UR10][R4.64], R192 ;  /* 0x000000c004007986 */ /* 0x0003e2000c10150a */
[----:B------:R-:W-:Y:S01]  /*18450*/  IMAD R157, R2, 0xa2, RZ ;  /* 0x000000a2029d7824 */ /* 0x000fe200078e02ff */
[----:B------:R-:W-:Y:S02]  /*18460*/  F2FP.F16.F32.PACK_AB R160, R161, R160 ;  /* 0x000000a0a1a0723e */ /* 0x000fe400000000ff */
[----:B0-----:R-:W-:Y:S02]  /*18470*/  LEA.HI.X.SX32 R19, R174, R115, 0x1, P2 ;  /* 0x00000073ae137211 */ /* 0x001fe400010f0eff */
[----:B------:R-:W-:Y:S02]  /*18480*/  PRMT R21, R192, 0x7632, R21 ;  /* 0x00007632c0157816 */ /* 0x000fe40000000015 */
[----:B-1----:R-:W-:Y:S01]  /*18490*/  IADD3 R4, P1, PT, R137, R114, RZ ;  /* 0x0000007289047210 */ /* 0x002fe20007f3e0ff */
[----:B------:R-:W-:-:S03]  /*184a0*/  IMAD R20, R2, 0x51, RZ ;  /* 0x0000005102147824 */ /* 0x000fc600078e02ff */
[----:B------:R-:W-:Y:S01]  /*184b0*/  LEA.HI.X.SX32 R5, R141, R115, 0x1, P1 ;  /* 0x000000738d057211 */ /* 0x000fe200008f0eff */
[C---:B------:R-:W-:Y:S01]  /*184c0*/  IMAD R141, R2.reuse, 0xa4, RZ ;  /* 0x000000a4028d7824 */ /* 0x040fe200078e02ff */
[----:B------:R0:W-:Y:S01]  /*184d0*/  STG.E.U16 desc[UR10][R18.64], R21 ;  /* 0x0000001512007986 */ /* 0x0001e2000c10150a */
[----:B------:R-:W-:-:S03]  /*184e0*/  IMAD R161, R2, 0xa6, RZ ;  /* 0x000000a602a17824 */ /* 0x000fc600078e02ff */
[----:B------:R1:W-:Y:S01]  /*184f0*/  STG.E.U16 desc[UR10][R4.64], R188 ;  /* 0x000000bc04007986 */ /* 0x0003e2000c10150a */
[----:B------:R-:W-:Y:S01]  /*18500*/  IMAD R174, R2, 0x53, RZ ;  /* 0x0000005302ae7824 */ /* 0x000fe200078e02ff */
[----:B------:R-:W-:Y:S02]  /*18510*/  F2FP.F16.F32.PACK_AB R158, R159, R158 ;  /* 0x0000009e9f9e723e */ /* 0x000fe400000000ff */
[-C--:B0-----:R-:W-:Y:S02]  /*18520*/  IADD3 R18, P1, PT, R157, R114.reuse, RZ ;  /* 0x000000729d127210 */ /* 0x081fe40007f3e0ff */
[----:B------:R-:W-:Y:S02]  /*18530*/  PRMT R21, R188, 0x7632, R21 ;  /* 0x00007632bc157816 */ /* 0x000fe40000000015 */
[-C--:B-1----:R-:W-:Y:S02]  /*18540*/  IADD3 R4, P2, PT, R141, R114.reuse, RZ ;  /* 0x000000728d047210 */ /* 0x082fe40007f5e0ff */
[----:B------:R-:W-:Y:S01]  /*18550*/  LEA.HI.X.SX32 R19, R20, R115, 0x1, P1 ;  /* 0x0000007314137211 */ /* 0x000fe200008f0eff */
[----:B------:R-:W-:Y:S01]  /*18560*/  IMAD R159, R2, 0xa8, RZ ;  /* 0x000000a8029f7824 */ /* 0x000fe200078e02ff */
[----:B------:R-:W-:-:S02]  /*18570*/  IADD3 R20, P1, PT, R161, R114, RZ ;  /* 0x00000072a1147210 */ /* 0x000fc40007f3e0ff */
[----:B------:R-:W-:Y:S01]  /*18580*/  LEA.HI.X.SX32 R5, R143, R115, 0x1, P2 ;  /* 0x000000738f057211 */ /* 0x000fe200010f0eff */
[----:B------:R0:W-:Y:S01]  /*18590*/  STG.E.U16 desc[UR10][R18.64], R21 ;  /* 0x0000001512007986 */ /* 0x0001e2000c10150a */
[----:B------:R-:W-:-:S03]  /*185a0*/  IMAD R143, R2, 0xaa, RZ ;  /* 0x000000aa028f7824 */ /* 0x000fc600078e02ff */
[----:B------:R1:W-:Y:S01]  /*185b0*/  STG.E.U16 desc[UR10][R4.64], R186 ;  /* 0x000000ba04007986 */ /* 0x0003e2000c10150a */
[-C--:B0-----:R-:W-:Y:S02]  /*185c0*/  LEA.HI.X.SX32 R21, R174, R115.reuse, 0x1, P1 ;  /* 0x00000073ae157211 */ /* 0x081fe400008f0eff */
[----:B------:R-:W-:Y:S02]  /*185d0*/  PRMT R19, R186, 0x7632, R19 ;  /* 0x00007632ba137816 */ /* 0x000fe40000000013 */
[-C--:B-1----:R-:W-:Y:S01]  /*185e0*/  IADD3 R4, P1, PT, R159, R114.reuse, RZ ;  /* 0x000000729f047210 */ /* 0x082fe20007f3e0ff */
[C---:B------:R-:W-:Y:S01]  /*185f0*/  IMAD R174, R2.reuse, 0x55, RZ ;  /* 0x0000005502ae7824 */ /* 0x040fe200078e02ff */
[----:B------:R-:W-:Y:S01]  /*18600*/  IADD3 R18, P2, PT, R143, R114, RZ ;  /* 0x000000728f127210 */ /* 0x000fe20007f5e0ff */
[----:B------:R0:W-:Y:S01]  /*18610*/  STG.E.U16 desc[UR10][R20.64], R19 ;  /* 0x0000001314007986 */ /* 0x0001e2000c10150a */
[----:B------:R-:W-:Y:S01]  /*18620*/  LEA.HI.X.SX32 R5, R69, R115, 0x1, P1 ;  /* 0x0000007345057211 */ /* 0x000fe200008f0eff */
[----:B------:R-:W-:Y:S01]  /*18630*/  IMAD R69, R2, 0xac, RZ ;  /* 0x000000ac02457824 */ /* 0x000fe200078e02ff */
[----:B------:R-:W-:-:S02]  /*18640*/  PRMT R147, R3, 0x7632, R147 ;  /* 0x0000763203937816 */ /* 0x000fc40000000093 */
[----:B0-----:R-:W-:Y:S02]  /*18650*/  PRMT R21, R3, 0x7610, R21 ;  /* 0x0000761003157816 */ /* 0x001fe40000000015 */
[----:B------:R-:W-:-:S03]  /*18660*/  LEA.HI.X.SX32 R19, R174, R115, 0x1, P2 ;  /* 0x00000073ae137211 */ /* 0x000fc600010f0eff */
[----:B------:R0:W-:Y:S01]  /*18670*/  STG.E.U16 desc[UR10][R4.64], R21 ;  /* 0x0000001504007986 */ /* 0x0001e2000c10150a */
[----:B------:R-:W-:-:S03]  /*18680*/  IMAD R3, R2, 0xae, RZ ;  /* 0x000000ae02037824 */ /* 0x000fc600078e02ff */
[----:B------:R1:W-:Y:S01]  /*18690*/  STG.E.U16 desc[UR10][R18.64], R147 ;  /* 0x0000009312007986 */ /* 0x0003e2000c10150a */
[----:B0-----:R-:W-:-:S04]  /*186a0*/  IADD3 R4, P1, PT, R69, R114, RZ ;  /* 0x0000007245047210 */ /* 0x001fc80007f3e0ff */
[----:B------:R-:W-:Y:S01]  /*186b0*/  LEA.HI.X.SX32 R5, R71, R115, 0x1, P1 ;  /* 0x0000007347057211 */ /* 0x000fe200008f0eff */
[----:B------:R-:W-:Y:S01]  /*186c0*/  IMAD R71, R2, 0xb0, RZ ;  /* 0x000000b002477824 */ /* 0x000fe200078e02ff */
[----:B-1----:R-:W-:Y:S01]  /*186d0*/  PRMT R19, R132, 0x7610, R19 ;  /* 0x0000761084137816 */ /* 0x002fe20000000013 */
[C---:B------:R-:W-:Y:S01]  /*186e0*/  IMAD R20, R2.reuse, 0x57, RZ ;  /* 0x0000005702147824 */ /* 0x040fe200078e02ff */
[-C--:B------:R-:W-:Y:S01]  /*186f0*/  IADD3 R18, P1, PT, R3, R114.reuse, RZ ;  /* 0x0000007203127210 */ /* 0x080fe20007f3e0ff */
[----:B------:R-:W-:Y:S02]  /*18700*/  IMAD R145, R2, 0xb2, RZ ;  /* 0x000000b202917824 */ /* 0x000fe400078e02ff */
[----:B------:R0:W-:Y:S01]  /*18710*/  STG.E.U16 desc[UR10][R4.64], R19 ;  /* 0x0000001304007986 */ /* 0x0001e2000c10150a */
[----:B------:R-:W-:Y:S01]  /*18720*/  PRMT R21, R132, 0x7632, R21 ;  /* 0x0000763284157816 */ /* 0x000fe20000000015 */
[C---:B------:R-:W-:Y:S02]  /*18730*/  IMAD R174, R2.reuse, 0x59, RZ ;  /* 0x0000005902ae7824 */ /* 0x040fe400078e02ff */
[----:B------:R-:W-:Y:S01]  /*18740*/  IMAD R132, R2, 0xb4, RZ ;  /* 0x000000b402847824 */ /* 0x000fe200078e02ff */
[----:B0-----:R-:W-:-:S02]  /*18750*/  IADD3 R4, P2, PT, R71, R114, RZ ;  /* 0x0000007247047210 */ /* 0x001fc40007f5e0ff */
[-C--:B------:R-:W-:Y:S02]  /*18760*/  LEA.HI.X.SX32 R19, R20, R115.reuse, 0x1, P1 ;  /* 0x0000007314137211 */ /* 0x080fe400008f0eff */
[-C--:B------:R-:W-:Y:S02]  /*18770*/  LEA.HI.X.SX32 R5, R139, R115.reuse, 0x1, P2 ;  /* 0x000000738b057211 */ /* 0x080fe400010f0eff */
[----:B------:R-:W-:Y:S02]  /*18780*/  IADD3 R20, P1, PT, R145, R114, RZ ;  /* 0x0000007291147210 */ /* 0x000fe40007f3e0ff */
[----:B------:R-:W-:Y:S01]  /*18790*/  PRMT R139, R134, 0x7610, R139 ;  /* 0x00007610868b7816 */ /* 0x000fe2000000008b */
[----:B------:R0:W-:Y:S04]  /*187a0*/  STG.E.U16 desc[UR10][R18.64], R21 ;  /* 0x0000001512007986 */ /* 0x0001e8000c10150a */
[----:B------:R1:W-:Y:S01]  /*187b0*/  STG.E.U16 desc[UR10][R4.64], R139 ;  /* 0x0000008b04007986 */ /* 0x0003e2000c10150a */
[----:B0-----:R-:W-:-:S02]  /*187c0*/  LEA.HI.X.SX32 R21, R174, R115, 0x1, P1 ;  /* 0x00000073ae157211 */ /* 0x001fc400008f0eff */
[----:B------:R-:W-:Y:S01]  /*187d0*/  PRMT R19, R134, 0x7632, R19 ;  /* 0x0000763286137816 */ /* 0x000fe20000000013 */
[----:B------:R-:W-:Y:S01]  /*187e0*/  IMAD R134, R2, 0xb6, RZ ;  /* 0x000000b602867824 */ /* 0x000fe200078e02ff */
[-C--:B-1----:R-:W-:Y:S01]  /*187f0*/  IADD3 R4, P1, PT, R132, R114.reuse, RZ ;  /* 0x0000007284047210 */ /* 0x082fe20007f3e0ff */
[----:B------:R-:W-:Y:S02]  /*18800*/  IMAD R174, R2, 0x5b, RZ ;  /* 0x0000005b02ae7824 */ /* 0x000fe400078e02ff */
[----:B------:R0:W-:Y:S01]  /*18810*/  STG.E.U16 desc[UR10][R20.64], R19 ;  /* 0x0000001314007986 */ /* 0x0001e2000c10150a */
[----:B------:R-:W-:Y:S02]  /*18820*/  IADD3 R18, P2, PT, R134, R114, RZ ;  /* 0x0000007286127210 */ /* 0x000fe40007f5e0ff */
        /* <DEDUP_REMOVED lines=8> */
[----:B------:R-:W-:Y:S01]  /*188b0*/  IMAD R20, R2, 0x5d, RZ ;  /* 0x0000005d02147824 */ /* 0x000fe200078e02ff */
[----:B0-----:R-:W-:-:S04]  /*188c0*/  IADD3 R4, P1, PT, R73, R114, RZ ;  /* 0x0000007249047210 */ /* 0x001fc80007f3e0ff */
[----:B------:R-:W-:Y:S01]  /*188d0*/  LEA.HI.X.SX32 R5, R67, R115, 0x1, P1 ;  /* 0x0000007343057211 */ /* 0x000fe200008f0eff */
[----:B------:R-:W-:Y:S01]  /*188e0*/  IMAD R67, R2, 0xbc, RZ ;  /* 0x000000bc02437824 */ /* 0x000fe200078e02ff */
[----:B-1----:R-:W-:Y:S01]  /*188f0*/  PRMT R19, R138, 0x7610, R19 ;  /* 0x000076108a137816 */ /* 0x002fe20000000013 */
[----:B------:R-:W-:Y:S01]  /*18900*/  IMAD R139, R2, 0xbe, RZ ;  /* 0x000000be028b7824 */ /* 0x000fe200078e02ff */
[----:B------:R-:W-:-:S03]  /*18910*/  IADD3 R18, P1, PT, R136, R114, RZ ;  /* 0x0000007288127210 */ /* 0x000fc60007f3e0ff */
[----:B------:R0:W-:Y:S01]  /*18920*/  STG.E.U16 desc[UR10][R4.64], R19 ;  /* 0x0000001304007986 */ /* 0x0001e2000c10150a */
[----:B------:R-:W-:Y:S01]  /*18930*/  PRMT R21, R138, 0x7632, R21 ;  /* 0x000076328a157816 */ /* 0x000fe20000000015 */
[----:B------:R-:W-:Y:S01]  /*18940*/  IMAD R138, R2, 0x5f, RZ ;  /* 0x0000005f028a7824 */ /* 0x000fe200078e02ff */
[----:B------:R-:W-:Y:S02]  /*18950*/  PRMT R147, R140, 0x7610, R147 ;  /* 0x000076108c937816 */ /* 0x000fe40000000093 */
[-C--:B0-----:R-:W-:Y:S02]  /*18960*/  IADD3 R4, P2, PT, R67, R114.reuse, RZ ;  /* 0x0000007243047210 */ /* 0x081fe40007f5e0ff */
[-C--:B------:R-:W-:Y:S02]  /*18970*/  LEA.HI.X.SX32 R19, R20, R115.reuse, 0x1, P1 ;  /* 0x0000007314137211 */ /* 0x080fe400008f0eff */
[----:B------:R-:W-:Y:S02]  /*18980*/  IADD3 R20, P1, PT, R139, R114, RZ ;  /* 0x000000728b147210 */ /* 0x000fe40007f3e0ff */
[-C--:B------:R-:W-:Y:S01]  /*18990*/  LEA.HI.X.SX32 R5, R75, R115.reuse, 0x1, P2 ;  /* 0x000000734b057211 */ /* 0x080fe200010f0eff */
[----:B------:R-:W-:Y:S01]  /*189a0*/  IMAD R75, R2, 0xc0, RZ ;  /* 0x000000c0024b7824 */ /* 0x000fe200078e02ff */
[----:B------:R0:W-:Y:S04]  /*189b0*/  STG.E.U16 desc[UR10][R18.64], R21 ;  /* 0x0000001512007986 */ /* 0x0001e8000c10150a */
[----:B------:R1:W-:Y:S01]  /*189c0*/  STG.E.U16 desc[UR10][R4.64], R147 ;  /* 0x0000009304007986 */ /* 0x0003e2000c10150a */
[----:B0-----:R-:W-:Y:S01]  /*189d0*/  LEA.HI.X.SX32 R21, R138, R115, 0x1, P1 ;  /* 0x000000738a157211 */ /* 0x001fe200008f0eff */
[----:B------:R-:W-:Y:S01]  /*189e0*/  IMAD R138, R2, 0xc2, RZ ;  /* 0x000000c2028a7824 */ /* 0x000fe200078e02ff */
[----:B------:R-:W-:-:S02]  /*189f0*/  PRMT R19, R140, 0x7632, R19 ;  /* 0x000076328c137816 */ /* 0x000fc40000000013 */
[-C--:B-1----:R-:W-:Y:S01]  /*18a00*/  IADD3 R4, P1, PT, R75, R114.reuse, RZ ;  /* 0x000000724b047210 */ /* 0x082fe20007f3e0ff */
[----:B------:R-:W-:Y:S01]  /*18a10*/  IMAD R140, R2, 0x61, RZ ;  /* 0x00000061028c7824 */ /* 0x000fe200078e02ff */
[----:B------:R-:W-:Y:S01]  /*18a20*/  IADD3 R18, P2, PT, R138, R114, RZ ;  /* 0x000000728a127210 */ /* 0x000fe20007f5e0ff */
[----:B------:R0:W-:Y:S01]  /*18a30*/  STG.E.U16 desc[UR10][R20.64], R19 ;  /* 0x0000001314007986 */ /* 0x0001e2000c10150a */
[-C--:B------:R-:W-:Y:S01]  /*18a40*/  LEA.HI.X.SX32 R5, R22, R115.reuse, 0x1, P1 ;  /* 0x0000007316057211 */ /* 0x080fe200008f0eff */
[----:B------:R-:W-:Y:S01]  /*18a50*/  IMAD R22, R2, 0xc4, RZ ;  /* 0x000000c402167824 */ /* 0x000fe200078e02ff */
[C---:B------:R-:W-:Y:S02]  /*18a60*/  PRMT R149, R142.reuse, 0x7632, R149 ;  /* 0x000076328e957816 */ /* 0x040fe40000000095 */
        /* <DEDUP_REMOVED lines=9> */
[----:B------:R-:W-:Y:S01]  /*18b00*/  IMAD R20, R2, 0x63, RZ ;  /* 0x0000006302147824 */ /* 0x000fe200078e02ff */
[----:B------:R-:W-:Y:S01]  /*18b10*/  IADD3 R18, P1, PT, R140, R114, RZ ;  /* 0x000000728c127210 */ /* 0x000fe20007f3e0ff */
[----:B------:R-:W-:Y:S02]  /*18b20*/  IMAD R142, R2, 0xca, RZ ;  /* 0x000000ca028e7824 */ /* 0x000fe400078e02ff */
[----:B------:R0:W-:Y:S01]  /*18b30*/  STG.E.U16 desc[UR10][R4.64], R19 ;  /* 0x0000001304007986 */ /* 0x0001e2000c10150a */
[----:B------:R-:W-:Y:S01]  /*18b40*/  PRMT R21, R144, 0x7632, R21 ;  /* 0x0000763290157816 */ /* 0x000fe20000000015 */
[----:B------:R-:W-:Y:S01]  /*18b50*/  IMAD R144, R2, 0x65, RZ ;  /* 0x0000006502907824 */ /* 0x000fe200078e02ff */
[----:B------:R-:W-:-:S02]  /*18b60*/  PRMT R147, R146, 0x7610, R147 ;  /* 0x0000761092937816 */ /* 0x000fc40000000093 */
[-C--:B0-----:R-:W-:Y:S02]  /*18b70*/  IADD3 R4, P2, PT, R23, R114.reuse, RZ ;  /* 0x0000007217047210 */ /* 0x081fe40007f5e0ff */
[-C--:B------:R-:W-:Y:S02]  /*18b80*/  LEA.HI.X.SX32 R19, R20, R115.reuse, 0x1, P1 ;  /* 0x0000007314137211 */ /* 0x080fe400008f0eff */
[-C--:B------:R-:W-:Y:S01]  /*18b90*/  LEA.HI.X.SX32 R5, R79, R115.reuse, 0x1, P2 ;  /* 0x000000734f057211 */ /* 0x080fe200010f0eff */
[----:B------:R-:W-:Y:S01]  /*18ba0*/  IMAD R79, R2, 0xcc, RZ ;  /* 0x000000cc024f7824 */ /* 0x000fe200078e02ff */
[----:B------:R-:W-:Y:S01]  /*18bb0*/  IADD3 R20, P1, PT, R142, R114, RZ ;  /* 0x000000728e147210 */ /* 0x000fe20007f3e0ff */
[----:B------:R0:W-:Y:S04]  /*18bc0*/  STG.E.U16 desc[UR10][R18.64], R21 ;  /* 0x0000001512007986 */ /* 0x0001e8000c10150a */
[----:B------:R1:W-:Y:S01]  /*18bd0*/  STG.E.U16 desc[UR10][R4.64], R147 ;  /* 0x0000009304007986 */ /* 0x0003e2000c10150a */
[----:B0-----:R-:W-:-:S02]  /*18be0*/  LEA.HI.X.SX32 R21, R144, R115, 0x1, P1 ;  /* 0x0000007390157211 */ /* 0x001fc400008f0eff */
[-C--:B-1----:R-:W-:Y:S01]  /*18bf0*/  IADD3 R4, P1, PT, R79, R114.reuse, RZ ;  /* 0x000000724f047210 */ /* 0x082fe20007f3e0ff */
[----:B------:R-:W-:Y:S01]  /*18c00*/  IMAD R144, R2, 0xce, RZ ;  /* 0x000000ce02907824 */ /* 0x000fe200078e02ff */
[----:B------:R-:W-:Y:S02]  /*18c10*/  PRMT R19, R146, 0x7632, R19 ;  /* 0x0000763292137816 */ /* 0x000fe40000000013 */
[----:B------:R-:W-:Y:S01]  /*18c20*/  LEA.HI.X.SX32 R5, R81, R115, 0x1, P1 ;  /* 0x0000007351057211 */ /* 0x000fe200008f0eff */
[----:B------:R-:W-:Y:S01]  /*18c30*/  IMAD R81, R2, 0xd0, RZ ;  /* 0x000000d002517824 */ /* 0x000fe200078e02ff */
[----:B------:R-:W-:Y:S01]  /*18c40*/  IADD3 R18, P2, PT, R144, R114, RZ ;  /* 0x0000007290127210 */ /* 0x000fe20007f5e0ff */
[----:B------:R0:W-:Y:S01]  /*18c50*/  STG.E.U16 desc[UR10][R20.64], R19 ;  /* 0x0000001314007986 */ /* 0x0001e2000c10150a */
[----:B------:R-:W-:-:S03]  /*18c60*/  IMAD R146, R2, 0x67, RZ ;  /* 0x0000006702927824 */ /* 0x000fc600078e02ff */
[----:B------:R1:W-:Y:S01]  /*18c70*/  STG.E.U16 desc[UR10][R4.64], R148 ;  /* 0x0000009404007986 */ /* 0x0003e2000c10150a */
[----:B------:R-:W-:Y:S01]  /*18c80*/  IMAD R147, R2, 0xd6, RZ ;  /* 0x000000d602937824 */ /* 0x000fe200078e02ff */
[-C--:B0-----:R-:W-:Y:S02]  /*18c90*/  LEA.HI.X.SX32 R19, R146, R115.reuse, 0x1, P2 ;  /* 0x0000007392137211 */ /* 0x081fe400010f0eff */
[----:B-1----:R-:W-:Y:S01]  /*18ca0*/  IADD3 R4, P1, PT, R81, R114, RZ ;  /* 0x0000007251047210 */ /* 0x002fe20007f3e0ff */
[----:B------:R-:W-:Y:S01]  /*18cb0*/  IMAD R146, R2, 0xd2, RZ ;  /* 0x000000d202927824 */ /* 0x000fe200078e02ff */
[----:B------:R-:W-:Y:S02]  /*18cc0*/  PRMT R21, R148, 0x7632, R21 ;  /* 0x0000763294157816 */ /* 0x000fe40000000015 */
[----:B------:R-:W-:Y:S01]  /*18cd0*/  LEA.HI.X.SX32 R5, R83, R115, 0x1, P1 ;  /* 0x0000007353057211 */ /* 0x000fe200008f0eff */
[C---:B------:R-:W-:Y:S02]  /*18ce0*/  IMAD R83, R2.reuse, 0xd4, RZ ;  /* 0x000000d402537824 */ /* 0x040fe400078e02ff */
[----:B------:R0:W-:Y:S01]  /*18cf0*/  STG.E.U16 desc[UR10][R18.64], R21 ;  /* 0x0000001512007986 */ /* 0x0001e2000c10150a */
[----:B------:R-:W-:-:S03]  /*18d00*/  IMAD R20, R2, 0x69, RZ ;  /* 0x0000006902147824 */ /* 0x000fc600078e02ff */
[----:B------:R1:W-:Y:S01]  /*18d10*/  STG.E.U16 desc[UR10][R4.64], R150 ;  /* 0x0000009604007986 */ /* 0x0003e2000c10150a */
[----:B------:R-:W-:Y:S01]  /*18d20*/  IMAD R148, R2, 0x6b, RZ ;  /* 0x0000006b02947824 */ /* 0x000fe200078e02ff */
[-C--:B0-----:R-:W-:Y:S02]  /*18d30*/  IADD3 R18, P1, PT, R146, R114.reuse, RZ ;  /* 0x0000007292127210 */ /* 0x081fe40007f3e0ff */
[-C--:B-1----:R-:W-:Y:S02]  /*18d40*/  IADD3 R4, P2, PT, R83, R114.reuse, RZ ;  /* 0x0000007253047210 */ /* 0x082fe40007f5e0ff */
[-C--:B------:R-:W-:Y:S02]  /*18d50*/  LEA.HI.X.SX32 R19, R20, R115.reuse, 0x1, P1 ;  /* 0x0000007314137211 */ /* 0x080fe400008f0eff */
[----:B------:R-:W-:Y:S02]  /*18d60*/  PRMT R21, R150, 0x7632, R21 ;  /* 0x0000763296157816 */ /* 0x000fe40000000015 */
[----:B------:R-:W-:Y:S01]  /*18d70*/  LEA.HI.X.SX32 R5, R85, R115, 0x1, P2 ;  /* 0x0000007355057211 */ /* 0x000fe200010f0eff */
[----:B------:R-:W-:Y:S01]  /*18d80*/  IMAD R85, R2, 0xd8, RZ ;  /* 0x000000d802557824 */ /* 0x000fe200078e02ff */
[----:B------:R-:W-:Y:S01]  /*18d90*/  IADD3 R20, P1, PT, R147, R114, RZ ;  /* 0x0000007293147210 */ /* 0x000fe20007f3e0ff */
[----:B------:R0:W-:Y:S04]  /*18da0*/  STG.E.U16 desc[UR10][R18.64], R21 ;  /* 0x0000001512007986 */ /* 0x0001e8000c10150a */
[----:B------:R1:W-:Y:S01]  /*18db0*/  STG.E.U16 desc[UR10][R4.64], R152 ;  /* 0x0000009804007986 */ /* 0x0003e2000c10150a */
[----:B------:R-:W-:-:S02]  /*18dc0*/  F2FP.F16.F32.PACK_AB R154, R155, R154 ;  /* 0x0000009a9b9a723e */ /* 0x000fc400000000ff */
[-C--:B0-----:R-:W-:Y:S02]  /*18dd0*/  LEA.HI.X.SX32 R21, R148, R115.reuse, 0x1, P1 ;  /* 0x0000007394157211 */ /* 0x081fe400008f0eff */
        /* <DEDUP_REMOVED lines=11> */
[----:B-1----:R-:W-:Y:S02]  /*18e90*/  IADD3 R4, P1, PT, R87, R114, RZ ;  /* 0x0000007257047210 */ /* 0x002fe40007f3e0ff */
[----:B------:R-:W-:Y:S02]  /*18ea0*/  PRMT R21, R154, 0x7632, R21 ;  /* 0x000076329a157816 */ /* 0x000fe40000000015 */
[----:B------:R-:W-:Y:S01]  /*18eb0*/  LEA.HI.X.SX32 R5, R89, R115, 0x1, P1 ;  /* 0x0000007359057211 */ /* 0x000fe200008f0eff */
[C---:B------:R-:W-:Y:S02]  /*18ec0*/  IMAD R89, R2.reuse, 0xe0, RZ ;  /* 0x000000e002597824 */ /* 0x040fe400078e02ff */
[----:B------:R0:W-:Y:S01]  /*18ed0*/  STG.E.U16 desc[UR10][R18.64], R21 ;  /* 0x0000001512007986 */ /* 0x0001e2000c10150a */
[----:B------:R-:W-:-:S02]  /*18ee0*/  IMAD R20, R2, 0x6f, RZ ;  /* 0x0000006f02147824 */ /* 0x000fc400078e02ff */
[C---:B------:R-:W-:Y:S01]  /*18ef0*/  IMAD R150, R2.reuse, 0xe2, RZ ;  /* 0x000000e202967824 */ /* 0x040fe200078e02ff */
        /* <DEDUP_REMOVED lines=9> */
[----:B------:R0:W-:Y:S01]  /*18f90*/  STG.E.U16 desc[UR10][R18.64], R21 ;  /* 0x0000001512007986 */ /* 0x0001e2000c10150a */
[----:B------:R-:W-:-:S03]  /*18fa0*/  IMAD R151, R2, 0xe6, RZ ;  /* 0x000000e602977824 */ /* 0x000fc600078e02ff */
[----:B------:R1:W-:Y:S01]  /*18fb0*/  STG.E.U16 desc[UR10][R4.64], R158 ;  /* 0x0000009e04007986 */ /* 0x0003e2000c10150a */
[-C--:B0-----:R-:W-:Y:S02]  /*18fc0*/  LEA.HI.X.SX32 R21, R152, R115.reuse, 0x1, P1 ;  /* 0x0000007398157211 */ /* 0x081fe400008f0eff */
[-C--:B-1----:R-:W-:Y:S02]  /*18fd0*/  IADD3 R4, P1, PT, R91, R114.reuse, RZ ;  /* 0x000000725b047210 */ /* 0x082fe40007f3e0ff */
[----:B------:R-:W-:Y:S01]  /*18fe0*/  PRMT R19, R158, 0x7632, R19 ;  /* 0x000076329e137816 */ /* 0x000fe20000000013 */
[C---:B------:R-:W-:Y:S01]  /*18ff0*/  IMAD R152, R2.reuse, 0x73, RZ ;  /* 0x0000007302987824 */ /* 0x040fe200078e02ff */
[----:B------:R-:W-:Y:S01]  /*19000*/  LEA.HI.X.SX32 R5, R95, R115, 0x1, P1 ;  /* 0x000000735f057211 */ /* 0x000fe200008f0eff */
[C---:B------:R-:W-:Y:S01]  /*19010*/  IMAD R95, R2.reuse, 0xe8, RZ ;  /* 0x000000e8025f7824 */ /* 0x040fe200078e02ff */
[----:B------:R-:W-:Y:S01]  /*19020*/  IADD3 R18, P2, PT, R151, R114, RZ ;  /* 0x0000007297127210 */ /* 0x000fe20007f5e0ff */
[----:B------:R0:W-:Y:S01]  /*19030*/  STG.E.U16 desc[UR10][R20.64], R19 ;  /* 0x0000001314007986 */ /* 0x0001e2000c10150a */
[----:B------:R-:W-:-:S03]  /*19040*/  IMAD R153, R2, 0xea, RZ ;  /* 0x000000ea02997824 */ /* 0x000fc600078e02ff */
[----:B------:R1:W-:Y:S01]  /*19050*/  STG.E.U16 desc[UR10][R4.64], R160 ;  /* 0x000000a004007986 */ /* 0x0003e2000c10150a */
[----:B------:R-:W-:Y:S01]  /*19060*/  F2FP.F16.F32.PACK_AB R162, R163, R162 ;  /* 0x000000a2a3a2723e */ /* 0x000fe200000000ff */
[C---:B------:R-:W-:Y:S01]  /*19070*/  IMAD R154, R2.reuse, 0x75, RZ ;  /* 0x00000075029a7824 */ /* 0x040fe200078e02ff */
[----:B------:R-:W-:Y:S01]  /*19080*/  F2FP.F16.F32.PACK_AB R164, R165, R164 ;  /* 0x000000a4a5a4723e */ /* 0x000fe200000000ff */
[C---:B------:R-:W-:Y:S01]  /*19090*/  IMAD R156, R2.reuse, 0x77, RZ ;  /* 0x00000077029c7824 */ /* 0x040fe200078e02ff */
[----:B------:R-:W-:Y:S01]  /*190a0*/  F2FP.F16.F32.PACK_AB R166, R167, R166 ;  /* 0x000000a6a7a6723e */ /* 0x000fe200000000ff */
[C---:B------:R-:W-:Y:S01]  /*190b0*/  IMAD R155, R2.reuse, 0xf4, RZ ;  /* 0x000000f4029b7824 */ /* 0x040fe200078e02ff */
[----:B------:R-:W-:Y:S01]  /*190c0*/  F2FP.F16.F32.PACK_AB R168, R169, R168 ;  /* 0x000000a8a9a8723e */ /* 0x000fe200000000ff */
[----:B------:R-:W-:Y:S01]  /*190d0*/  IMAD R158, R2, 0x79, RZ ;  /* 0x00000079029e7824 */ /* 0x000fe200078e02ff */
[----:B0-----:R-:W-:Y:S02]  /*190e0*/  LEA.HI.X.SX32 R19, R152, R115, 0x1, P2 ;  /* 0x0000007398137211 */ /* 0x001fe400010f0eff */
[----:B------:R-:W-:-:S02]  /*190f0*/  PRMT R21, R160, 0x7632, R21 ;  /* 0x00007632a0157816 */ /* 0x000fc40000000015 */
[----:B-1----:R-:W-:Y:S01]  /*19100*/  IADD3 R4, P1, PT, R95, R114, RZ ;  /* 0x000000725f047210 */ /* 0x002fe20007f3e0ff */
[C---:B------:R-:W-:Y:S01]  /*19110*/  IMAD R152, R2.reuse, 0xec, RZ ;  /* 0x000000ec02987824 */ /* 0x040fe200078e02ff */
[----:B------:R-:W-:Y:S01]  /*19120*/  F2FP.F16.F32.PACK_AB R170, R171, R170 ;  /* 0x000000aaabaa723e */ /* 0x000fe200000000ff */
[----:B------:R0:W-:Y:S01]  /*19130*/  STG.E.U16 desc[UR10][R18.64], R21 ;  /* 0x0000001512007986 */ /* 0x0001e2000c10150a */
[----:B------:R-:W-:Y:S01]  /*19140*/  LEA.HI.X.SX32 R5, R93, R115, 0x1, P1 ;  /* 0x000000735d057211 */ /* 0x000fe200008f0eff */
[----:B------:R-:W-:Y:S01]  /*19150*/  IMAD R93, R2, 0xee, RZ ;  /* 0x000000ee025d7824 */ /* 0x000fe200078e02ff */
[-C--:B------:R-:W-:Y:S01]  /*19160*/  IADD3 R20, P2, PT, R152, R114.reuse, RZ ;  /* 0x0000007298147210 */ /* 0x080fe20007f5e0ff */
[----:B------:R-:W1:Y:S02]  /*19170*/  LDC R163, c[0x0][0x3e8] ;  /* 0x0000fa00ffa37b82 */ /* 0x000e640000000800 */
[----:B------:R2:W-:Y:S01]  /*19180*/  STG.E.U16 desc[UR10][R4.64], R162 ;  /* 0x000000a204007986 */ /* 0x0005e2000c10150a */
[----:B0-----:R-:W-:-:S04]  /*19190*/  IADD3 R18, P1, PT, R153, R114, RZ ;  /* 0x0000007299127210 */ /* 0x001fc80007f3e0ff */
[-C--:B------:R-:W-:Y:S02]  /*191a0*/  LEA.HI.X.SX32 R19, R154, R115.reuse, 0x1, P1 ;  /* 0x000000739a137211 */ /* 0x080fe400008f0eff */
[----:B--2---:R-:W-:Y:S02]  /*191b0*/  PRMT R5, R162, 0x7632, R5 ;  /* 0x00007632a2057816 */ /* 0x004fe40000000005 */
[----:B------:R-:W-:Y:S01]  /*191c0*/  IADD3 R4, P1, PT, R93, R114, RZ ;  /* 0x000000725d047210 */ /* 0x000fe20007f3e0ff */
[C---:B------:R-:W-:Y:S01]  /*191d0*/  IMAD R154, R2.reuse, 0xf0, RZ ;  /* 0x000000f0029a7824 */ /* 0x040fe200078e02ff */
[----:B------:R-:W-:Y:S01]  /*191e0*/  LEA.HI.X.SX32 R21, R97, R115, 0x1, P2 ;  /* 0x0000007361157211 */ /* 0x000fe200010f0eff */
[----:B------:R0:W-:Y:S01]  /*191f0*/  STG.E.U16 desc[UR10][R18.64], R5 ;  /* 0x0000000512007986 */ /* 0x0001e2000c10150a */
[----:B------:R-:W-:-:S03]  /*19200*/  IMAD R97, R2, 0xf2, RZ ;  /* 0x000000f202617824 */ /* 0x000fc600078e02ff */
[----:B------:R2:W-:Y:S01]  /*19210*/  STG.E.U16 desc[UR10][R20.64], R164 ;  /* 0x000000a414007986 */ /* 0x0005e2000c10150a */
[-C--:B0-----:R-:W-:Y:S02]  /*19220*/  LEA.HI.X.SX32 R5, R156, R115.reuse, 0x1, P1 ;  /* 0x000000739c057211 */ /* 0x081fe400008f0eff */
[----:B------:R-:W-:Y:S02]  /*19230*/  PRMT R19, R164, 0x7632, R19 ;  /* 0x00007632a4137816 */ /* 0x000fe40000000013 */
[-C--:B------:R-:W-:Y:S02]  /*19240*/  IADD3 R18, P1, PT, R154, R114.reuse, RZ ;  /* 0x000000729a127210 */ /* 0x080fe40007f3e0ff */
[-C--:B--2---:R-:W-:Y:S01]  /*19250*/  IADD3 R20, P2, PT, R97, R114.reuse, RZ ;  /* 0x0000007261147210 */ /* 0x084fe20007f5e0ff */
[----:B------:R0:W-:Y:S01]  /*19260*/  STG.E.U16 desc[UR10][R4.64], R19 ;  /* 0x0000001304007986 */ /* 0x0001e2000c10150a */
[----:B------:R-:W-:Y:S02]  /*19270*/  PRMT R162, R166, 0x7632, R162 ;  /* 0x00007632a6a27816 */ /* 0x000fe400000000a2 */
[----:B------:R-:W-:Y:S01]  /*19280*/  LEA.HI.X.SX32 R21, R158, R115, 0x1, P2 ;  /* 0x000000739e157211 */ /* 0x000fe200010f0eff */
[----:B------:R-:W-:Y:S01]  /*19290*/  IMAD R156, R2, 0xf6, RZ ;  /* 0x000000f6029c7824 */ /* 0x000fe200078e02ff */
[----:B0-----:R-:W-:-:S02]  /*192a0*/  IADD3 R4, P3, PT, R155, R114, RZ ;  /* 0x000000729b047210 */ /* 0x001fc40007f7e0ff */
[-C--:B------:R-:W-:Y:S02]  /*192b0*/  LEA.HI.X.SX32 R19, R135, R115.reuse, 0x1, P1 ;  /* 0x0000007387137211 */ /* 0x080fe400008f0eff */
[----:B------:R-:W-:Y:S01]  /*192c0*/  LEA.HI.X.SX32 R5, R99, R115, 0x1, P3 ;  /* 0x0000007363057211 */ /* 0x000fe200018f0eff */
[C---:B------:R-:W-:Y:S02]  /*192d0*/  IMAD R135, R2.reuse, 0xfa, RZ ;  /* 0x000000fa02877824 */ /* 0x040fe400078e02ff */
[----:B------:R0:W-:Y:S01]  /*192e0*/  STG.E.U16 desc[UR10][R18.64], R166 ;  /* 0x000000a612007986 */ /* 0x0001e2000c10150a */
[C---:B------:R-:W-:Y:S02]  /*192f0*/  IMAD R99, R2.reuse, 0xf8, RZ ;  /* 0x000000f802637824 */ /* 0x040fe400078e02ff */
[C---:B------:R-:W-:Y:S01]  /*19300*/  IMAD R158, R2.reuse, 0x7b, RZ ;  /* 0x0000007b029e7824 */ /* 0x040fe200078e02ff */
[----:B------:R2:W-:Y:S01]  /*19310*/  STG.E.U16 desc[UR10][R20.64], R162 ;  /* 0x000000a214007986 */ /* 0x0005e2000c10150a */
[----:B------:R-:W-:-:S03]  /*19320*/  IMAD R160, R2, 0x7d, RZ ;  /* 0x0000007d02a07824 */ /* 0x000fc600078e02ff */
[----:B------:R4:W-:Y:S01]  /*19330*/  STG.E.U16 desc[UR10][R4.64], R168 ;  /* 0x000000a804007986 */ /* 0x0009e2000c10150a */
[-C--:B0-----:R-:W-:Y:S01]  /*19340*/  IADD3 R18, P2, PT, R99, R114.reuse, RZ ;  /* 0x0000007263127210 */ /* 0x081fe20007f5e0ff */
[----:B------:R-:W0:Y:S01]  /*19350*/  LDC R166, c[0x0][0x398] ;  /* 0x0000e600ffa67b82 */ /* 0x000e220000000800 */
[-C--:B--2---:R-:W-:Y:S02]  /*19360*/  IADD3 R20, P3, PT, R135, R114.reuse, RZ ;  /* 0x0000007287147210 */ /* 0x084fe40007f7e0ff */
[----:B----4-:R-:W-:Y:S02]  /*19370*/  IADD3 R4, P1, PT, R156, R114, RZ ;  /* 0x000000729c047210 */ /* 0x010fe40007f3e0ff */
[-C--:B------:R-:W-:Y:S02]  /*19380*/  LEA.HI.X.SX32 R21, R160, R115.reuse, 0x1, P3 ;  /* 0x00000073a0157211 */ /* 0x080fe400018f0eff */
[----:B------:R-:W-:Y:S01]  /*19390*/  LEA.HI.X.SX32 R5, R158, R115, 0x1, P1 ;  /* 0x000000739e057211 */ /* 0x000fe200008f0eff */
[----:B------:R-:W2:Y:S01]  /*193a0*/  LDC R160, c[0x0][0x3e8] ;  /* 0x0000fa00ffa07b82 */ /* 0x000ea20000000800 */
[----:B------:R-:W-:-:S02]  /*193b0*/  PRMT R158, R168, 0x7632, R158 ;  /* 0x00007632a89e7816 */ /* 0x000fc4000000009e */
[----:B------:R-:W-:Y:S02]  /*193c0*/  LEA.HI.X.SX32 R19, R101, R115, 0x1, P2 ;  /* 0x0000007365137211 */ /* 0x000fe400010f0eff */
[C---:B------:R-:W-:Y:S02]  /*193d0*/  PRMT R162, R170.reuse, 0x7610, R162 ;  /* 0x00007610aaa27816 */ /* 0x040fe400000000a2 */
[----:B------:R-:W-:Y:S01]  /*193e0*/  PRMT R165, R170, 0x7632, R165 ;  /* 0x00007632aaa57816 */ /* 0x000fe200000000a5 */
[----:B------:R4:W-:Y:S01]  /*193f0*/  STG.E.U16 desc[UR10][R4.64], R158 ;  /* 0x0000009e04007986 */ /* 0x0009e2000c10150a */
[C---:B------:R-:W-:Y:S01]  /*19400*/  IMAD R101, R2.reuse, 0xfc, RZ ;  /* 0x000000fc02657824 */ /* 0x040fe200078e02ff */
[----:B------:R-:W5:Y:S02]  /*19410*/  LDC R168, c[0x0][0x3e8] ;  /* 0x0000fa00ffa87b82 */ /* 0x000f640000000800 */
[----:B------:R1:W-:Y:S04]  /*19420*/  STG.E.U16 desc[UR10][R18.64], R162 ;  /* 0x000000a212007986 */ /* 0x0003e8000c10150a */
[----:B------:R0:W-:Y:S01]  /*19430*/  STG.E.U16 desc[UR10][R20.64], R165 ;  /* 0x000000a514007986 */ /* 0x0001e2000c10150a */
[----:B------:R-:W-:Y:S01]  /*19440*/  UIMAD UR4, UR14, UR4, URZ ;  /* 0x000000040e0472a4 */ /* 0x000fe2000f8e02ff */
[----:B---3--:R-:W-:Y:S01]  /*19450*/  IMAD R164, R243, UR5, RZ ;  /* 0x00000005f3a47c24 */ /* 0x008fe2000f8e02ff */
[----:B------:R-:W3:Y:S01]  /*19460*/  LDC R170, c[0x0][0x3e8] ;  /* 0x0000fa00ffaa7b82 */ /* 0x000ee20000000800 */
[----:B----4-:R-:W-:-:S07]  /*19470*/  IMAD R158, R2, 0xfe, RZ ;  /* 0x000000fe029e7824 */ /* 0x010fce00078e02ff */
[----:B-1----:R-:W1:Y:S08]  /*19480*/  LDC R162, c[0x0][0x3e8] ;  /* 0x0000fa00ffa27b82 */ /* 0x002e700000000800 */
[----:B0-----:R-:W0:Y:S01]  /*19490*/  LDC R21, c[0x0][0x3e8] ;  /* 0x0000fa00ff157b82 */ /* 0x001e220000000800 */
[----:B------:R-:W-:Y:S01]  /*194a0*/  IADD3 R4, P1, PT, R101, R114, RZ ;  /* 0x0000007265047210 */ /* 0x000fe20007f3e0ff */
[----:B------:R-:W-:Y:S01]  /*194b0*/  USHF.L.U32 UR4, UR4, 0x1, URZ ;  /* 0x0000000104047899 */ /* 0x000fe200080006ff */
[----:B------:R-:W-:-:S02]  /*194c0*/  LEA R20, R2, -R2, 0x7 ;  /* 0x8000000202147211 */ /* 0x000fc400078e38ff */
[-C--:B------:R-:W-:Y:S02]  /*194d0*/  IADD3 R18, P2, PT, R158, R114.reuse, RZ ;  /* 0x000000729e127210 */ /* 0x080fe40007f5e0ff */
[-C--:B------:R-:W-:Y:S02]  /*194e0*/  LEA.HI.X.SX32 R5, R103, R115.reuse, 0x1, P1 ;  /* 0x0000007367057211 */ /* 0x080fe400008f0eff */
[----:B------:R-:W-:Y:S02]  /*194f0*/  SHF.L.U32 R103, R164, 0x1, RZ ;  /* 0x00000001a4677819 */ /* 0x000fe400000006ff */
[----:B------:R-:W-:Y:S01]  /*19500*/  LEA RZ, P1, R163, R114, 0x8 ;  /* 0x00000072a3ff7211 */ /* 0x000fe200078240ff */
[----:B--2---:R-:W-:Y:S01]  /*19510*/  IMAD R163, R160, 0x102, RZ ;  /* 0x00000102a0a37824 */ /* 0x004fe200078e02ff */
[----:B------:R-:W-:Y:S01]  /*19520*/  LEA.HI.X.SX32 R19, R20, R115, 0x1, P2 ;  /* 0x0000007314137211 */ /* 0x000fe200010f0eff */
[----:B------:R-:W2:Y:S01]  /*19530*/  LDC R160, c[0x0][0x3e8] ;  /* 0x0000fa00ffa07b82 */ /* 0x000ea20000000800 */
[----:B------:R-:W-:Y:S01]  /*19540*/  IADD3 R103, PT, PT, R103, UR4, R166 ;  /* 0x0000000467677c10 */ /* 0x000fe2000fffe0a6 */
[----:B------:R4:W-:Y:S01]  /*19550*/  STG.E.U16 desc[UR10][R4.64], R172 ;  /* 0x000000ac04007986 */ /* 0x0009e2000c10150a */
[----:B------:R-:W-:Y:S01]  /*19560*/  SHF.L.U32 R20, R2, 0x7, RZ ;  /* 0x0000000702147819 */ /* 0x000fe200000006ff */
[----:B------:R-:W0:Y:S01]  /*19570*/  LDCU UR4, c[0x0][0x3ec] ;  /* 0x00007d80ff0477ac */ /* 0x000e220008000800 */
[----:B------:R-:W-:-:S03]  /*19580*/  PRMT R165, R172, 0x7632, R165 ;  /* 0x00007632aca57816 */ /* 0x000fc600000000a5 */
[----:B------:R-:W2:Y:S01]  /*19590*/  LDC R166, c[0x0][0x3e8] ;  /* 0x0000fa00ffa67b82 */ /* 0x000ea20000000800 */
[----:B0-----:R-:W-:Y:S01]  /*195a0*/  IMAD R21, R21, 0x106, RZ ;  /* 0x0000010615157824 */ /* 0x001fe200078e02ff */
[----:B------:R1:W-:Y:S01]  /*195b0*/  STG.E.U16 desc[UR10][R18.64], R165 ;  /* 0x000000a512007986 */ /* 0x0003e2000c10150a */
[----:B----4-:R-:W-:-:S05]  /*195c0*/  LEA.HI.X.SX32 R5, R20, R115, 0x1, P1 ;  /* 0x0000007314057211 */ /* 0x010fca00008f0eff */
[----:B------:R-:W0:Y:S01]  /*195d0*/  LDC R164, c[0x0][0x3e8] ;  /* 0x0000fa00ffa47b82 */ /* 0x000e220000000800 */
[----:B------:R-:W-:Y:S02]  /*195e0*/  IADD3 RZ, P1, PT, R163, R114, RZ ;  /* 0x00000072a3ff7210 */ /* 0x000fe40007f3e0ff */
[----:B-----5:R-:W-:-:S05]  /*195f0*/  LEA R4, R168, R103, 0x8 ;  /* 0x00000067a8047211 */ /* 0x020fca00078e40ff */
[----:B------:R-:W4:Y:S01]  /*19600*/  LDC R163, c[0x0][0x3e8] ;  /* 0x0000fa00ffa37b82 */ /* 0x000f220000000800 */
[----:B-1----:R-:W-:Y:S01]  /*19610*/  IMAD R19, R162, 0x104, RZ ;  /* 0x00000104a2137824 */ /* 0x002fe200078e02ff */
[----:B------:R-:W-:Y:S02]  /*19620*/  IADD3 RZ, P2, PT, R21, R114, RZ ;  /* 0x0000007215ff7210 */ /* 0x000fe40007f5e0ff */
[----:B------:R-:W-:-:S04]  /*19630*/  LEA R18, R2, R2, 0x7 ;  /* 0x0000000202127211 */ /* 0x000fc800078e38ff */
[----:B------:R-:W1:Y:S01]  /*19640*/  LDC R162, c[0x0][0x3e8] ;  /* 0x0000fa00ffa27b82 */ /* 0x000e620000000800 */
[----:B------:R3:W-:Y:S01]  /*19650*/  STG.E.U16 desc[UR10][R4.64], R68 ;  /* 0x0000004404007986 */ /* 0x0007e2000c10150a */
[----:B------:R-:W-:-:S06]  /*19660*/  PRMT R165, R68, 0x7632, R165 ;  /* 0x0000763244a57816 */ /* 0x000fcc00000000a5 */
[----:B------:R-:W5:Y:S01]  /*19670*/  LDC R21, c[0x0][0x3e8] ;  /* 0x0000fa00ff157b82 */ /* 0x000f620000000800 */
[----:B---3--:R-:W-:Y:S01]  /*19680*/  IMAD R4, R170, 0x102, R103 ;  /* 0x00000102aa047824 */ /* 0x008fe200078e0267 */
[----:B------:R-:W-:Y:S02]  /*19690*/  LEA.HI.X.SX32 R5, R18, R115, 0x1, P1 ;  /* 0x0000007312057211 */ /* 0x000fe400008f0eff */
[----:B------:R-:W-:-:S04]  /*196a0*/  IADD3 RZ, P1, PT, R19, R114, RZ ;  /* 0x0000007213ff7210 */ /* 0x000fc80007f3e0ff */
[----:B------:R-:W3:Y:S01]  /*196b0*/  LDC R168, c[0x0][0x3e8] ;  /* 0x0000fa00ffa87b82 */ /* 0x000ee20000000800 */
[----:B------:R0:W-:Y:S01]  /*196c0*/  STG.E.U16 desc[UR10][R4.64], R165 ;  /* 0x000000a504007986 */ /* 0x0001e2000c10150a */
[----:B--2---:R-:W-:Y:S01]  /*196d0*/  IMAD R18, R166, 0x106, R103 ;  /* 0x00000106a6127824 */ /* 0x004fe200078e0267 */
[----:B------:R-:W-:Y:S01]  /*196e0*/  PRMT R166, R70, 0x7610, R166 ;  /* 0x0000761046a67816 */ /* 0x000fe200000000a6 */
[----:B------:R-:W-:Y:S02]  /*196f0*/  IMAD R20, R2, 0x83, RZ ;  /* 0x0000008302147824 */ /* 0x000fe400078e02ff */
[----:B----4-:R-:W-:Y:S02]  /*19700*/  IMAD R163, R163, 0x10a, RZ ;  /* 0x0000010aa3a37824 */ /* 0x010fe400078e02ff */
[----:B------:R-:W2:Y:S01]  /*19710*/  LDC R68, c[0x0][0x3e8] ;  /* 0x0000fa00ff447b82 */ /* 0x000ea20000000800 */
[----:B0-----:R-:W-:Y:S01]  /*19720*/  LEA.HI.X.SX32 R5, R105, R115, 0x1, P1 ;  /* 0x0000007369057211 */ /* 0x001fe200008f0eff */
[----:B------:R-:W-:-:S02]  /*19730*/  IMAD R105, R160, 0x108, RZ ;  /* 0x00000108a0697824 */ /* 0x000fc400078e02ff */
[----:B------:R-:W-:Y:S01]  /*19740*/  IMAD R4, R164, 0x104, R103 ;  /* 0x00000104a4047824 */ /* 0x000fe200078e0267 */
[----:B------:R-:W-:-:S03]  /*19750*/  PRMT R165, R70, 0x7632, R165 ;  /* 0x0000763246a57816 */ /* 0x000fc600000000a5 */
[----:B------:R-:W0:Y:S01]  /*19760*/  LDC R160, c[0x0][0x3e8] ;  /* 0x0000fa00ffa07b82 */ /* 0x000e220000000800 */
[----:B------:R-:W-:Y:S01]  /*19770*/  IADD3 RZ, P1, PT, R105, R114, RZ ;  /* 0x0000007269ff7210 */ /* 0x000fe20007f3e0ff */
[----:B------:R4:W-:Y:S01]  /*19780*/  STG.E.U16 desc[UR10][R4.64], R166 ;  /* 0x000000a604007986 */ /* 0x0009e2000c10150a */
[----:B------:R-:W-:-:S05]  /*19790*/  LEA.HI.X.SX32 R19, R20, R115, 0x1, P2 ;  /* 0x0000007314137211 */ /* 0x000fca00010f0eff */
[----:B------:R-:W0:Y:S01]  /*197a0*/  LDC R70, c[0x0][0x3e8] ;  /* 0x0000fa00ff467b82 */ /* 0x000e220000000800 */
[----:B------:R-:W-:Y:S02]  /*197b0*/  IMAD R20, R2, 0x85, RZ ;  /* 0x0000008502147824 */ /* 0x000fe400078e02ff */
[----:B-----5:R-:W-:Y:S01]  /*197c0*/  IMAD R21, R21, 0x10c, RZ ;  /* 0x0000010c15157824 */ /* 0x020fe200078e02ff */
[----:B----4-:R-:W-:Y:S01]  /*197d0*/  LEA.HI.X.SX32 R5, R107, R115, 0x1, P1 ;  /* 0x000000736b057211 */ /* 0x010fe200008f0eff */
[----:B-1----:R-:W-:Y:S01]  /*197e0*/  IMAD R4, R162, 0x108, R103 ;  /* 0x00000108a2047824 */ /* 0x002fe200078e0267 */
[C---:B------:R-:W-:Y:S02]  /*197f0*/  PRMT R107, R72.reuse, 0x7610, R107 ;  /* 0x00007610486b7816 */ /* 0x040fe4000000006b */
[----:B------:R-:W1:Y:S01]  /*19800*/  LDC R105, c[0x0][0x3e8] ;  /* 0x0000fa00ff697b82 */ /* 0x000e620000000800 */
[----:B------:R-:W-:Y:S01]  /*19810*/  IADD3 RZ, P1, PT, R163, R114, RZ ;  /* 0x00000072a3ff7210 */ /* 0x000fe20007f3e0ff */
[----:B------:R-:W-:Y:S01]  /*19820*/  STG.E.U16 desc[UR10][R18.64], R165 ;  /* 0x000000a512007986 */ /* 0x000fe2000c10150a */
[----:B------:R-:W-:-:S03]  /*19830*/  PRMT R163, R72, 0x7632, R163 ;  /* 0x0000763248a37816 */ /* 0x000fc600000000a3 */
[----:B------:R4:W-:Y:S02]  /*19840*/  STG.E.U16 desc[UR10][R4.64], R107 ;  /* 0x0000006b04007986 */ /* 0x0009e4000c10150a */
[----:B------:R-:W5:Y:S08]  /*19850*/  LDC R164, c[0x0][0x3e8] ;  /* 0x0000fa00ffa47b82 */ /* 0x000f700000000800 */
[----:B------:R-:W5:Y:S01]  /*19860*/  LDC R72, c[0x0][0x3e8] ;  /* 0x0000fa00ff487b82 */ /* 0x000f620000000800 */
[----:B----4-:R-:W-:-:S02]  /*19870*/  LEA.HI.X.SX32 R5, R20, R115, 0x1, P1 ;  /* 0x0000007314057211 */ /* 0x010fc400008f0eff */
[----:B------:R-:W-:-:S05]  /*19880*/  IADD3 RZ, P1, PT, R21, R114, RZ ;  /* 0x0000007215ff7210 */ /* 0x000fca0007f3e0ff */
[----:B------:R-:W4:Y:S01]  /*19890*/  LDC R21, c[0x0][0x3e8] ;  /* 0x0000fa00ff157b82 */ /* 0x000f220000000800 */
[----:B---3--:R-:W-:Y:S02]  /*198a0*/  IMAD R4, R168, 0x10a, R103 ;  /* 0x0000010aa8047824 */ /* 0x008fe400078e0267 */
[----:B--2---:R-:W-:Y:S02]  /*198b0*/  IMAD R19, R68, 0x10e, RZ ;  /* 0x0000010e44137824 */ /* 0x004fe400078e02ff */
[----:B0-----:R-:W-:Y:S01]  /*198c0*/  IMAD R107, R70, 0x110, RZ ;  /* 0x00000110466b7824 */ /* 0x001fe200078e02ff */
[----:B------:R0:W-:Y:S01]  /*198d0*/  STG.E.U16 desc[UR10][R4.64], R163 ;  /* 0x000000a304007986 */ /* 0x0001e2000c10150a */
[----:B------:R-:W-:Y:S01]  /*198e0*/  IMAD R20, R2, 0x87, RZ ;  /* 0x0000008702147824 */ /* 0x000fe200078e02ff */
[----:B------:R-:W2:Y:S01]  /*198f0*/  LDC R68, c[0x0][0x3e8] ;  /* 0x0000fa00ff447b82 */ /* 0x000ea20000000800 */
[----:B------:R-:W-:Y:S01]  /*19900*/  IADD3 RZ, P2, PT, R19, R114, RZ ;  /* 0x0000007213ff7210 */ /* 0x000fe20007f5e0ff */
[----:B-1----:R-:W-:-:S02]  /*19910*/  IMAD R105, R105, 0x112, RZ ;  /* 0x0000011269697824 */ /* 0x002fc400078e02ff */
[----:B-----5:R-:W-:-:S04]  /*19920*/  IMAD R18, R164, 0x10e, R103 ;  /* 0x0000010ea4127824 */ /* 0x020fc800078e0267 */
[----:B------:R-:W1:Y:S01]  /*19930*/  LDC R162, c[0x0][0x3e8] ;  /* 0x0000fa00ffa27b82 */ /* 0x000e620000000800 */
[-C--:B0-----:R-:W-:Y:S01]  /*19940*/  LEA.HI.X.SX32 R5, R109, R115.reuse, 0x1, P1 ;  /* 0x000000736d057211 */ /* 0x081fe200008f0eff */
[----:B------:R-:W-:Y:S01]  /*19950*/  IMAD R4, R160, 0x10c, R103 ;  /* 0x0000010ca0047824 */ /* 0x000fe200078e0267 */
[----:B------:R-:W-:Y:S02]  /*19960*/  PRMT R109, R74, 0x7610, R109 ;  /* 0x000076104a6d7816 */ /* 0x000fe4000000006d */
[----:B------:R-:W-:Y:S02]  /*19970*/  IADD3 RZ, P1, PT, R107, R114, RZ ;  /* 0x000000726bff7210 */ /* 0x000fe40007f3e0ff */
[-C--:B------:R-:W-:Y:S01]  /*19980*/  LEA.HI.X.SX32 R19, R20, R115.reuse, 0x1, P2 ;  /* 0x0000007314137211 */ /* 0x080fe200010f0eff */
[----:B------:R0:W-:Y:S01]  /*19990*/  STG.E.U16 desc[UR10][R4.64], R109 ;  /* 0x0000006d04007986 */ /* 0x0001e2000c10150a */
[----:B------:R-:W-:Y:S01]  /*199a0*/  PRMT R163, R74, 0x7632, R163 ;  /* 0x000076324aa37816 */ /* 0x000fe200000000a3 */
[----:B------:R-:W-:Y:S01]  /*199b0*/  IMAD R20, R2, 0x89, RZ ;  /* 0x0000008902147824 */ /* 0x000fe200078e02ff */
[----:B------:R-:W-:Y:S01]  /*199c0*/  PRMT R107, R76, 0x7610, R107 ;  /* 0x000076104c6b7816 */ /* 0x000fe2000000006b */
[----:B------:R-:W3:Y:S01]  /*199d0*/  LDC R74, c[0x0][0x3e8] ;  /* 0x0000fa00ff4a7b82 */ /* 0x000ee20000000800 */
[----:B----4-:R-:W-:Y:S01]  /*199e0*/  IMAD R21, R21, 0x114, RZ ;  /* 0x0000011415157824 */ /* 0x010fe200078e02ff */
[----:B------:R-:W-:Y:S01]  /*199f0*/  STG.E.U16 desc[UR10][R18.64], R163 ;  /* 0x000000a312007986 */ /* 0x000fe2000c10150a */
[----:B0-----:R-:W-:Y:S01]  /*19a00*/  IMAD R4, R72, 0x110, R103 ;  /* 0x0000011048047824 */ /* 0x001fe200078e0267 */
[----:B------:R-:W-:-:S04]  /*19a10*/  LEA.HI.X.SX32 R5, R111, R115, 0x1, P1 ;  /* 0x000000736f057211 */ /* 0x000fc800008f0eff */
[----:B------:R-:W0:Y:S01]  /*19a20*/  LDC R160, c[0x0][0x3e8] ;  /* 0x0000fa00ffa07b82 */ /* 0x000e220000000800 */
[----:B------:R-:W-:Y:S01]  /*19a30*/  IADD3 RZ, P1, PT, R105, R114, RZ ;  /* 0x0000007269ff7210 */ /* 0x000fe20007f3e0ff */
[----:B------:R4:W-:Y:S06]  /*19a40*/  STG.E.U16 desc[UR10][R4.64], R107 ;  /* 0x0000006b04007986 */ /* 0x0009ec000c10150a */
[----:B------:R-:W5:Y:S01]  /*19a50*/  LDC R70, c[0x0][0x3e8] ;  /* 0x0000fa00ff467b82 */ /* 0x000f620000000800 */
[----:B----4-:R-:W-:-:S07]  /*19a60*/  LEA.HI.X.SX32 R5, R20, R115, 0x1, P1 ;  /* 0x0000007314057211 */ /* 0x010fce00008f0eff */
[----:B------:R-:W4:Y:S01]  /*19a70*/  LDC R72, c[0x0][0x3e8] ;  /* 0x0000fa00ff487b82 */ /* 0x000f220000000800 */
[----:B------:R-:W-:-:S07]  /*19a80*/  IADD3 RZ, P1, PT, R21, R114, RZ ;  /* 0x0000007215ff7210 */ /* 0x000fce0007f3e0ff */
[----:B------:R-:W4:Y:S01]  /*19a90*/  LDC R21, c[0x0][0x3e8] ;  /* 0x0000fa00ff157b82 */ /* 0x000f220000000800 */
[----:B------:R-:W-:Y:S01]  /*19aa0*/  PRMT R105, R76, 0x7632, R105 ;  /* 0x000076324c697816 */ /* 0x000fe20000000069 */
[----:B--2---:R-:W-:Y:S02]  /*19ab0*/  IMAD R19, R68, 0x116, RZ ;  /* 0x0000011644137824 */ /* 0x004fe400078e02ff */
[----:B-1----:R-:W-:-:S04]  /*19ac0*/  IMAD R4, R162, 0x112, R103 ;  /* 0x00000112a2047824 */ /* 0x002fc800078e0267 */
[----:B------:R-:W1:Y:S01]  /*19ad0*/  LDC R76, c[0x0][0x3e8] ;  /* 0x0000fa00ff4c7b82 */ /* 0x000e620000000800 */
[----:B------:R-:W-:Y:S01]  /*19ae0*/  IMAD R20, R2, 0x8b, RZ ;  /* 0x0000008b02147824 */ /* 0x000fe200078e02ff */
[----:B------:R-:W-:Y:S01]  /*19af0*/  IADD3 RZ, P2, PT, R19, R114, RZ ;  /* 0x0000007213ff7210 */ /* 0x000fe20007f5e0ff */
[----:B------:R3:W-:Y:S01]  /*19b00*/  STG.E.U16 desc[UR10][R4.64], R105 ;  /* 0x0000006904007986 */ /* 0x0007e2000c10150a */
[----:B0-----:R-:W-:-:S04]  /*19b10*/  IMAD R18, R160, 0x116, R103 ;  /* 0x00000116a0127824 */ /* 0x001fc800078e0267 */
[----:B------:R-:W0:Y:S01]  /*19b20*/  LDC R68, c[0x0][0x3e8] ;  /* 0x0000fa00ff447b82 */ /* 0x000e220000000800 */
[-C--:B------:R-:W-:Y:S02]  /*19b30*/  LEA.HI.X.SX32 R19, R20, R115.reuse, 0x1, P2 ;  /* 0x0000007314137211 */ /* 0x080fe400010f0eff */
[----:B------:R-:W-:Y:S01]  /*19b40*/  PRMT R107, R78, 0x7632, R107 ;  /* 0x000076324e6b7816 */ /* 0x000fe2000000006b */
[----:B---3--:R-:W-:Y:S01]  /*19b50*/  IMAD R4, R74, 0x114, R103 ;  /* 0x000001144a047824 */ /* 0x008fe200078e0267 */
[----:B------:R-:W-:-:S03]  /*19b60*/  LEA.HI.X.SX32 R5, R116, R115, 0x1, P1 ;  /* 0x0000007374057211 */ /* 0x000fc600008f0eff */
[----:B------:R-:W2:Y:S01]  /*19b70*/  LDC R162, c[0x0][0x3e8] ;  /* 0x0000fa00ffa27b82 */ /* 0x000ea20000000800 */
[----:B-----5:R-:W-:Y:S01]  /*19b80*/  IMAD R105, R70, 0x118, RZ ;  /* 0x0000011846697824 */ /* 0x020fe200078e02ff */
[----:B------:R-:W-:Y:S04]  /*19b90*/  STG.E.U16 desc[UR10][R4.64], R78 ;  /* 0x0000004e04007986 */ /* 0x000fe8000c10150a */
[----:B------:R3:W-:Y:S02]  /*19ba0*/  STG.E.U16 desc[UR10][R18.64], R107 ;  /* 0x0000006b12007986 */ /* 0x0007e4000c10150a */
[----:B------:R-:W5:Y:S01]  /*19bb0*/  LDC R70, c[0x0][0x3e8] ;  /* 0x0000fa00ff467b82 */ /* 0x000f620000000800 */
[----:B------:R-:W-:Y:S01]  /*19bc0*/  IADD3 RZ, P1, PT, R105, R114, RZ ;  /* 0x0000007269ff7210 */ /* 0x000fe20007f3e0ff */
[----:B----4-:R-:W-:-:S06]  /*19bd0*/  IMAD R105, R72, 0x11a, RZ ;  /* 0x0000011a48697824 */ /* 0x010fcc00078e02ff */
[----:B------:R-:W4:Y:S01]  /*19be0*/  LDC R72, c[0x0][0x3e8] ;  /* 0x0000fa00ff487b82 */ /* 0x000f220000000800 */
[----:B---3--:R-:W-:-:S07]  /*19bf0*/  IMAD R19, R21, 0x11c, RZ ;  /* 0x0000011c15137824 */ /* 0x008fce00078e02ff */
[----:B------:R-:W3:Y:S01]  /*19c00*/  LDC R21, c[0x0][0x3e8] ;  /* 0x0000fa00ff157b82 */ /* 0x000ee20000000800 */
[----:B-1----:R-:W-:Y:S01]  /*19c10*/  IMAD R4, R76, 0x118, R103 ;  /* 0x000001184c047824 */ /* 0x002fe200078e0267 */
[----:B------:R-:W-:Y:S01]  /*19c20*/  LEA.HI.X.SX32 R5, R113, R115, 0x1, P1 ;  /* 0x0000007371057211 */ /* 0x000fe200008f0eff */
[----:B------:R-:W-:Y:S01]  /*19c30*/  IMAD R20, R2, 0x8d, RZ ;  /* 0x0000008d02147824 */ /* 0x000fe200078e02ff */
[----:B------:R-:W-:-:S04]  /*19c40*/  IADD3 RZ, P1, PT, R105, R114, RZ ;  /* 0x0000007269ff7210 */ /* 0x000fc80007f3e0ff */
[----:B------:R-:W1:Y:S01]  /*19c50*/  LDC R74, c[0x0][0x3e8] ;  /* 0x0000fa00ff4a7b82 */ /* 0x000e620000000800 */
[----:B0-----:R-:W-:Y:S01]  /*19c60*/  IMAD R105, R68, 0x11e, RZ ;  /* 0x0000011e44697824 */ /* 0x001fe200078e02ff */
[----:B------:R0:W-:Y:S06]  /*19c70*/  STG.E.U16 desc[UR10][R4.64], R80 ;  /* 0x0000005004007986 */ /* 0x0001ec000c10150a */
[----:B------:R-:W1:Y:S01]  /*19c80*/  LDC R76, c[0x0][0x3e8] ;  /* 0x0000fa00ff4c7b82 */ /* 0x000e620000000800 */
[----:B------:R-:W-:Y:S02]  /*19c90*/  IADD3 RZ, P2, PT, R105, R114, RZ ;  /* 0x0000007269ff7210 */ /* 0x000fe40007f5e0ff */
[----:B------:R-:W-:-:S02]  /*19ca0*/  PRMT R18, R80, 0x7632, R18 ;  /* 0x0000763250127816 */ /* 0x000fc40000000012 */
[----:B0-----:R-:W-:-:S03]  /*19cb0*/  LEA.HI.X.SX32 R5, R20, R115, 0x1, P1 ;  /* 0x0000007314057211 */ /* 0x001fc600008f0eff */
[----:B------:R-:W0:Y:S01]  /*19cc0*/  LDC R78, c[0x0][0x3e8] ;  /* 0x0000fa00ff4e7b82 */ /* 0x000e220000000800 */
[----:B------:R-:W-:Y:S01]  /*19cd0*/  IMAD R20, R2, 0x8f, RZ ;  /* 0x0000008f02147824 */ /* 0x000fe200078e02ff */
[----:B------:R-:W-:Y:S01]  /*19ce0*/  IADD3 RZ, P1, PT, R19, R114, RZ ;  /* 0x0000007213ff7210 */ /* 0x000fe20007f3e0ff */
[----:B--2---:R-:W-:-:S05]  /*19cf0*/  IMAD R4, R162, 0x11a, R103 ;  /* 0x0000011aa2047824 */ /* 0x004fca00078e0267 */
[----:B------:R-:W2:Y:S01]  /*19d00*/  LDC R68, c[0x0][0x3e8] ;  /* 0x0000fa00ff447b82 */ /* 0x000ea20000000800 */
[----:B------:R-:W-:Y:S01]  /*19d10*/  LEA.HI.X.SX32 R19, R20, R115, 0x1, P2 ;  /* 0x0000007314137211 */ /* 0x000fe200010f0eff */
[----:B-----5:R-:W-:Y:S02]  /*19d20*/  IMAD R105, R70, 0x120, RZ ;  /* 0x0000012046697824 */ /* 0x020fe400078e02ff */
[----:B---3--:R-:W-:-:S04]  /*19d30*/  IMAD R107, R21, 0x124, RZ ;  /* 0x00000124156b7824 */ /* 0x008fc800078e02ff */
[----:B------:R-:W3:Y:S01]  /*19d40*/  LDC R80, c[0x0][0x3e8] ;  /* 0x0000fa00ff507b82 */ /* 0x000ee20000000800 */
[----:B------:R5:W-:Y:S07]  /*19d50*/  STG.E.U16 desc[UR10][R4.64], R18 ;  /* 0x0000001204007986 */ /* 0x000bee000c10150a */
[----:B------:R-:W3:Y:S01]  /*19d60*/  LDC R20, c[0x0][0x3e8] ;  /* 0x0000fa00ff147b82 */ /* 0x000ee20000000800 */
[----:B-----5:R-:W-:-:S07]  /*19d70*/  LEA.HI.X.SX32 R5, R117, R115, 0x1, P1 ;  /* 0x0000007375057211 */ /* 0x020fce00008f0eff */
[----:B------:R-:W5:Y:S01]  /*19d80*/  LDC R21, c[0x0][0x3e8] ;  /* 0x0000fa00ff157b82 */ /* 0x000f620000000800 */
[----:B------:R-:W-:Y:S01]  /*19d90*/  IADD3 RZ, P1, PT, R105, R114, RZ ;  /* 0x0000007269ff7210 */ /* 0x000fe20007f3e0ff */
[----:B----4-:R-:W-:Y:S01]  /*19da0*/  IMAD R105, R72, 0x122, RZ ;  /* 0x0000012248697824 */ /* 0x010fe200078e02ff */
[----:B------:R-:W-:Y:S01]  /*19db0*/  PRMT R70, R82, 0x7632, R70 ;  /* 0x0000763252467816 */ /* 0x000fe20000000046 */
[--C-:B-1----:R-:W-:Y:S02]  /*19dc0*/  IMAD R4, R74, 0x11c, R103.reuse ;  /* 0x0000011c4a047824 */ /* 0x102fe400078e0267 */
[--C-:B------:R-:W-:Y:S02]  /*19dd0*/  IMAD R18, R76, 0x11e, R103.reuse ;  /* 0x0000011e4c127824 */ /* 0x100fe400078e0267 */
[----:B------:R-:W1:Y:S01]  /*19de0*/  LDC R72, c[0x0][0x3e8] ;  /* 0x0000fa00ff487b82 */ /* 0x000e620000000800 */
[----:B------:R0:W-:Y:S04]  /*19df0*/  STG.E.U16 desc[UR10][R4.64], R82 ;  /* 0x0000005204007986 */ /* 0x0001e8000c10150a */
[----:B------:R4:W-:Y:S03]  /*19e00*/  STG.E.U16 desc[UR10][R18.64], R70 ;  /* 0x0000004612007986 */ /* 0x0009e6000c10150a */
[----:B------:R-:W1:Y:S01]  /*19e10*/  LDC R74, c[0x0][0x3e8] ;  /* 0x0000fa00ff4a7b82 */ /* 0x000e620000000800 */
[----:B0-----:R-:W-:Y:S01]  /*19e20*/  IMAD R4, R78, 0x120, R103 ;  /* 0x000001204e047824 */ /* 0x001fe200078e0267 */
[----:B------:R-:W-:-:S02]  /*19e30*/  LEA.HI.X.SX32 R5, R119, R115, 0x1, P1 ;  /* 0x0000007377057211 */ /* 0x000fc400008f0eff */
[----:B------:R-:W-:Y:S01]  /*19e40*/  IADD3 RZ, P1, PT, R105, R114, RZ ;  /* 0x0000007269ff7210 */ /* 0x000fe20007f3e0ff */
[----:B----4-:R-:W-:-:S03]  /*19e50*/  IMAD R18, R2, 0x91, RZ ;  /* 0x0000009102127824 */ /* 0x010fc600078e02ff */
[----:B------:R-:W0:Y:S01]  /*19e60*/  LDC R70, c[0x0][0x3e8] ;  /* 0x0000fa00ff467b82 */ /* 0x000e220000000800 */
[----:B------:R3:W-:Y:S01]  /*19e70*/  STG.E.U16 desc[UR10][R4.64], R84 ;  /* 0x0000005404007986 */ /* 0x0007e2000c10150a */
[----:B--2---:R-:W-:Y:S01]  /*19e80*/  IMAD R105, R68, 0x126, RZ ;  /* 0x0000012644697824 */ /* 0x004fe200078e02ff */
[----:B------:R-:W-:-:S05]  /*19e90*/  PRMT R68, R84, 0x7632, R68 ;  /* 0x0000763254447816 */ /* 0x000fca0000000044 */
[----:B------:R-:W2:Y:S01]  /*19ea0*/  LDC R76, c[0x0][0x3e8] ;  /* 0x0000fa00ff4c7b82 */ /* 0x000ea20000000800 */
[--C-:B---3--:R-:W-:Y:S01]  /*19eb0*/  IMAD R4, R80, 0x122, R103.reuse ;  /* 0x0000012250047824 */ /* 0x108fe200078e0267 */
[----:B------:R-:W-:Y:S01]  /*19ec0*/  LEA.HI.X.SX32 R5, R18, R115, 0x1, P1 ;  /* 0x0000007312057211 */ /* 0x000fe200008f0eff */
[----:B------:R-:W-:Y:S01]  /*19ed0*/  IMAD R18, R20, 0x124, R103 ;  /* 0x0000012414127824 */ /* 0x000fe200078e0267 */
[----:B------:R-:W-:Y:S01]  /*19ee0*/  IADD3 RZ, P1, PT, R105, R114, RZ ;  /* 0x0000007269ff7210 */ /* 0x000fe20007f3e0ff */
[----:B------:R-:W-:-:S03]  /*19ef0*/  IMAD R20, R2, 0x93, RZ ;  /* 0x0000009302147824 */ /* 0x000fc600078e02ff */
[----:B------:R-:W3:Y:S01]  /*19f00*/  LDC R78, c[0x0][0x3e8] ;  /* 0x0000fa00ff4e7b82 */ /* 0x000ee20000000800 */
[----:B------:R4:W-:Y:S01]  /*19f10*/  STG.E.U16 desc[UR10][R4.64], R68 ;  /* 0x0000004404007986 */ /* 0x0009e2000c10150a */
[----:B-----5:R-:W-:Y:S01]  /*19f20*/  IMAD R105, R21, 0x128, RZ ;  /* 0x0000012815697824 */ /* 0x020fe200078e02ff */
[----:B------:R-:W-:-:S05]  /*19f30*/  IADD3 RZ, P2, PT, R107, R114, RZ ;  /* 0x000000726bff7210 */ /* 0x000fca0007f5e0ff */
[----:B------:R-:W5:Y:S01]  /*19f40*/  LDC R80, c[0x0][0x3e8] ;  /* 0x0000fa00ff507b82 */ /* 0x000f620000000800 */
[----:B----4-:R-:W-:-:S07]  /*19f50*/  LEA.HI.X.SX32 R5, R20, R115, 0x1, P1 ;  /* 0x0000007314057211 */ /* 0x010fce00008f0eff */
[----:B------:R-:W4:Y:S01]  /*19f60*/  LDC R68, c[0x0][0x3e8] ;  /* 0x0000fa00ff447b82 */ /* 0x000f220000000800 */
[----:B------:R-:W-:Y:S01]  /*19f70*/  IADD3 RZ, P1, PT, R105, R114, RZ ;  /* 0x0000007269ff7210 */ /* 0x000fe20007f3e0ff */
[----:B-1----:R-:W-:Y:S01]  /*19f80*/  IMAD R105, R72, 0x12c, RZ ;  /* 0x0000012c48697824 */ /* 0x002fe200078e02ff */
[----:B------:R-:W-:Y:S01]  /*19f90*/  LEA.HI.X.SX32 R19, R121, R115, 0x1, P2 ;  /* 0x0000007379137211 */ /* 0x000fe200010f0eff */
[----:B------:R-:W-:-:S04]  /*19fa0*/  IMAD R4, R74, 0x126, R103 ;  /* 0x000001264a047824 */ /* 0x000fc800078e0267 */
[----:B------:R-:W1:Y:S01]  /*19fb0*/  LDC R72, c[0x0][0x3e8] ;  /* 0x0000fa00ff487b82 */ /* 0x000e620000000800 */
[----:B------:R0:W-:Y:S07]  /*19fc0*/  STG.E.U16 desc[UR10][R18.64], R86 ;  /* 0x0000005612007986 */ /* 0x0001ee000c10150a */
[----:B------:R-:W5:Y:S08]  /*19fd0*/  LDC R21, c[0x0][0x3e8] ;  /* 0x0000fa00ff157b82 */ /* 0x000f700000000800 */
[----:B------:R-:W5:Y:S01]  /*19fe0*/  LDC R74, c[0x0][0x3e8] ;  /* 0x0000fa00ff4a7b82 */ /* 0x000f620000000800 */
[----:B0-----:R-:W-:Y:S01]  /*19ff0*/  PRMT R19, R86, 0x7632, R19 ;  /* 0x0000763256137816 */ /* 0x001fe20000000013 */
[----:B------:R-:W-:-:S02]  /*1a000*/  IMAD R107, R70, 0x12a, RZ ;  /* 0x0000012a466b7824 */ /* 0x000fc400078e02ff */
[----:B------:R-:W-:Y:S02]  /*1a010*/  IMAD R20, R2, 0x95, RZ ;  /* 0x0000009502147824 */ /* 0x000fe400078e02ff */
[----:B------:R0:W-:Y:S01]  /*1a020*/  STG.E.U16 desc[UR10][R4.64], R19 ;  /* 0x0000001304007986 */ /* 0x0001e2000c10150a */
[-C--:B------:R-:W-:Y:S01]  /*1a030*/  IADD3 RZ, P2, PT, R107, R114.reuse, RZ ;  /* 0x000000726bff7210 */ /* 0x080fe20007f5e0ff */
[--C-:B---3--:R-:W-:Y:S01]  /*1a040*/  IMAD R18, R78, 0x12a, R103.reuse ;  /* 0x0000012a4e127824 */ /* 0x108fe200078e0267 */
[----:B------:R-:W-:Y:S01]  /*1a050*/  PRMT R78, R88, 0x7632, R78 ;  /* 0x00007632584e7816 */ /* 0x000fe2000000004e */
[----:B------:R-:W3:Y:S01]  /*1a060*/  LDC R70, c[0x0][0x3e8] ;  /* 0x0000fa00ff467b82 */ /* 0x000ee20000000800 */
[----:B0-----:R-:W-:Y:S01]  /*1a070*/  LEA.HI.X.SX32 R5, R123, R115, 0x1, P1 ;  /* 0x000000737b057211 */ /* 0x001fe200008f0eff */
[----:B--2---:R-:W-:Y:S01]  /*1a080*/  IMAD R4, R76, 0x128, R103 ;  /* 0x000001284c047824 */ /* 0x004fe200078e0267 */
[----:B------:R-:W-:Y:S01]  /*1a090*/  IADD3 RZ, P1, PT, R105, R114, RZ ;  /* 0x0000007269ff7210 */ /* 0x000fe20007f3e0ff */
[----:B----4-:R-:W-:-:S04]  /*1a0a0*/  IMAD R105, R68, 0x130, RZ ;  /* 0x0000013044697824 */ /* 0x010fc800078e02ff */
[----:B------:R-:W0:Y:S01]  /*1a0b0*/  LDC R76, c[0x0][0x3e8] ;  /* 0x0000fa00ff4c7b82 */ /* 0x000e220000000800 */
[-C--:B------:R-:W-:Y:S01]  /*1a0c0*/  LEA.HI.X.SX32 R19, R20, R115.reuse, 0x1, P2 ;  /* 0x0000007314137211 */ /* 0x080fe200010f0eff */
[----:B------:R5:W-:Y:S01]  /*1a0d0*/  STG.E.U16 desc[UR10][R4.64], R88 ;  /* 0x0000005804007986 */ /* 0x000be2000c10150a */
[----:B------:R-:W-:Y:S01]  /*1a0e0*/  IADD3 RZ, P2, PT, R105, R114, RZ ;  /* 0x0000007269ff7210 */ /* 0x000fe20007f5e0ff */
[----:B-1----:R-:W-:Y:S02]  /*1a0f0*/  IMAD R105, R72, 0x136, RZ ;  /* 0x0000013648697824 */ /* 0x002fe400078e02ff */
[----:B------:R1:W-:Y:S02]  /*1a100*/  STG.E.U16 desc[UR10][R18.64], R78 ;  /* 0x0000004e12007986 */ /* 0x0003e4000c10150a */
[----:B------:R-:W2:Y:S01]  /*1a110*/  LDC R72, c[0x0][0x3e8] ;  /* 0x0000fa00ff487b82 */ /* 0x000ea20000000800 */
[----:B-----5:R-:W-:Y:S01]  /*1a120*/  IMAD R4, R80, 0x12c, R103 ;  /* 0x0000012c50047824 */ /* 0x020fe200078e0267 */
[----:B------:R-:W-:Y:S01]  /*1a130*/  LEA.HI.X.SX32 R5, R125, R115, 0x1, P1 ;  /* 0x000000737d057211 */ /* 0x000fe200008f0eff */
[----:B------:R-:W-:-:S05]  /*1a140*/  IMAD R21, R21, 0x12e, RZ ;  /* 0x0000012e15157824 */ /* 0x000fca00078e02ff */
[----:B------:R-:W4:Y:S01]  /*1a150*/  LDC R20, c[0x0][0x3e8] ;  /* 0x0000fa00ff147b82 */ /* 0x000f220000000800 */
[----:B------:R5:W-:Y:S01]  /*1a160*/  STG.E.U16 desc[UR10][R4.64], R90 ;  /* 0x0000005a04007986 */ /* 0x000be2000c10150a */
[----:B-1----:R-:W-:Y:S01]  /*1a170*/  IMAD R18, R2, 0x97, RZ ;  /* 0x0000009702127824 */ /* 0x002fe200078e02ff */
[----:B------:R-:W-:Y:S02]  /*1a180*/  IADD3 RZ, P1, PT, R21, R114, RZ ;  /* 0x0000007215ff7210 */ /* 0x000fe40007f3e0ff */
[----:B------:R-:W-:-:S03]  /*1a190*/  PRMT R68, R90, 0x7632, R68 ;  /* 0x000076325a447816 */ /* 0x000fc60000000044 */
[----:B------:R-:W1:Y:S01]  /*1a1a0*/  LDC R78, c[0x0][0x3e8] ;  /* 0x0000fa00ff4e7b82 */ /* 0x000e620000000800 */
[----:B-----5:R-:W-:-:S07]  /*1a1b0*/  IMAD R4, R74, 0x12e, R103 ;  /* 0x0000012e4a047824 */ /* 0x020fce00078e0267 */
[----:B------:R-:W5:Y:S08]  /*1a1c0*/  LDC R80, c[0x0][0x3e8] ;  /* 0x0000fa00ff507b82 */ /* 0x000f700000000800 */
[----:B------:R-:W1:Y:S01]  /*1a1d0*/  LDC R74, c[0x0][0x3e8] ;  /* 0x0000fa00ff4a7b82 */ /* 0x000e620000000800 */
[----:B------:R-:W-:-:S05]  /*1a1e0*/  LEA.HI.X.SX32 R5, R18, R115, 0x1, P1 ;  /* 0x0000007312057211 */ /* 0x000fca00008f0eff */
[----:B------:R0:W-:Y:S02]  /*1a1f0*/  STG.E.U16 desc[UR10][R4.64], R68 ;  /* 0x0000004404007986 */ /* 0x0001e4000c10150a */
[----:B------:R-:W5:Y:S01]  /*1a200*/  LDC R18, c[0x0][0x3e8] ;  /* 0x0000fa00ff127b82 */ /* 0x000f620000000800 */
[----:B------:R-:W-:Y:S01]  /*1a210*/  IADD3 RZ, P3, PT, R105, R114, RZ ;  /* 0x0000007269ff7210 */ /* 0x000fe20007f7e0ff */
[----:B--2---:R-:W-:Y:S02]  /*1a220*/  IMAD R105, R72, 0x138, RZ ;  /* 0x0000013848697824 */ /* 0x004fe400078e02ff */
[----:B---3--:R-:W-:-:S04]  /*1a230*/  IMAD R21, R70, 0x134, RZ ;  /* 0x0000013446157824 */ /* 0x008fc800078e02ff */
[----:B------:R-:W2:Y:S01]  /*1a240*/  LDC R82, c[0x0][0x3e8] ;  /* 0x0000fa00ff527b82 */ /* 0x000ea20000000800 */
[----:B0-----:R-:W-:-:S07]  /*1a250*/  IMAD R4, R76, 0x130, R103 ;  /* 0x000001304c047824 */ /* 0x001fce00078e0267 */
[----:B------:R-:W0:Y:S01]  /*1a260*/  LDC R76, c[0x0][0x3e8] ;  /* 0x0000fa00ff4c7b82 */ /* 0x000e220000000800 */
[----:B------:R-:W-:Y:S01]  /*1a270*/  IMAD R70, R2, 0x9b, RZ ;  /* 0x0000009b02467824 */ /* 0x000fe200078e02ff */
[----:B------:R-:W-:Y:S01]  /*1a280*/  LEA.HI.X.SX32 R5, R127, R115, 0x1, P2 ;  /* 0x000000737f057211 */ /* 0x000fe200010f0eff */
[----:B-1----:R-:W-:-:S05]  /*1a290*/  IMAD R107, R74, 0x13a, RZ ;  /* 0x0000013a4a6b7824 */ /* 0x002fca00078e02ff */
[----:B------:R-:W1:Y:S01]  /*1a2a0*/  LDC R72, c[0x0][0x3e8] ;  /* 0x0000fa00ff487b82 */ /* 0x000e620000000800 */
[----:B----4-:R-:W-:Y:S01]  /*1a2b0*/  IMAD R19, R20, 0x132, RZ ;  /* 0x0000013214137824 */ /* 0x010fe200078e02ff */
[----:B------:R-:W-:Y:S02]  /*1a2c0*/  IADD3 RZ, P2, PT, R21, R114, RZ ;  /* 0x0000007215ff7210 */ /* 0x000fe40007f5e0ff */
[----:B------:R-:W-:-:S04]  /*1a2d0*/  LEA.HI.X.SX32 R21, R70, R115, 0x1, P3 ;  /* 0x0000007346157211 */ /* 0x000fc800018f0eff */
[----:B------:R-:W3:Y:S01]  /*1a2e0*/  LDC R84, c[0x0][0x3e8] ;  /* 0x0000fa00ff547b82 */ /* 0x000ee20000000800 */
[----:B------:R-:W-:-:S07]  /*1a2f0*/  IMAD R68, R2, 0x99, RZ ;  /* 0x0000009902447824 */ /* 0x000fce00078e02ff */
[----:B------:R-:W4:Y:S01]  /*1a300*/  LDC R86, c[0x0][0x3e8] ;  /* 0x0000fa00ff567b82 */ /* 0x000f220000000800 */
[----:B------:R-:W-:-:S07]  /*1a310*/  IADD3 RZ, P1, PT, R19, R114, RZ ;  /* 0x0000007213ff7210 */ /* 0x000fce0007f3e0ff */
[----:B------:R-:W3:Y:S01]  /*1a320*/  LDC R74, c[0x0][0x3e8] ;  /* 0x0000fa00ff4a7b82 */ /* 0x000ee20000000800 */
[----:B------:R2:W-:Y:S07]  /*1a330*/  STG.E.U16 desc[UR10][R4.64], R92 ;  /* 0x0000005c04007986 */ /* 0x0005ee000c10150a */
[----:B------:R-:W4:Y:S01]  /*1a340*/  LDC R70, c[0x0][0x3e8] ;  /* 0x0000fa00ff467b82 */ /* 0x000f220000000800 */
[----:B0-----:R-:W-:Y:S01]  /*1a350*/  IMAD R109, R76, 0x13c, RZ ;  /* 0x0000013c4c6d7824 */ /* 0x001fe200078e02ff */
[-C--:B--2---:R-:W-:Y:S01]  /*1a360*/  LEA.HI.X.SX32 R5, R68, R115.reuse, 0x1, P1 ;  /* 0x0000007344057211 */ /* 0x084fe200008f0eff */
[--C-:B-----5:R-:W-:Y:S01]  /*1a370*/  IMAD R4, R18, 0x132, R103.reuse ;  /* 0x0000013212047824 */ /* 0x120fe200078e0267 */
[----:B------:R-:W-:Y:S01]  /*1a380*/  PRMT R68, R92, 0x7632, R68 ;  /* 0x000076325c447816 */ /* 0x000fe20000000044 */
[--C-:B------:R-:W-:Y:S01]  /*1a390*/  IMAD R18, R78, 0x134, R103.reuse ;  /* 0x000001344e127824 */ /* 0x100fe200078e0267 */
[----:B------:R-:W-:Y:S01]  /*1a3a0*/  LEA.HI.X.SX32 R19, R129, R115, 0x1, P2 ;  /* 0x0000007381137211 */ /* 0x000fe200010f0eff */
[----:B------:R-:W-:Y:S01]  /*1a3b0*/  IMAD R20, R80, 0x136, R103 ;  /* 0x0000013650147824 */ /* 0x000fe200078e0267 */
[----:B------:R-:W-:Y:S01]  /*1a3c0*/  PRMT R78, R94, 0x7632, R78 ;  /* 0x000076325e4e7816 */ /* 0x000fe2000000004e */
[----:B------:R0:W-:Y:S01]  /*1a3d0*/  STG.E.U16 desc[UR10][R4.64], R68 ;  /* 0x0000004404007986 */ /* 0x0001e2000c10150a */
[-C--:B------:R-:W-:Y:S01]  /*1a3e0*/  IADD3 RZ, P1, PT, R105, R114.reuse, RZ ;  /* 0x0000007269ff7210 */ /* 0x080fe20007f3e0ff */
[----:B------:R-:W2:Y:S01]  /*1a3f0*/  LDC R76, c[0x0][0x3e8] ;  /* 0x0000fa00ff4c7b82 */ /* 0x000ea20000000800 */
[-C--:B------:R-:W-:Y:S01]  /*1a400*/  IADD3 RZ, P2, PT, R107, R114.reuse, RZ ;  /* 0x000000726bff7210 */ /* 0x080fe20007f5e0ff */
[----:B-1----:R-:W-:Y:S01]  /*1a410*/  IMAD R105, R72, 0x140, RZ ;  /* 0x0000014048697824 */ /* 0x002fe200078e02ff */
[----:B------:R-:W-:Y:S01]  /*1a420*/  IADD3 RZ, P3, PT, R109, R114, RZ ;  /* 0x000000726dff7210 */ /* 0x000fe20007f7e0ff */
[----:B------:R1:W-:Y:S01]  /*1a430*/  STG.E.U16 desc[UR10][R18.64], R94 ;  /* 0x0000005e12007986 */ /* 0x0003e2000c10150a */
[----:B------:R-:W-:-:S03]  /*1a440*/  PRMT R80, R96, 0x7632, R80 ;  /* 0x0000763260507816 */ /* 0x000fc60000000050 */
[----:B------:R-:W5:Y:S01]  /*1a450*/  LDC R72, c[0x0][0x3e8] ;  /* 0x0000fa00ff487b82 */ /* 0x000f620000000800 */
[----:B0-----:R-:W-:Y:S01]  /*1a460*/  IMAD R68, R2, 0x9d, RZ ;  /* 0x0000009d02447824 */ /* 0x001fe200078e02ff */
[-C--:B------:R-:W-:Y:S01]  /*1a470*/  LEA.HI.X.SX32 R5, R131, R115.reuse, 0x1, P1 ;  /* 0x0000007383057211 */ /* 0x080fe200008f0eff */
[--C-:B------:R-:W-:Y:S01]  /*1a480*/  IMAD R4, R82, 0x138, R103.reuse ;  /* 0x0000013852047824 */ /* 0x100fe200078e0267 */
[----:B------:R4:W-:Y:S01]  /*1a490*/  STG.E.U16 desc[UR10][R20.64], R78 ;  /* 0x0000004e14007986 */ /* 0x0009e2000c10150a */
[----:B---3--:R-:W-:Y:S02]  /*1a4a0*/  IMAD R107, R74, 0x142, RZ ;  /* 0x000001424a6b7824 */ /* 0x008fe400078e02ff */
[--C-:B-1----:R-:W-:Y:S01]  /*1a4b0*/  IMAD R18, R84, 0x13a, R103.reuse ;  /* 0x0000013a54127824 */ /* 0x102fe200078e0267 */
[-C--:B------:R-:W-:Y:S01]  /*1a4c0*/  LEA.HI.X.SX32 R19, R68, R115.reuse, 0x1, P2 ;  /* 0x0000007344137211 */ /* 0x080fe200010f0eff */
[----:B------:R-:W-:Y:S01]  /*1a4d0*/  STG.E.U16 desc[UR10][R4.64], R96 ;  /* 0x0000006004007986 */ /* 0x000fe2000c10150a */
[----:B------:R-:W0:Y:S01]  /*1a4e0*/  LDC R74, c[0x0][0x3e8] ;  /* 0x0000fa00ff4a7b82 */ /* 0x000e220000000800 */
[----:B----4-:R-:W-:Y:S01]  /*1a4f0*/  IMAD R20, R86, 0x13c, R103 ;  /* 0x0000013c56147824 */ /* 0x010fe200078e0267 */
[----:B------:R-:W-:-:S06]  /*1a500*/  LEA.HI.X.SX32 R21, R133, R115, 0x1, P3 ;  /* 0x0000007385157211 */ /* 0x000fcc00018f0eff */
[----:B------:R-:W1:Y:S01]  /*1a510*/  LDC R78, c[0x0][0x3e8] ;  /* 0x0000fa00ff4e7b82 */ /* 0x000e620000000800 */
[----:B------:R-:W-:Y:S01]  /*1a520*/  STG.E.U16 desc[UR10][R18.64], R80 ;  /* 0x0000005012007986 */ /* 0x000fe2000c10150a */
[----:B------:R-:W-:Y:S02]  /*1a530*/  IMAD R103, R70, 0x13e, RZ ;  /* 0x0000013e46677824 */ /* 0x000fe400078e02ff */
[----:B------:R-:W-:Y:S01]  /*1a540*/  IMAD R70, R2, 0xa1, RZ ;  /* 0x000000a102467824 */ /* 0x000fe200078e02ff */
[----:B------:R3:W-:Y:S02]  /*1a550*/  STG.E.U16 desc[UR10][R20.64], R98 ;  /* 0x0000006214007986 */ /* 0x0007e4000c10150a */
[----:B---3--:R-:W-:-:S04]  /*1a560*/  IADD3 R20, P3, PT, R107, R114, RZ ;  /* 0x000000726b147210 */ /* 0x008fc80007f7e0ff */
[-C--:B------:R-:W-:Y:S02]  /*1a570*/  LEA.HI.X.SX32 R21, R70, R115.reuse, 0x1, P3 ;  /* 0x0000007346157211 */ /* 0x080fe400018f0eff */
[----:B------:R-:W3:Y:S01]  /*1a580*/  LDC R70, c[0x0][0x3e8] ;  /* 0x0000fa00ff467b82 */ /* 0x000ee20000000800 */
[-C--:B------:R-:W-:Y:S01]  /*1a590*/  IADD3 R4, P1, PT, R103, R114.reuse, RZ ;  /* 0x0000007267047210 */ /* 0x080fe20007f3e0ff */
[----:B------:R-:W-:Y:S02]  /*1a5a0*/  IMAD R68, R2, 0x9f, RZ ;  /* 0x0000009f02447824 */ /* 0x000fe400078e02ff */
[----:B--2---:R-:W-:Y:S01]  /*1a5b0*/  IMAD R103, R76, 0x144, RZ ;  /* 0x000001444c677824 */ /* 0x004fe200078e02ff */
[----:B------:R-:W-:Y:S01]  /*1a5c0*/  IADD3 R18, P2, PT, R105, R114, RZ ;  /* 0x0000007269127210 */ /* 0x000fe20007f5e0ff */
[----:B-----5:R-:W-:Y:S02]  /*1a5d0*/  IMAD R107, R72, 0x148, RZ ;  /* 0x00000148486b7824 */ /* 0x020fe400078e02ff */
[----:B------:R-:W2:Y:S01]  /*1a5e0*/  LDC R76, c[0x0][0x3e8] ;  /* 0x0000fa00ff4c7b82 */ /* 0x000ea20000000800 */
[----:B------:R-:W-:-:S02]  /*1a5f0*/  LEA.HI.X.SX32 R5, R68, R115, 0x1, P1 ;  /* 0x0000007344057211 */ /* 0x000fc400008f0eff */
[----:B------:R-:W-:Y:S01]  /*1a600*/  PRMT R80, R98, 0x7632, R80 ;  /* 0x0000763262507816 */ /* 0x000fe20000000050 */
[----:B-1----:R-:W-:Y:S01]  /*1a610*/  IMAD R105, R78, 0x146, RZ ;  /* 0x000001464e697824 */ /* 0x002fe200078e02ff */
[----:B------:R-:W-:-:S03]  /*1a620*/  LEA.HI.X.SX32 R19, R137, R115, 0x1, P2 ;  /* 0x0000007389137211 */ /* 0x000fc600010f0eff */
[----:B------:R-:W1:Y:S01]  /*1a630*/  LDC R72, c[0x0][0x3e8] ;  /* 0x0000fa00ff487b82 */ /* 0x000e620000000800 */
[----:B------:R4:W-:Y:S01]  /*1a640*/  STG.E.U16 desc[UR10][R4.64], R80 ;  /* 0x0000005004007986 */ /* 0x0009e2000c10150a */
[----:B------:R-:W-:Y:S01]  /*1a650*/  IMAD R68, R2, 0xa3, RZ ;  /* 0x000000a302447824 */ /* 0x000fe200078e02ff */
[----:B------:R-:W-:Y:S02]  /*1a660*/  PRMT R82, R100, 0x7632, R82 ;  /* 0x0000763264527816 */ /* 0x000fe40000000052 */
[----:B------:R5:W-:Y:S01]  /*1a670*/  STG.E.U16 desc[UR10][R18.64], R100 ;  /* 0x0000006412007986 */ /* 0x000be2000c10150a */
[----:B------:R-:W-:Y:S02]  /*1a680*/  PRMT R84, R102, 0x7632, R84 ;  /* 0x0000763266547816 */ /* 0x000fe40000000054 */
[----:B------:R-:W1:Y:S01]  /*1a690*/  LDC R78, c[0x0][0x3e8] ;  /* 0x0000fa00ff4e7b82 */ /* 0x000e620000000800 */
[----:B----4-:R-:W-:-:S07]  /*1a6a0*/  IADD3 R4, P1, PT, R103, R114, RZ ;  /* 0x0000007267047210 */ /* 0x010fce0007f3e0ff */
[----:B------:R-:W4:Y:S01]  /*1a6b0*/  LDC R80, c[0x0][0x3e8] ;  /* 0x0000fa00ff507b82 */ /* 0x000f220000000800 */
[----:B-----5:R-:W-:Y:S02]  /*1a6c0*/  IADD3 R18, P2, PT, R105, R114, RZ ;  /* 0x0000007269127210 */ /* 0x020fe40007f5e0ff */
[-C--:B------:R-:W-:Y:S01]  /*1a6d0*/  LEA.HI.X.SX32 R5, R157, R115.reuse, 0x1, P1 ;  /* 0x000000739d057211 */ /* 0x080fe200008f0eff */
[----:B------:R5:W-:Y:S01]  /*1a6e0*/  STG.E.U16 desc[UR10][R20.64], R82 ;  /* 0x0000005214007986 */ /* 0x000be2000c10150a */
[----:B------:R-:W-:Y:S01]  /*1a6f0*/  LEA.HI.X.SX32 R19, R68, R115, 0x1, P2 ;  /* 0x0000007344137211 */ /* 0x000fe200010f0eff */
[----:B---3--:R-:W-:Y:S02]  /*1a700*/  IMAD R103, R70, 0x14a, RZ ;  /* 0x0000014a46677824 */ /* 0x008fe400078e02ff */
[----:B------:R2:W-:Y:S01]  /*1a710*/  STG.E.U16 desc[UR10][R4.64], R102 ;  /* 0x0000006604007986 */ /* 0x0005e2000c10150a */
[----:B------:R-:W-:-:S03]  /*1a720*/  IMAD R68, R2, 0xa5, RZ ;  /* 0x000000a502447824 */ /* 0x000fc600078e02ff */
[----:B------:R3:W-:Y:S01]  /*1a730*/  STG.E.U16 desc[UR10][R18.64], R84 ;  /* 0x0000005412007986 */ /* 0x0007e2000c10150a */
[-C--:B-----5:R-:W-:Y:S01]  /*1a740*/  IADD3 R20, P3, PT, R107, R114.reuse, RZ ;  /* 0x000000726b147210 */ /* 0x0a0fe20007f7e0ff */
[----:B0-----:R-:W-:Y:S01]  /*1a750*/  IMAD R105, R74, 0x14c, RZ ;  /* 0x0000014c4a697824 */ /* 0x001fe200078e02ff */
[----:B------:R-:W0:Y:S02]  /*1a760*/  LDC R82, c[0x0][0x3e8] ;  /* 0x0000fa00ff527b82 */ /* 0x000e240000000800 */
[----:B------:R-:W-:Y:S01]  /*1a770*/  LEA.HI.X.SX32 R21, R141, R115, 0x1, P3 ;  /* 0x000000738d157211 */ /* 0x000fe200018f0eff */
[----:B--2---:R-:W-:Y:S01]  /*1a780*/  IMAD R5, R76, 0x14e, RZ ;  /* 0x0000014e4c057824 */ /* 0x004fe200078e02ff */
[----:B---3--:R-:W-:-:S03]  /*1a790*/  IADD3 R18, P1, PT, R103, R114, RZ ;  /* 0x0000007267127210 */ /* 0x008fc60007f3e0ff */
[----:B------:R1:W-:Y:S01]  /*1a7a0*/  STG.E.U16 desc[UR10][R20.64], R104 ;  /* 0x0000006814007986 */ /* 0x0003e2000c10150a */
[-C--:B------:R-:W-:Y:S01]  /*1a7b0*/  IADD3 R4, P2, PT, R105, R114.reuse, RZ ;  /* 0x0000007269047210 */ /* 0x080fe20007f5e0ff */
[----:B------:R-:W-:Y:S01]  /*1a7c0*/  IMAD R70, R2, 0xa7, RZ ;  /* 0x000000a702467824 */ /* 0x000fe200078e02ff */
[----:B------:R-:W-:Y:S01]  /*1a7d0*/  LEA.HI.X.SX32 R19, R68, R115, 0x1, P1 ;  /* 0x0000007344137211 */ /* 0x000fe200008f0eff */
[----:B------:R-:W2:Y:S01]  /*1a7e0*/  LDC R74, c[0x0][0x3e8] ;  /* 0x0000fa00ff4a7b82 */ /* 0x000ea20000000800 */
[----:B------:R-:W-:Y:S01]  /*1a7f0*/  PRMT R68, R104, 0x7632, R68 ;  /* 0x0000763268447816 */ /* 0x000fe20000000044 */
[----:B-1----:R-:W-:Y:S01]  /*1a800*/  IMAD R21, R72, 0x150, RZ ;  /* 0x0000015048157824 */ /* 0x002fe200078e02ff */
[----:B------:R-:W-:-:S05]  /*1a810*/  IADD3 R20, P1, PT, R5, R114, RZ ;  /* 0x0000007205147210 */ /* 0x000fca0007f3e0ff */
[----:B------:R-:W1:Y:S01]  /*1a820*/  LDC R72, c[0x0][0x3e8] ;  /* 0x0000fa00ff487b82 */ /* 0x000e620000000800 */
[----:B------:R-:W-:Y:S01]  /*1a830*/  LEA.HI.X.SX32 R5, R161, R115, 0x1, P2 ;  /* 0x00000073a1057211 */ /* 0x000fe200010f0eff */
[----:B------:R3:W-:Y:S01]  /*1a840*/  STG.E.U16 desc[UR10][R18.64], R68 ;  /* 0x0000004412007986 */ /* 0x0007e2000c10150a */
[----:B------:R-:W-:-:S05]  /*1a850*/  PRMT R84, R106, 0x7632, R84 ;  /* 0x000076326a547816 */ /* 0x000fca0000000054 */
[----:B------:R-:W5:Y:S01]  /*1a860*/  LDC R76, c[0x0][0x3e8] ;  /* 0x0000fa00ff4c7b82 */ /* 0x000f620000000800 */
[----:B---3--:R-:W-:Y:S02]  /*1a870*/  IADD3 R18, P2, PT, R21, R114, RZ ;  /* 0x0000007215127210 */ /* 0x008fe40007f5e0ff */
[----:B------:R-:W-:-:S05]  /*1a880*/  LEA.HI.X.SX32 R21, R70, R115, 0x1, P1 ;  /* 0x0000007346157211 */ /* 0x000fca00008f0eff */
[----:B------:R-:W3:Y:S01]  /*1a890*/  LDC R70, c[0x0][0x3e8] ;  /* 0x0000fa00ff467b82 */ /* 0x000ee20000000800 */
[----:B------:R-:W-:Y:S02]  /*1a8a0*/  IMAD R103, R78, 0x152, RZ ;  /* 0x000001524e677824 */ /* 0x000fe400078e02ff */
[----:B----4-:R-:W-:Y:S01]  /*1a8b0*/  IMAD R105, R80, 0x154, RZ ;  /* 0x0000015450697824 */ /* 0x010fe200078e02ff */
[-C--:B------:R-:W-:Y:S01]  /*1a8c0*/  LEA.HI.X.SX32 R19, R159, R115.reuse, 0x1, P2 ;  /* 0x000000739f137211 */ /* 0x080fe200010f0eff */
[----:B------:R4:W-:Y:S01]  /*1a8d0*/  STG.E.U16 desc[UR10][R4.64], R106 ;  /* 0x0000006a04007986 */ /* 0x0009e2000c10150a */
[----:B------:R-:W-:Y:S02]  /*1a8e0*/  IMAD R68, R2, 0xa9, RZ ;  /* 0x000000a902447824 */ /* 0x000fe400078e02ff */
[----:B------:R-:W2:Y:S01]  /*1a8f0*/  LDC R78, c[0x0][0x3e8] ;  /* 0x0000fa00ff4e7b82 */ /* 0x000ea20000000800 */
[-C--:B------:R-:W-:Y:S01]  /*1a900*/  IADD3 R102, P1, PT, R103, R114.reuse, RZ ;  /* 0x0000007267667210 */ /* 0x080fe20007f3e0ff */
[----:B------:R1:W-:Y:S03]  /*1a910*/  STG.E.U16 desc[UR10][R20.64], R84 ;  /* 0x0000005414007986 */ /* 0x0003e6000c10150a */
[----:B------:R-:W-:Y:S01]  /*1a920*/  LEA.HI.X.SX32 R103, R68, R115, 0x1, P1 ;  /* 0x0000007344677211 */ /* 0x000fe200008f0eff */
[----:B------:R1:W-:Y:S02]  /*1a930*/  STG.E.U16 desc[UR10][R18.64], R108 ;  /* 0x0000006c12007986 */ /* 0x0003e4000c10150a */
[----:B------:R-:W2:Y:S01]  /*1a940*/  LDC R80, c[0x0][0x3e8] ;  /* 0x0000fa00ff507b82 */ /* 0x000ea20000000800 */
[----:B----4-:R-:W-:Y:S01]  /*1a950*/  IADD3 R4, P2, PT, R105, R114, RZ ;  /* 0x0000007269047210 */ /* 0x010fe20007f5e0ff */
[----:B0-----:R-:W-:-:S02]  /*1a960*/  IMAD R5, R82, 0x156, RZ ;  /* 0x0000015652057824 */ /* 0x001fc400078e02ff */
[----:B-1----:R-:W-:-:S04]  /*1a970*/  IMAD R105, R72, 0x15a, RZ ;  /* 0x0000015a48697824 */ /* 0x002fc800078e02ff */
[----:B------:R-:W0:Y:S01]  /*1a980*/  LDC R72, c[0x0][0x3e8] ;  /* 0x0000fa00ff487b82 */ /* 0x000e220000000800 */
[----:B------:R-:W-:Y:S01]  /*1a990*/  IMAD R20, R2, 0xab, RZ ;  /* 0x000000ab02147824 */ /* 0x000fe200078e02ff */
[----:B------:R-:W-:Y:S01]  /*1a9a0*/  PRMT R19, R108, 0x7632, R19 ;  /* 0x000076326c137816 */ /* 0x000fe20000000013 */
[----:B---3--:R-:W-:Y:S01]  /*1a9b0*/  IMAD R21, R70, 0x158, RZ ;  /* 0x0000015846157824 */ /* 0x008fe200078e02ff */
[-C--:B------:R-:W-:Y:S02]  /*1a9c0*/  IADD3 R18, P1, PT, R5, R114.reuse, RZ ;  /* 0x0000007205127210 */ /* 0x080fe40007f3e0ff */
[-C--:B------:R-:W-:Y:S01]  /*1a9d0*/  LEA.HI.X.SX32 R5, R143, R115.reuse, 0x1, P2 ;  /* 0x000000738f057211 */ /* 0x080fe200010f0eff */
[----:B------:R1:W-:Y:S01]  /*1a9e0*/  STG.E.U16 desc[UR10][R102.64], R19 ;  /* 0x0000001366007986 */ /* 0x0003e2000c10150a */
[----:B------:R-:W-:Y:S01]  /*1a9f0*/  PRMT R82, R110, 0x7632, R82 ;  /* 0x000076326e527816 */ /* 0x000fe20000000052 */
[----:B------:R-:W-:Y:S01]  /*1aa00*/  IMAD R70, R2, 0xad, RZ ;  /* 0x000000ad02467824 */ /* 0x000fe200078e02ff */
[----:B------:R-:W-:Y:S01]  /*1aa10*/  IADD3 R68, P2, PT, R105, R114, RZ ;  /* 0x0000007269447210 */ /* 0x000fe20007f5e0ff */
[----:B------:R2:W-:Y:S01]  /*1aa20*/  STG.E.U16 desc[UR10][R4.64], R110 ;  /* 0x0000006e04007986 */ /* 0x0005e2000c10150a */
[----:B-1----:R-:W-:-:S02]  /*1aa30*/  LEA.HI.X.SX32 R19, R20, R115, 0x1, P1 ;  /* 0x0000007314137211 */ /* 0x002fc400008f0eff */
[----:B------:R-:W-:Y:S01]  /*1aa40*/  IADD3 R20, P1, PT, R21, R114, RZ ;  /* 0x0000007215147210 */ /* 0x000fe20007f3e0ff */
[----:B--2---:R-:W-:-:S03]  /*1aa50*/  IMAD R5, R74, 0x15c, RZ ;  /* 0x0000015c4a057824 */ /* 0x004fc600078e02ff */
[-C--:B------:R-:W-:Y:S01]  /*1aa60*/  LEA.HI.X.SX32 R21, R69, R115.reuse, 0x1, P1 ;  /* 0x0000007345157211 */ /* 0x080fe200008f0eff */
[----:B------:R1:W-:Y:S01]  /*1aa70*/  STG.E.U16 desc[UR10][R18.64], R82 ;  /* 0x0000005212007986 */ /* 0x0003e2000c10150a */
[-C--:B------:R-:W-:Y:S01]  /*1aa80*/  LEA.HI.X.SX32 R69, R70, R115.reuse, 0x1, P2 ;  /* 0x0000007346457211 */ /* 0x080fe200010f0eff */
[----:B------:R-:W2:Y:S01]  /*1aa90*/  LDC R74, c[0x0][0x3e8] ;  /* 0x0000fa00ff4a7b82 */ /* 0x000ea20000000800 */
[----:B------:R-:W-:Y:S01]  /*1aaa0*/  IADD3 R4, P1, PT, R5, R114, RZ ;  /* 0x0000007205047210 */ /* 0x000fe20007f3e0ff */
[----:B------:R3:W-:Y:S01]  /*1aab0*/  STG.E.U16 desc[UR10][R20.64], R112 ;  /* 0x0000007014007986 */ /* 0x0007e2000c10150a */
[----:B------:R-:W-:Y:S02]  /*1aac0*/  IMAD R70, R2, 0xaf, RZ ;  /* 0x000000af02467824 */ /* 0x000fe400078e02ff */
[----:B------:R-:W-:Y:S02]  /*1aad0*/  LEA.HI.X.SX32 R5, R3, R115, 0x1, P1 ;  /* 0x0000007303057211 */ /* 0x000fe400008f0eff */
[----:B------:R-:W-:Y:S01]  /*1aae0*/  F2FP.F16.F32.PACK_AB R175, R176, R175 ;  /* 0x000000afb0af723e */ /* 0x000fe200000000ff */
[----:B------:R-:W4:Y:S01]  /*1aaf0*/  LDC R3, c[0x0][0x3e8] ;  /* 0x0000fa00ff037b82 */ /* 0x000f220000000800 */
[----:B-1----:R-:W-:Y:S01]  /*1ab00*/  PRMT R82, R112, 0x7632, R82 ;  /* 0x0000763270527816 */ /* 0x002fe20000000052 */
[----:B-----5:R-:W-:-:S02]  /*1ab10*/  IMAD R19, R76, 0x15e, RZ ;  /* 0x0000015e4c137824 */ /* 0x020fc400078e02ff */
[----:B---3--:R-:W-:Y:S02]  /*1ab20*/  IMAD R21, R78, 0x160, RZ ;  /* 0x000001604e157824 */ /* 0x008fe400078e02ff */
[----:B------:R0:W-:Y:S01]  /*1ab30*/  STG.E.U16 desc[UR10][R68.64], R82 ;  /* 0x0000005244007986 */ /* 0x0001e2000c10150a */
[-C--:B------:R-:W-:Y:S01]  /*1ab40*/  IADD3 R18, P2, PT, R19, R114.reuse, RZ ;  /* 0x0000007213127210 */ /* 0x080fe20007f5e0ff */
[----:B------:R-:W1:Y:S01]  /*1ab50*/  LDC R76, c[0x0][0x3e8] ;  /* 0x0000fa00ff4c7b82 */ /* 0x000e620000000800 */
[-C--:B------:R-:W-:Y:S02]  /*1ab60*/  IADD3 R20, P1, PT, R21, R114.reuse, RZ ;  /* 0x0000007215147210 */ /* 0x080fe40007f3e0ff */
[-C--:B------:R-:W-:Y:S01]  /*1ab70*/  LEA.HI.X.SX32 R19, R70, R115.reuse, 0x1, P2 ;  /* 0x0000007346137211 */ /* 0x080fe200010f0eff */
[----:B------:R-:W-:Y:S01]  /*1ab80*/  IMAD R70, R2, 0xb1, RZ ;  /* 0x000000b102467824 */ /* 0x000fe200078e02ff */
[----:B------:R-:W-:Y:S01]  /*1ab90*/  LEA.HI.X.SX32 R21, R71, R115, 0x1, P1 ;  /* 0x0000007347157211 */ /* 0x000fe200008f0eff */
[----:B0-----:R-:W-:Y:S01]  /*1aba0*/  IMAD R69, R72, 0x162, RZ ;  /* 0x0000016248457824 */ /* 0x001fe200078e02ff */
[----:B------:R-:W-:Y:S01]  /*1abb0*/  PRMT R84, R175, 0x7632, R84 ;  /* 0x00007632af547816 */ /* 0x000fe20000000054 */
[----:B------:R-:W-:Y:S01]  /*1abc0*/  IMAD R71, R80, 0x164, RZ ;  /* 0x0000016450477824 */ /* 0x000fe200078e02ff */
[----:B------:R2:W-:Y:S01]  /*1abd0*/  STG.E.U16 desc[UR10][R4.64], R175 ;  /* 0x000000af04007986 */ /* 0x0005e2000c10150a */
[----:B------:R-:W-:Y:S01]  /*1abe0*/  F2FP.F16.F32.PACK_AB R177, R178, R177 ;  /* 0x000000b1b2b1723e */ /* 0x000fe200000000ff */
[----:B------:R-:W0:Y:S01]  /*1abf0*/  LDC R72, c[0x0][0x3e8] ;  /* 0x0000fa00ff487b82 */ /* 0x000e220000000800 */
[----:B------:R-:W-:-:S04]  /*1ac00*/  IADD3 R68, P1, PT, R69, R114, RZ ;  /* 0x0000007245447210 */ /* 0x000fc80007f3e0ff */
[----:B------:R-:W-:-:S03]  /*1ac10*/  LEA.HI.X.SX32 R69, R70, R115, 0x1, P1 ;  /* 0x0000007346457211 */ /* 0x000fc600008f0eff */
[----:B------:R-:W3:Y:S01]  /*1ac20*/  LDC R70, c[0x0][0x3e8] ;  /* 0x0000fa00ff467b82 */ /* 0x000ee20000000800 */
[----:B------:R5:W-:Y:S01]  /*1ac30*/  STG.E.U16 desc[UR10][R18.64], R84 ;  /* 0x0000005412007986 */ /* 0x000be2000c10150a */
[----:B--2---:R-:W-:Y:S01]  /*1ac40*/  IMAD R5, R74, 0x166, RZ ;  /* 0x000001664a057824 */ /* 0x004fe200078e02ff */
[-C--:B-----5:R-:W-:Y:S02]  /*1ac50*/  IADD3 R18, P2, PT, R71, R114.reuse, RZ ;  /* 0x0000007247127210 */ /* 0x0a0fe40007f5e0ff */
[----:B------:R2:W-:Y:S03]  /*1ac60*/  STG.E.U16 desc[UR10][R20.64], R177 ;  /* 0x000000b114007986 */ /* 0x0005e6000c10150a */
[----:B------:R-:W5:Y:S01]  /*1ac70*/  LDC R71, c[0x0][0x3e8] ;  /* 0x0000fa00ff477b82 */ /* 0x000f620000000800 */
[----:B------:R-:W-:Y:S02]  /*1ac80*/  PRMT R78, R177, 0x7632, R78 ;  /* 0x00007632b14e7816 */ /* 0x000fe4000000004e */
[----:B------:R-:W-:Y:S01]  /*1ac90*/  LEA.HI.X.SX32 R19, R145, R115, 0x1, P2 ;  /* 0x0000007391137211 */ /* 0x000fe200010f0eff */
[----:B----4-:R-:W-:Y:S01]  /*1aca0*/  IMAD R3, R3, 0x168, RZ ;  /* 0x0000016803037824 */ /* 0x010fe200078e02ff */
[----:B------:R-:W-:Y:S01]  /*1acb0*/  IADD3 R4, P1, PT, R5, R114, RZ ;  /* 0x0000007205047210 */ /* 0x000fe20007f3e0ff */
[----:B------:R4:W-:Y:S02]  /*1acc0*/  STG.E.U16 desc[UR10][R68.64], R78 ;  /* 0x0000004e44007986 */ /* 0x0009e4000c10150a */
[----:B------:R-:W0:Y:S01]  /*1acd0*/  LDC R74, c[0x0][0x3e8] ;  /* 0x0000fa00ff4a7b82 */ /* 0x000e220000000800 */
[----:B--2---:R-:W-:-:S02]  /*1ace0*/  IMAD R20, R2, 0xb3, RZ ;  /* 0x000000b302147824 */ /* 0x004fc400078e02ff */
[----:B-1----:R-:W-:Y:S01]  /*1acf0*/  IMAD R21, R76, 0x16a, RZ ;  /* 0x0000016a4c157824 */ /* 0x002fe200078e02ff */
[----:B------:R1:W-:Y:S02]  /*1ad00*/  STG.E.U16 desc[UR10][R18.64], R118 ;  /* 0x0000007612007986 */ /* 0x0003e4000c10150a */
[----:B------:R-:W-:Y:S02]  /*1ad10*/  LEA.HI.X.SX32 R5, R20, R115, 0x1, P1 ;  /* 0x0000007314057211 */ /* 0x000fe400008f0eff */
[----:B------:R-:W2:Y:S01]  /*1ad20*/  LDC R76, c[0x0][0x3e8] ;  /* 0x0000fa00ff4c7b82 */ /* 0x000ea20000000800 */
[----:B----4-:R-:W-:Y:S01]  /*1ad30*/  IMAD R68, R2, 0xb5, RZ ;  /* 0x000000b502447824 */ /* 0x010fe200078e02ff */
[----:B------:R-:W-:Y:S01]  /*1ad40*/  IADD3 R20, P2, PT, R21, R114, RZ ;  /* 0x0000007215147210 */ /* 0x000fe20007f5e0ff */
[----:B---3--:R-:W-:-:S05]  /*1ad50*/  IMAD R69, R70, 0x16c, RZ ;  /* 0x0000016c46457824 */ /* 0x008fca00078e02ff */
[----:B------:R-:W3:Y:S01]  /*1ad60*/  LDC R78, c[0x0][0x3e8] ;  /* 0x0000fa00ff4e7b82 */ /* 0x000ee20000000800 */
[----:B-1----:R-:W-:Y:S02]  /*1ad70*/  PRMT R19, R118, 0x7632, R19 ;  /* 0x0000763276137816 */ /* 0x002fe40000000013 */
[-C--:B------:R-:W-:Y:S01]  /*1ad80*/  IADD3 R18, P1, PT, R3, R114.reuse, RZ ;  /* 0x0000007203127210 */ /* 0x080fe20007f3e0ff */
[----:B-----5:R-:W-:Y:S01]  /*1ad90*/  IMAD R71, R71, 0x16e, RZ ;  /* 0x0000016e47477824 */ /* 0x020fe200078e02ff */
[-C--:B------:R-:W-:Y:S01]  /*1ada0*/  LEA.HI.X.SX32 R21, R68, R115.reuse, 0x1, P2 ;  /* 0x0000007344157211 */ /* 0x080fe200010f0eff */
[----:B------:R1:W-:Y:S02]  /*1adb0*/  STG.E.U16 desc[UR10][R4.64], R19 ;  /* 0x0000001304007986 */ /* 0x0003e4000c10150a */
[----:B------:R-:W4:Y:S01]  /*1adc0*/  LDC R3, c[0x0][0x3e8] ;  /* 0x0000fa00ff037b82 */ /* 0x000f220000000800 */
[----:B-1----:R-:W-:Y:S02]  /*1add0*/  LEA.HI.X.SX32 R19, R132, R115, 0x1, P1 ;  /* 0x0000007384137211 */ /* 0x002fe400008f0eff */
[----:B------:R-:W-:-:S04]  /*1ade0*/  IADD3 R68, P1, PT, R69, R114, RZ ;  /* 0x0000007245447210 */ /* 0x000fc80007f3e0ff */
[----:B------:R-:W-:Y:S02]  /*1adf0*/  LEA.HI.X.SX32 R69, R134, R115, 0x1, P1 ;  /* 0x0000007386457211 */ /* 0x000fe400008f0eff */
[----:B------:R-:W-:Y:S02]  /*1ae00*/  IADD3 R4, P1, PT, R71, R114, RZ ;  /* 0x0000007247047210 */ /* 0x000fe40007f3e0ff */
[----:B------:R-:W1:Y:S01]  /*1ae10*/  LDC R71, c[0x0][0x3e8] ;  /* 0x0000fa00ff477b82 */ /* 0x000e620000000800 */
[----:B------:R-:W-:Y:S01]  /*1ae20*/  PRMT R80, R120, 0x7632, R80 ;  /* 0x0000763278507816 */ /* 0x000fe20000000050 */
[----:B0-----:R-:W-:Y:S01]  /*1ae30*/  IMAD R5, R72, 0x170, RZ ;  /* 0x0000017048057824 */ /* 0x001fe200078e02ff */
[----:B------:R0:W-:Y:S01]  /*1ae40*/  STG.E.U16 desc[UR10][R18.64], R120 ;  /* 0x0000007812007986 */ /* 0x0001e2000c10150a */
[----:B------:R-:W-:-:S03]  /*1ae50*/  IMAD R70, R2, 0xb7, RZ ;  /* 0x000000b702467824 */ /* 0x000fc600078e02ff */
[----:B------:R5:W-:Y:S01]  /*1ae60*/  STG.E.U16 desc[UR10][R20.64], R80 ;  /* 0x0000005014007986 */ /* 0x000be2000c10150a */
[----:B------:R-:W-:Y:S01]  /*1ae70*/  PRMT R72, R122, 0x7632, R72 ;  /* 0x000076327a487816 */ /* 0x000fe20000000048 */
[----:B---3--:R-:W-:Y:S01]  /*1ae80*/  IMAD R105, R78, 0x178, RZ ;  /* 0x000001784e697824 */ /* 0x008fe200078e02ff */
[-C--:B0-----:R-:W-:Y:S01]  /*1ae90*/  IADD3 R18, P2, PT, R5, R114.reuse, RZ ;  /* 0x0000007205127210 */ /* 0x081fe20007f5e0ff */
[----:B-----5:R-:W-:Y:S01]  /*1aea0*/  IMAD R21, R74, 0x172, RZ ;  /* 0x000001724a157824 */ /* 0x020fe200078e02ff */
[-C--:B------:R-:W-:Y:S01]  /*1aeb0*/  LEA.HI.X.SX32 R5, R70, R115.reuse, 0x1, P1 ;  /* 0x0000007346057211 */ /* 0x080fe200008f0eff */
[----:B------:R-:W-:Y:S01]  /*1aec0*/  IMAD R70, R2, 0xb9, RZ ;  /* 0x000000b902467824 */ /* 0x000fe200078e02ff */
[-C--:B------:R-:W-:Y:S01]  /*1aed0*/  LEA.HI.X.SX32 R19, R73, R115.reuse, 0x1, P2 ;  /* 0x0000007349137211 */ /* 0x080fe200010f0eff */
[----:B------:R4:W-:Y:S01]  /*1aee0*/  STG.E.U16 desc[UR10][R68.64], R122 ;  /* 0x0000007a44007986 */ /* 0x0009e2000c10150a */
[----:B------:R-:W-:Y:S01]  /*1aef0*/  IADD3 R20, P1, PT, R21, R114, RZ ;  /* 0x0000007215147210 */ /* 0x000fe20007f3e0ff */
[----:B------:R-:W0:Y:S02]  /*1af00*/  LDC R73, c[0x0][0x3e8] ;  /* 0x0000fa00ff497b82 */ /* 0x000e240000000800 */
[----:B------:R3:W-:Y:S01]  /*1af10*/  STG.E.U16 desc[UR10][R4.64], R72 ;  /* 0x0000004804007986 */ /* 0x0007e2000c10150a */
[----:B------:R-:W-:Y:S01]  /*1af20*/  LEA.HI.X.SX32 R21, R70, R115, 0x1, P1 ;  /* 0x0000007346157211 */ /* 0x000fe200008f0eff */
[----:B--2---:R-:W-:-:S02]  /*1af30*/  IMAD R103, R76, 0x176, RZ ;  /* 0x000001764c677824 */ /* 0x004fc400078e02ff */
[----:B------:R2:W-:Y:S02]  /*1af40*/  STG.E.U16 desc[UR10][R18.64], R124 ;  /* 0x0000007c12007986 */ /* 0x0005e4000c10150a */
[----:B------:R-:W5:Y:S01]  /*1af50*/  LDC R74, c[0x0][0x3e8] ;  /* 0x0000fa00ff4a7b82 */ /* 0x000f620000000800 */
[----:B----4-:R-:W-:Y:S01]  /*1af60*/  IMAD R69, R3, 0x174, RZ ;  /* 0x0000017403457824 */ /* 0x010fe200078e02ff */
[----:B---3--:R-:W-:-:S06]  /*1af70*/  PRMT R5, R124, 0x7632, R5 ;  /* 0x000076327c057816 */ /* 0x008fcc0000000005 */
[----:B------:R-:W3:Y:S01]  /*1af80*/  LDC R3, c[0x0][0x3e8] ;  /* 0x0000fa00ff037b82 */ /* 0x000ee20000000800 */
[----:B--2---:R-:W-:Y:S01]  /*1af90*/  IADD3 R18, P3, PT, R105, R114, RZ ;  /* 0x0000007269127210 */ /* 0x004fe20007f7e0ff */
[----:B------:R1:W-:Y:S01]  /*1afa0*/  STG.E.U16 desc[UR10][R20.64], R5 ;  /* 0x0000000514007986 */ /* 0x0003e2000c10150a */
[----:B------:R-:W-:Y:S02]  /*1afb0*/  IMAD R70, R2, 0xbb, RZ ;  /* 0x000000bb02467824 */ /* 0x000fe400078e02ff */
[----:B------:R-:W-:-:S03]  /*1afc0*/  LEA.HI.X.SX32 R19, R67, R115, 0x1, P3 ;  /* 0x0000007343137211 */ /* 0x000fc600018f0eff */
[----:B------:R-:W2:Y:S01]  /*1afd0*/  LDC R67, c[0x0][0x3e8] ;  /* 0x0000fa00ff437b82 */ /* 0x000ea20000000800 */
[-C--:B------:R-:W-:Y:S02]  /*1afe0*/  IADD3 R4, P1, PT, R69, R114.reuse, RZ ;  /* 0x0000007245047210 */ /* 0x080fe40007f3e0ff */
[----:B------:R-:W-:Y:S01]  /*1aff0*/  IADD3 R68, P2, PT, R103, R114, RZ ;  /* 0x0000007267447210 */ /* 0x000fe20007f5e0ff */
[----:B-1----:R-:W-:Y:S01]  /*1b000*/  IMAD R21, R71, 0x17a, RZ ;  /* 0x0000017a47157824 */ /* 0x002fe200078e02ff */
[----:B------:R-:W-:-:S03]  /*1b010*/  PRMT R78, R126, 0x7632, R78 ;  /* 0x000076327e4e7816 */ /* 0x000fc6000000004e */
[----:B------:R-:W1:Y:S01]  /*1b020*/  LDC R71, c[0x0][0x3e8] ;  /* 0x0000fa00ff477b82 */ /* 0x000e620000000800 */
[-C--:B------:R-:W-:Y:S02]  /*1b030*/  LEA.HI.X.SX32 R5, R136, R115.reuse, 0x1, P1 ;  /* 0x0000007388057211 */ /* 0x080fe400008f0eff */
[-C--:B------:R-:W-:Y:S01]  /*1b040*/  LEA.HI.X.SX32 R69, R70, R115.reuse, 0x1, P2 ;  /* 0x0000007346457211 */ /* 0x080fe200010f0eff */
[----:B------:R-:W-:Y:S01]  /*1b050*/  IMAD R70, R2, 0xbd, RZ ;  /* 0x000000bd02467824 */ /* 0x000fe200078e02ff */
[----:B------:R-:W-:Y:S01]  /*1b060*/  IADD3 R20, P1, PT, R21, R114, RZ ;  /* 0x0000007215147210 */ /* 0x000fe20007f3e0ff */
[----:B------:R4:W-:Y:S02]  /*1b070*/  STG.E.U16 desc[UR10][R4.64], R126 ;  /* 0x0000007e04007986 */ /* 0x0009e4000c10150a */
[----:B------:R-:W1:Y:S01]  /*1b080*/  LDC R76, c[0x0][0x3e8] ;  /* 0x0000fa00ff4c7b82 */ /* 0x000e620000000800 */
[----:B------:R-:W-:Y:S01]  /*1b090*/  LEA.HI.X.SX32 R21, R70, R115, 0x1, P1 ;  /* 0x0000007346157211 */ /* 0x000fe200008f0eff */
[----:B------:R-:W-:Y:S01]  /*1b0a0*/  STG.E.U16 desc[UR10][R68.64], R78 ;  /* 0x0000004e44007986 */ /* 0x000fe2000c10150a */
[----:B0-----:R-:W-:-:S03]  /*1b0b0*/  IMAD R73, R73, 0x17c, RZ ;  /* 0x0000017c49497824 */ /* 0x001fc600078e02ff */
[----:B------:R0:W-:Y:S01]  /*1b0c0*/  STG.E.U16 desc[UR10][R18.64], R128 ;  /* 0x0000008012007986 */ /* 0x0001e2000c10150a */
[----:B---3--:R-:W-:Y:S01]  /*1b0d0*/  IMAD R3, R3, 0x17e, RZ ;  /* 0x0000017e03037824 */ /* 0x008fe200078e02ff */
[----:B------:R-:W3:Y:S01]  /*1b0e0*/  LDC R70, c[0x0][0x3e8] ;  /* 0x0000fa00ff467b82 */ /* 0x000ee20000000800 */
[----:B----4-:R-:W-:Y:S02]  /*1b0f0*/  PRMT R5, R128, 0x7632, R5 ;  /* 0x0000763280057816 */ /* 0x010fe40000000005 */
[----:B------:R-:W-:-:S03]  /*1b100*/  IADD3 R4, P1, PT, R73, R114, RZ ;  /* 0x0000007249047210 */ /* 0x000fc60007f3e0ff */
[----:B------:R4:W-:Y:S01]  /*1b110*/  STG.E.U16 desc[UR10][R20.64], R5 ;  /* 0x0000000514007986 */ /* 0x0009e2000c10150a */
[----:B------:R-:W-:Y:S01]  /*1b120*/  IMAD R72, R2, 0xbf, RZ ;  /* 0x000000bf02487824 */ /* 0x000fe200078e02ff */
[----:B0-----:R-:W-:Y:S01]  /*1b130*/  IADD3 R18, P2, PT, R3, R114, RZ ;  /* 0x0000007203127210 */ /* 0x001fe20007f5e0ff */
[----:B-----5:R-:W-:Y:S01]  /*1b140*/  IMAD R69, R74, 0x180, RZ ;  /* 0x000001804a457824 */ /* 0x020fe200078e02ff */
[----:B------:R-:W-:Y:S01]  /*1b150*/  F2FP.F16.F32.PACK_AB R3, R7, R6 ;  /* 0x000000060703723e */ /* 0x000fe200000000ff */
[----:B----4-:R-:W0:Y:S01]  /*1b160*/  LDC R21, c[0x0][0x3e8] ;  /* 0x0000fa00ff157b82 */ /* 0x010e220000000800 */
[-C--:B------:R-:W-:Y:S01]  /*1b170*/  LEA.HI.X.SX32 R5, R139, R115.reuse, 0x1, P1 ;  /* 0x000000738b057211 */ /* 0x080fe200008f0eff */
[----:B--2---:R-:W-:Y:S01]  /*1b180*/  IMAD R7, R67, 0x182, RZ ;  /* 0x0000018243077824 */ /* 0x004fe200078e02ff */
[-C--:B------:R-:W-:Y:S01]  /*1b190*/  LEA.HI.X.SX32 R19, R72, R115.reuse, 0x1, P2 ;  /* 0x0000007348137211 */ /* 0x080fe200010f0eff */
[----:B-1----:R-:W-:Y:S01]  /*1b1a0*/  IMAD R71, R71, 0x184, RZ ;  /* 0x0000018447477824 */ /* 0x002fe200078e02ff */
[----:B------:R-:W-:Y:S01]  /*1b1b0*/  PRMT R72, R130, 0x7632, R72 ;  /* 0x0000763282487816 */ /* 0x000fe20000000048 */
[----:B------:R1:W-:Y:S01]  /*1b1c0*/  STG.E.U16 desc[UR10][R4.64], R130 ;  /* 0x0000008204007986 */ /* 0x0003e2000c10150a */
[-C--:B------:R-:W-:Y:S01]  /*1b1d0*/  IADD3 R68, P3, PT, R69, R114.reuse, RZ ;  /* 0x0000007245447210 */ /* 0x080fe20007f7e0ff */
[----:B------:R-:W-:Y:S01]  /*1b1e0*/  IMAD R20, R2, 0xc1, RZ ;  /* 0x000000c102147824 */ /* 0x000fe200078e02ff */
[-C--:B------:R-:W-:Y:S01]  /*1b1f0*/  IADD3 R6, P2, PT, R71, R114.reuse, RZ ;  /* 0x0000007247067210 */ /* 0x080fe20007f5e0ff */
[----:B------:R2:W-:Y:S01]  /*1b200*/  STG.E.U16 desc[UR10][R18.64], R72 ;  /* 0x0000004812007986 */ /* 0x0005e2000c10150a */
[----:B------:R-:W-:Y:S01]  /*1b210*/  LEA.HI.X.SX32 R69, R75, R115, 0x1, P3 ;  /* 0x000000734b457211 */ /* 0x000fe200018f0eff */
[----:B------:R-:W4:Y:S01]  /*1b220*/  LDC R67, c[0x0][0x3e8] ;  /* 0x0000fa00ff437b82 */ /* 0x000f220000000800 */
[----:B------:R-:W-:Y:S01]  /*1b230*/  IMAD R73, R76, 0x186, RZ ;  /* 0x000001864c497824 */ /* 0x000fe200078e02ff */
[----:B-1----:R-:W-:-:S02]  /*1b240*/  IADD3 R4, P1, PT, R7, R114, RZ ;  /* 0x0000007207047210 */ /* 0x002fc40007f3e0ff */
[-C--:B------:R-:W-:Y:S02]  /*1b250*/  LEA.HI.X.SX32 R7, R138, R115.reuse, 0x1, P2 ;  /* 0x000000738a077211 */ /* 0x080fe400010f0eff */
[----:B------:R-:W-:Y:S02]  /*1b260*/  LEA.HI.X.SX32 R5, R20, R115, 0x1, P1 ;  /* 0x0000007314057211 */ /* 0x000fe400008f0eff */
[----:B--2---:R-:W-:Y:S01]  /*1b270*/  PRMT R72, R77, 0x7632, R72 ;  /* 0x000076324d487816 */ /* 0x004fe20000000048 */
[----:B------:R1:W-:Y:S01]  /*1b280*/  STG.E.U16 desc[UR10][R68.64], R77 ;  /* 0x0000004d44007986 */ /* 0x0003e2000c10150a */
[----:B------:R-:W-:Y:S02]  /*1b290*/  IADD3 R18, P3, PT, R73, R114, RZ ;  /* 0x0000007249127210 */ /* 0x000fe40007f7e0ff */
[----:B------:R-:W-:Y:S01]  /*1b2a0*/  PRMT R73, R3, 0x7632, R73 ;  /* 0x0000763203497816 */ /* 0x000fe20000000049 */
[----:B------:R-:W-:Y:S01]  /*1b2b0*/  STG.E.U16 desc[UR10][R4.64], R72 ;  /* 0x0000004804007986 */ /* 0x000fe2000c10150a */
[----:B---3--:R-:W-:-:S03]  /*1b2c0*/  IMAD R71, R70, 0x18a, RZ ;  /* 0x0000018a46477824 */ /* 0x008fc600078e02ff */
[----:B------:R2:W-:Y:S01]  /*1b2d0*/  STG.E.U16 desc[UR10][R6.64], R3 ;  /* 0x0000000306007986 */ /* 0x0005e2000c10150a */
[C---:B------:R-:W-:Y:S02]  /*1b2e0*/  IMAD R20, R2.reuse, 0xc5, RZ ;  /* 0x000000c502147824 */ /* 0x040fe400078e02ff */
[----:B-1----:R-:W-:Y:S01]  /*1b2f0*/  IMAD R68, R2, 0xc3, RZ ;  /* 0x000000c302447824 */ /* 0x002fe200078e02ff */
[----:B------:R-:W1:Y:S01]  /*1b300*/  LDC R69, c[0x0][0x3e8] ;  /* 0x0000fa00ff457b82 */ /* 0x000e620000000800 */
[----:B--2---:R-:W-:Y:S01]  /*1b310*/  F2FP.F16.F32.PACK_AB R3, R9, R8 ;  /* 0x000000080903723e */ /* 0x004fe200000000ff */
[----:B0-----:R-:W-:Y:S01]  /*1b320*/  IMAD R9, R21, 0x188, RZ ;  /* 0x0000018815097824 */ /* 0x001fe200078e02ff */
[----:B------:R-:W-:-:S05]  /*1b330*/  IADD3 R6, P2, PT, R71, R114, RZ ;  /* 0x0000007247067210 */ /* 0x000fca0007f5e0ff */
[----:B------:R-:W0:Y:S01]  /*1b340*/  LDC R21, c[0x0][0x3e8] ;  /* 0x0000fa00ff157b82 */ /* 0x000e220000000800 */
[----:B------:R-:W-:Y:S02]  /*1b350*/  IADD3 R4, P1, PT, R9, R114, RZ ;  /* 0x0000007209047210 */ /* 0x000fe40007f3e0ff */
[-C--:B------:R-:W-:Y:S02]  /*1b360*/  LEA.HI.X.SX32 R7, R20, R115.reuse, 0x1, P2 ;  /* 0x0000007314077211 */ /* 0x080fe400010f0eff */
[-C--:B------:R-:W-:Y:S02]  /*1b370*/  LEA.HI.X.SX32 R5, R22, R115.reuse, 0x1, P1 ;  /* 0x0000007316057211 */ /* 0x080fe400008f0eff */
[C---:B------:R-:W-:Y:S02]  /*1b380*/  PRMT R20, R3.reuse, 0x7610, R20 ;  /* 0x0000761003147816 */ /* 0x040fe40000000014 */
[----:B------:R-:W-:Y:S02]  /*1b390*/  PRMT R22, R3, 0x7632, R22 ;  /* 0x0000763203167816 */ /* 0x000fe40000000016 */
[----:B------:R-:W2:Y:S01]  /*1b3a0*/  LDC R3, c[0x0][0x3e8] ;  /* 0x0000fa00ff037b82 */ /* 0x000ea20000000800 */
[----:B------:R-:W-:Y:S01]  /*1b3b0*/  LEA.HI.X.SX32 R19, R68, R115, 0x1, P3 ;  /* 0x0000007344137211 */ /* 0x000fe200018f0eff */
[----:B----4-:R-:W-:-:S06]  /*1b3c0*/  IMAD R67, R67, 0x18c, RZ ;  /* 0x0000018c43437824 */ /* 0x010fcc00078e02ff */
[----:B------:R-:W3:Y:S01]  /*1b3d0*/  LDC R68, c[0x0][0x3e8] ;  /* 0x0000fa00ff447b82 */ /* 0x000ee20000000800 */
[----:B------:R-:W-:Y:S01]  /*1b3e0*/  IADD3 R8, P3, PT, R67, R114, RZ ;  /* 0x0000007243087210 */ /* 0x000fe20007f7e0ff */
[----:B------:R4:W-:Y:S01]  /*1b3f0*/  STG.E.U16 desc[UR10][R18.64], R73 ;  /* 0x0000004912007986 */ /* 0x0009e2000c10150a */
[----:B------:R-:W-:Y:S02]  /*1b400*/  F2FP.F16.F32.PACK_AB R11, R11, R10 ;  /* 0x0000000a0b0b723e */ /* 0x000fe400000000ff */
[----:B------:R-:W-:Y:S01]  /*1b410*/  LEA.HI.X.SX32 R9, R140, R115, 0x1, P3 ;  /* 0x000000738c097211 */ /* 0x000fe200018f0eff */
[----:B------:R5:W-:Y:S01]  /*1b420*/  STG.E.U16 desc[UR10][R4.64], R20 ;  /* 0x0000001404007986 */ /* 0x000be2000c10150a */
[----:B0-----:R-:W-:Y:S01]  /*1b430*/  IMAD R21, R21, 0x192, RZ ;  /* 0x0000019215157824 */ /* 0x001fe200078e02ff */
[----:B------:R-:W-:Y:S02]  /*1b440*/  F2FP.F16.F32.PACK_AB R13, R13, R12 ;  /* 0x0000000c0d0d723e */ /* 0x000fe400000000ff */
[----:B------:R0:W-:Y:S01]  /*1b450*/  STG.E.U16 desc[UR10][R6.64], R22 ;  /* 0x0000001606007986 */ /* 0x0001e2000c10150a */
[----:B----4-:R-:W4:Y:S03]  /*1b460*/  LDC R18, c[0x0][0x3e8] ;  /* 0x0000fa00ff127b82 */ /* 0x010f260000000800 */
[----:B------:R1:W-:Y:S01]  /*1b470*/  STG.E.U16 desc[UR10][R8.64], R11 ;  /* 0x0000000b08007986 */ /* 0x0003e2000c10150a */
[----:B-----5:R-:W-:-:S04]  /*1b480*/  PRMT R20, R11, 0x7632, R20 ;  /* 0x000076320b147816 */ /* 0x020fc80000000014 */
[----:B------:R-:W5:Y:S01]  /*1b490*/  LDC R19, c[0x0][0x3e8] ;  /* 0x0000fa00ff137b82 */ /* 0x000f620000000800 */
[----:B0-----:R-:W-:Y:S02]  /*1b4a0*/  PRMT R22, R13, 0x7632, R22 ;  /* 0x000076320d167816 */ /* 0x001fe40000000016 */
[----:B-1----:R-:W-:-:S05]  /*1b4b0*/  IADD3 R8, P3, PT, R21, R114, RZ ;  /* 0x0000007215087210 */ /* 0x002fca0007f7e0ff */
[----:B------:R-:W0:Y:S01]  /*1b4c0*/  LDC R11, c[0x0][0x3e8] ;  /* 0x0000fa00ff0b7b82 */ /* 0x000e220000000800 */
[----:B------:R-:W-:Y:S01]  /*1b4d0*/  PRMT R21, R13, 0x7610, R21 ;  /* 0x000076100d157816 */ /* 0x000fe20000000015 */
[----:B--2---:R-:W-:Y:S02]  /*1b4e0*/  IMAD R13, R3, 0x194, RZ ;  /* 0x00000194030d7824 */ /* 0x004fe400078e02ff */
[----:B---3--:R-:W-:Y:S02]  /*1b4f0*/  IMAD R67, R68, 0x18e, RZ ;  /* 0x0000018e44437824 */ /* 0x008fe400078e02ff */
[----:B------:R-:W-:Y:S02]  /*1b500*/  IMAD R69, R69, 0x190, RZ ;  /* 0x0000019045457824 */ /* 0x000fe400078e02ff */
[----:B------:R-:W1:Y:S01]  /*1b510*/  LDC R3, c[0x0][0x3e8] ;  /* 0x0000fa00ff037b82 */ /* 0x000e620000000800 */
[C---:B------:R-:W-:Y:S01]  /*1b520*/  IMAD R12, R2.reuse, 0xc9, RZ ;  /* 0x000000c9020c7824 */ /* 0x040fe200078e02ff */
[-C--:B------:R-:W-:Y:S01]  /*1b530*/  IADD3 R4, P1, PT, R67, R114.reuse, RZ ;  /* 0x0000007243047210 */ /* 0x080fe20007f3e0ff */
[----:B------:R-:W-:Y:S01]  /*1b540*/  IMAD R10, R2, 0xc7, RZ ;  /* 0x000000c7020a7824 */ /* 0x000fe200078e02ff */
[----:B------:R-:W-:-:S02]  /*1b550*/  IADD3 R6, P2, PT, R69, R114, RZ ;  /* 0x0000007245067210 */ /* 0x000fc40007f5e0ff */
[-C--:B------:R-:W-:Y:S02]  /*1b560*/  LEA.HI.X.SX32 R9, R12, R115.reuse, 0x1, P3 ;  /* 0x000000730c097211 */ /* 0x080fe400018f0eff */
[----:B------:R-:W2:Y:S01]  /*1b570*/  LDC R12, c[0x0][0x3e8] ;  /* 0x0000fa00ff0c7b82 */ /* 0x000ea20000000800 */
[-C--:B------:R-:W-:Y:S02]  /*1b580*/  LEA.HI.X.SX32 R5, R10, R115.reuse, 0x1, P1 ;  /* 0x000000730a057211 */ /* 0x080fe400008f0eff */
[----:B------:R-:W-:Y:S02]  /*1b590*/  LEA.HI.X.SX32 R7, R23, R115, 0x1, P2 ;  /* 0x0000007317077211 */ /* 0x000fe400010f0eff */
[----:B------:R-:W-:Y:S01]  /*1b5a0*/  F2FP.F16.F32.PACK_AB R14, R15, R14 ;  /* 0x0000000e0f0e723e */ /* 0x000fe200000000ff */
[----:B----4-:R-:W-:Y:S01]  /*1b5b0*/  IMAD R15, R18, 0x196, RZ ;  /* 0x00000196120f7824 */ /* 0x010fe200078e02ff */
[----:B------:R3:W-:Y:S01]  /*1b5c0*/  STG.E.U16 desc[UR10][R4.64], R20 ;  /* 0x0000001404007986 */ /* 0x0007e2000c10150a */
[----:B-----5:R-:W-:-:S02]  /*1b5d0*/  IMAD R19, R19, 0x198, RZ ;  /* 0x0000019813137824 */ /* 0x020fc400078e02ff */
[----:B------:R-:W-:Y:S01]  /*1b5e0*/  IMAD R10, R2, 0xcb, RZ ;  /* 0x000000cb020a7824 */ /* 0x000fe200078e02ff */
[----:B------:R4:W-:Y:S01]  /*1b5f0*/  STG.E.U16 desc[UR10][R6.64], R21 ;  /* 0x0000001506007986 */ /* 0x0009e2000c10150a */
[----:B------:R-:W-:-:S03]  /*1b600*/  PRMT R18, R14, 0x7610, R18 ;  /* 0x000076100e127816 */ /* 0x000fc60000000012 */
[----:B------:R5:W-:Y:S01]  /*1b610*/  STG.E.U16 desc[UR10][R8.64], R22 ;  /* 0x0000001608007986 */ /* 0x000be2000c10150a */
[-C--:B---3--:R-:W-:Y:S02]  /*1b620*/  IADD3 R4, P1, PT, R13, R114.reuse, RZ ;  /* 0x000000720d047210 */ /* 0x088fe40007f3e0ff */
[----:B------:R-:W3:Y:S01]  /*1b630*/  LDC R13, c[0x0][0x3e8] ;  /* 0x0000fa00ff0d7b82 */ /* 0x000ee20000000800 */
[-C--:B----4-:R-:W-:Y:S01]  /*1b640*/  IADD3 R6, P2, PT, R15, R114.reuse, RZ ;  /* 0x000000720f067210 */ /* 0x090fe20007f5e0ff */
[----:B0-----:R-:W-:Y:S01]  /*1b650*/  IMAD R15, R11, 0x19a, RZ ;  /* 0x0000019a0b0f7824 */ /* 0x001fe200078e02ff */
[----:B------:R-:W-:Y:S02]  /*1b660*/  LEA.HI.X.SX32 R5, R142, R115, 0x1, P1 ;  /* 0x000000738e057211 */ /* 0x000fe400008f0eff */
[----:B-----5:R-:W-:-:S03]  /*1b670*/  IADD3 R8, P3, PT, R19, R114, RZ ;  /* 0x0000007213087210 */ /* 0x020fc60007f7e0ff */
[----:B------:R-:W0:Y:S01]  /*1b680*/  LDC R11, c[0x0][0x3e8] ;  /* 0x0000fa00ff0b7b82 */ /* 0x000e220000000800 */
[-C--:B------:R-:W-:Y:S02]  /*1b690*/  LEA.HI.X.SX32 R7, R10, R115.reuse, 0x1, P2 ;  /* 0x000000730a077211 */ /* 0x080fe400010f0eff */
[----:B------:R-:W-:Y:S01]  /*1b6a0*/  PRMT R19, R14, 0x7632, R19 ;  /* 0x000076320e137816 */ /* 0x000fe20000000013 */
[----:B-1----:R-:W-:Y:S01]  /*1b6b0*/  IMAD R3, R3, 0x19e, RZ ;  /* 0x0000019e03037824 */ /* 0x002fe200078e02ff */
[----:B------:R-:W-:Y:S02]  /*1b6c0*/  F2FP.F16.F32.PACK_AB R16, R17, R16 ;  /* 0x000000101110723e */ /* 0x000fe400000000ff */
[----:B------:R-:W-:Y:S01]  /*1b6d0*/  LEA.HI.X.SX32 R9, R79, R115, 0x1, P3 ;  /* 0x000000734f097211 */ /* 0x000fe200018f0eff */
[----:B------:R1:W-:Y:S01]  /*1b6e0*/  STG.E.U16 desc[UR10][R4.64], R18 ;  /* 0x0000001204007986 */ /* 0x0003e2000c10150a */
[----:B------:R-:W4:Y:S03]  /*1b6f0*/  LDC R14, c[0x0][0x3e8] ;  /* 0x0000fa00ff0e7b82 */ /* 0x000f260000000800 */
[----:B------:R-:W-:Y:S04]  /*1b700*/  STG.E.U16 desc[UR10][R6.64], R19 ;  /* 0x0000001306007986 */ /* 0x000fe8000c10150a */
[----:B------:R5:W-:Y:S01]  /*1b710*/  STG.E.U16 desc[UR10][R8.64], R16 ;  /* 0x0000001008007986 */ /* 0x000be2000c10150a */
[----:B--2---:R-:W-:-:S02]  /*1b720*/  IMAD R17, R12, 0x19c, RZ ;  /* 0x0000019c0c117824 */ /* 0x004fc400078e02ff */
[C---:B------:R-:W-:Y:S01]  /*1b730*/  IMAD R10, R2.reuse, 0xcd, RZ ;  /* 0x000000cd020a7824 */ /* 0x040fe200078e02ff */
[-C--:B-1----:R-:W-:Y:S02]  /*1b740*/  IADD3 R4, P1, PT, R15, R114.reuse, RZ ;  /* 0x000000720f047210 */ /* 0x082fe40007f3e0ff */
[-C--:B-----5:R-:W-:Y:S02]  /*1b750*/  IADD3 R8, P3, PT, R3, R114.reuse, RZ ;  /* 0x0000007203087210 */ /* 0x0a0fe40007f7e0ff */
[----:B------:R-:W1:Y:S01]  /*1b760*/  LDC R3, c[0x0][0x3e8] ;  /* 0x0000fa00ff037b82 */ /* 0x000e620000000800 */
[----:B------:R-:W-:Y:S01]  /*1b770*/  IADD3 R6, P2, PT, R17, R114, RZ ;  /* 0x0000007211067210 */ /* 0x000fe20007f5e0ff */
[----:B------:R-:W-:Y:S01]  /*1b780*/  IMAD R12, R2, 0xcf, RZ ;  /* 0x000000cf020c7824 */ /* 0x000fe200078e02ff */
[----:B------:R-:W-:Y:S02]  /*1b790*/  F2FP.F16.F32.PACK_AB R179, R180, R179 ;  /* 0x000000b3b4b3723e */ /* 0x000fe400000000ff */
[----:B------:R-:W-:-:S02]  /*1b7a0*/  LEA.HI.X.SX32 R5, R10, R115, 0x1, P1 ;  /* 0x000000730a057211 */ /* 0x000fc400008f0eff */
[----:B------:R-:W-:Y:S01]  /*1b7b0*/  PRMT R16, R16, 0x7632, R16 ;  /* 0x0000763210107816 */ /* 0x000fe20000000010 */
[----:B---3--:R-:W-:Y:S01]  /*1b7c0*/  IMAD R15, R13, 0x1a0, RZ ;  /* 0x000001a00d0f7824 */ /* 0x008fe200078e02ff */
[-C--:B------:R-:W-:Y:S01]  /*1b7d0*/  LEA.HI.X.SX32 R7, R144, R115.reuse, 0x1, P2 ;  /* 0x0000007390077211 */ /* 0x080fe200010f0eff */
[----:B------:R-:W2:Y:S01]  /*1b7e0*/  LDC R13, c[0x0][0x3e8] ;  /* 0x0000fa00ff0d7b82 */ /* 0x000ea20000000800 */
[----:B------:R-:W-:Y:S01]  /*1b7f0*/  LEA.HI.X.SX32 R9, R12, R115, 0x1, P3 ;  /* 0x000000730c097211 */ /* 0x000fe200018f0eff */
[----:B0-----:R-:W-:Y:S01]  /*1b800*/  IMAD R11, R11, 0x1a4, RZ ;  /* 0x000001a40b0b7824 */ /* 0x001fe200078e02ff */
[----:B------:R-:W-:Y:S01]  /*1b810*/  PRMT R18, R179, 0x7632, R18 ;  /* 0x00007632b3127816 */ /* 0x000fe20000000012 */
[----:B------:R0:W-:Y:S04]  /*1b820*/  STG.E.U16 desc[UR10][R4.64], R16 ;  /* 0x0000001004007986 */ /* 0x0001e8000c10150a */
[----:B------:R-:W3:Y:S01]  /*1b830*/  LDC R12, c[0x0][0x3e8] ;  /* 0x0000fa00ff0c7b82 */ /* 0x000ee20000000800 */
[----:B------:R-:W-:Y:S04]  /*1b840*/  STG.E.U16 desc[UR10][R6.64], R179 ;  /* 0x000000b306007986 */ /* 0x000fe8000c10150a */
[----:B------:R5:W-:Y:S01]  /*1b850*/  STG.E.U16 desc[UR10][R8.64], R18 ;  /* 0x0000001208007986 */ /* 0x000be2000c10150a */
[----:B0-----:R-:W-:Y:S01]  /*1b860*/  IADD3 R4, P1, PT, R15, R114, RZ ;  /* 0x000000720f047210 */ /* 0x001fe20007f3e0ff */
[----:B-1----:R-:W-:-:S02]  /*1b870*/  IMAD R15, R3, 0x1a6, RZ ;  /* 0x000001a6030f7824 */ /* 0x002fc400078e02ff */
[----:B------:R-:W0:Y:S01]  /*1b880*/  LDC R3, c[0x0][0x3e8] ;  /* 0x0000fa00ff037b82 */ /* 0x000e220000000800 */
[----:B-----5:R-:W-:-:S07]  /*1b890*/  IADD3 R8, P3, PT, R11, R114, RZ ;  /* 0x000000720b087210 */ /* 0x020fce0007f7e0ff */
[----:B------:R-:W1:Y:S01]  /*1b8a0*/  LDC R11, c[0x0][0x3e8] ;  /* 0x0000fa00ff0b7b82 */ /* 0x000e620000000800 */
[----:B----4-:R-:W-:Y:S01]  /*1b8b0*/  IMAD R17, R14, 0x1a2, RZ ;  /* 0x000001a20e117824 */ /* 0x010fe200078e02ff */
[----:B------:R-:W-:Y:S01]  /*1b8c0*/  F2FP.F16.F32.PACK_AB R181, R182, R181 ;  /* 0x000000b5b6b5723e */ /* 0x000fe200000000ff */
[----:B------:R-:W-:-:S03]  /*1b8d0*/  IMAD R10, R2, 0xd1, RZ ;  /* 0x000000d1020a7824 */ /* 0x000fc600078e02ff */
[----:B------:R-:W-:Y:S02]  /*1b8e0*/  IADD3 R6, P2, PT, R17, R114, RZ ;  /* 0x0000007211067210 */ /* 0x000fe40007f5e0ff */
[----:B------:R-:W4:Y:S01]  /*1b8f0*/  LDC R14, c[0x0][0x3e8] ;  /* 0x0000fa00ff0e7b82 */ /* 0x000f220000000800 */
[-C--:B------:R-:W-:Y:S02]  /*1b900*/  LEA.HI.X.SX32 R5, R81, R115.reuse, 0x1, P1 ;  /* 0x0000007351057211 */ /* 0x080fe400008f0eff */
[----:B------:R-:W-:Y:S02]  /*1b910*/  LEA.HI.X.SX32 R7, R10, R115, 0x1, P2 ;  /* 0x000000730a077211 */ /* 0x000fe400010f0eff */
[----:B------:R-:W-:Y:S01]  /*1b920*/  PRMT R16, R181, 0x7632, R16 ;  /* 0x00007632b5107816 */ /* 0x000fe20000000010 */
[----:B--2---:R-:W-:Y:S01]  /*1b930*/  IMAD R13, R13, 0x1aa, RZ ;  /* 0x000001aa0d0d7824 */ /* 0x004fe200078e02ff */
[----:B------:R-:W-:Y:S02]  /*1b940*/  F2FP.F16.F32.PACK_AB R183, R184, R183 ;  /* 0x000000b7b8b7723e */ /* 0x000fe400000000ff */
[----:B------:R-:W-:Y:S01]  /*1b950*/  LEA.HI.X.SX32 R9, R146, R115, 0x1, P3 ;  /* 0x0000007392097211 */ /* 0x000fe200018f0eff */
[----:B---3--:R-:W-:Y:S01]  /*1b960*/  IMAD R17, R12, 0x1a8, RZ ;  /* 0x000001a80c117824 */ /* 0x008fe200078e02ff */
[----:B------:R2:W-:Y:S01]  /*1b970*/  STG.E.U16 desc[UR10][R4.64], R181 ;  /* 0x000000b504007986 */ /* 0x0005e2000c10150a */
[----:B------:R-:W-:-:S03]  /*1b980*/  IMAD R10, R2, 0xd3, RZ ;  /* 0x000000d3020a7824 */ /* 0x000fc600078e02ff */
[----:B------:R3:W-:Y:S01]  /*1b990*/  STG.E.U16 desc[UR10][R6.64], R16 ;  /* 0x0000001006007986 */ /* 0x0007e2000c10150a */
[----:B------:R-:W-:-:S03]  /*1b9a0*/  IMAD R12, R2, 0xd5, RZ ;  /* 0x000000d5020c7824 */ /* 0x000fc600078e02ff */
[----:B------:R5:W-:Y:S01]  /*1b9b0*/  STG.E.U16 desc[UR10][R8.64], R183 ;  /* 0x000000b708007986 */ /* 0x000be2000c10150a */
[----:B------:R-:W-:Y:S02]  /*1b9c0*/  F2FP.F16.F32.PACK_AB R24, R25, R24 ;  /* 0x000000181918723e */ /* 0x000fe400000000ff */
[-C--:B--2---:R-:W-:Y:S01]  /*1b9d0*/  IADD3 R4, P1, PT, R15, R114.reuse, RZ ;  /* 0x000000720f047210 */ /* 0x084fe20007f3e0ff */
[----:B-1----:R-:W-:Y:S02]  /*1b9e0*/  IMAD R15, R11, 0x1ac, RZ ;  /* 0x000001ac0b0f7824 */ /* 0x002fe400078e02ff */
[----:B------:R-:W1:Y:S01]  /*1b9f0*/  LDC R11, c[0x0][0x3e8] ;  /* 0x0000fa00ff0b7b82 */ /* 0x000e620000000800 */
[-C--:B---3--:R-:W-:Y:S02]  /*1ba00*/  IADD3 R6, P2, PT, R17, R114.reuse, RZ ;  /* 0x0000007211067210 */ /* 0x088fe40007f5e0ff */
[----:B-----5:R-:W-:-:S05]  /*1ba10*/  IADD3 R8, P3, PT, R13, R114, RZ ;  /* 0x000000720d087210 */ /* 0x020fca0007f7e0ff */
[----:B------:R-:W2:Y:S01]  /*1ba20*/  LDC R13, c[0x0][0x3e8] ;  /* 0x0000fa00ff0d7b82 */ /* 0x000ea20000000800 */
[-C--:B------:R-:W-:Y:S02]  /*1ba30*/  LEA.HI.X.SX32 R5, R10, R115.reuse, 0x1, P1 ;  /* 0x000000730a057211 */ /* 0x080fe400008f0eff */
[----:B------:R-:W-:Y:S02]  /*1ba40*/  PRMT R16, R183, 0x7632, R16 ;  /* 0x00007632b7107816 */ /* 0x000fe40000000010 */
[-C--:B------:R-:W-:Y:S01]  /*1ba50*/  LEA.HI.X.SX32 R7, R83, R115.reuse, 0x1, P2 ;  /* 0x0000007353077211 */ /* 0x080fe200010f0eff */
[----:B0-----:R-:W-:Y:S01]  /*1ba60*/  IMAD R3, R3, 0x1b0, RZ ;  /* 0x000001b003037824 */ /* 0x001fe200078e02ff */
[----:B------:R-:W-:Y:S02]  /*1ba70*/  LEA.HI.X.SX32 R9, R12, R115, 0x1, P3 ;  /* 0x000000730c097211 */ /* 0x000fe400018f0eff */
[----:B------:R-:W-:Y:S01]  /*1ba80*/  PRMT R18, R24, 0x7632, R18 ;  /* 0x0000763218127816 */ /* 0x000fe20000000012 */
[----:B------:R-:W0:Y:S01]  /*1ba90*/  LDC R12, c[0x0][0x3e8] ;  /* 0x0000fa00ff0c7b82 */ /* 0x000e220000000800 */
[----:B------:R3:W-:Y:S04]  /*1baa0*/  STG.E.U16 desc[UR10][R4.64], R16 ;  /* 0x0000001004007986 */ /* 0x0007e8000c10150a */
[----:B------:R-:W-:Y:S04]  /*1bab0*/  STG.E.U16 desc[UR10][R6.64], R24 ;  /* 0x0000001806007986 */ /* 0x000fe8000c10150a */
[----:B------:R5:W-:Y:S01]  /*1bac0*/  STG.E.U16 desc[UR10][R8.64], R18 ;  /* 0x0000001208007986 */ /* 0x000be2000c10150a */
[----:B----4-:R-:W-:Y:S01]  /*1bad0*/  IMAD R17, R14, 0x1ae, RZ ;  /* 0x000001ae0e117824 */ /* 0x010fe200078e02ff */
[----:B------:R-:W-:Y:S01]  /*1bae0*/  F2FP.F16.F32.PACK_AB R26, R27, R26 ;  /* 0x0000001a1b1a723e */ /* 0x000fe200000000ff */
[----:B------:R-:W-:Y:S01]  /*1baf0*/  IMAD R10, R2, 0xd7, RZ ;  /* 0x000000d7020a7824 */ /* 0x000fe200078e02ff */
[----:B---3--:R-:W-:Y:S01]  /*1bb00*/  IADD3 R4, P1, PT, R15, R114, RZ ;  /* 0x000000720f047210 */ /* 0x008fe20007f3e0ff */
[----:B-1----:R-:W-:Y:S01]  /*1bb10*/  IMAD R11, R11, 0x1b6, RZ ;  /* 0x000001b60b0b7824 */ /* 0x002fe200078e02ff */
[----:B------:R-:W-:Y:S01]  /*1bb20*/  F2FP.F16.F32.PACK_AB R28, R29, R28 ;  /* 0x0000001c1d1c723e */ /* 0x000fe200000000ff */
[----:B------:R-:W1:Y:S01]  /*1bb30*/  LDC R14, c[0x0][0x3e8] ;  /* 0x0000fa00ff0e7b82 */ /* 0x000e620000000800 */
[----:B-----5:R-:W-:-:S07]  /*1bb40*/  IADD3 R8, P3, PT, R3, R114, RZ ;  /* 0x0000007203087210 */ /* 0x020fce0007f7e0ff */
[----:B------:R-:W3:Y:S01]  /*1bb50*/  LDC R3, c[0x0][0x3e8] ;  /* 0x0000fa00ff037b82 */ /* 0x000ee20000000800 */
[----:B------:R-:W-:Y:S02]  /*1bb60*/  IADD3 R6, P2, PT, R17, R114, RZ ;  /* 0x0000007211067210 */ /* 0x000fe40007f5e0ff */
[-C--:B------:R-:W-:Y:S01]  /*1bb70*/  LEA.HI.X.SX32 R5, R147, R115.reuse, 0x1, P1 ;  /* 0x0000007393057211 */ /* 0x080fe200008f0eff */
[----:B--2---:R-:W-:Y:S01]  /*1bb80*/  IMAD R17, R13, 0x1b4, RZ ;  /* 0x000001b40d117824 */ /* 0x004fe200078e02ff */
[-C--:B------:R-:W-:Y:S02]  /*1bb90*/  LEA.HI.X.SX32 R7, R10, R115.reuse, 0x1, P2 ;  /* 0x000000730a077211 */ /* 0x080fe400010f0eff */
[----:B------:R-:W-:Y:S01]  /*1bba0*/  PRMT R16, R26, 0x7632, R16 ;  /* 0x000076321a107816 */ /* 0x000fe20000000010 */
[----:B------:R-:W2:Y:S01]  /*1bbb0*/  LDC R13, c[0x0][0x3e8] ;  /* 0x0000fa00ff0d7b82 */ /* 0x000ea20000000800 */
[----:B------:R-:W-:Y:S01]  /*1bbc0*/  LEA.HI.X.SX32 R9, R85, R115, 0x1, P3 ;  /* 0x0000007355097211 */ /* 0x000fe200018f0eff */
[----:B------:R4:W-:Y:S01]  /*1bbd0*/  STG.E.U16 desc[UR10][R4.64], R26 ;  /* 0x0000001a04007986 */ /* 0x0009e2000c10150a */
[----:B0-----:R-:W-:-:S03]  /*1bbe0*/  IMAD R15, R12, 0x1b2, RZ ;  /* 0x000001b20c0f7824 */ /* 0x001fc600078e02ff */
[----:B------:R-:W-:Y:S04]  /*1bbf0*/  STG.E.U16 desc[UR10][R6.64], R16 ;  /* 0x0000001006007986 */ /* 0x000fe8000c10150a */
[----:B------:R0:W-:Y:S01]  /*1bc00*/  STG.E.U16 desc[UR10][R8.64], R28 ;  /* 0x0000001c08007986 */ /* 0x0001e2000c10150a */
[-C--:B----4-:R-:W-:Y:S01]  /*1bc10*/  IADD3 R4, P1, PT, R15, R114.reuse, RZ ;  /* 0x000000720f047210 */ /* 0x090fe20007f3e0ff */
[----:B---3--:R-:W-:Y:S02]  /*1bc20*/  IMAD R15, R3, 0x1b8, RZ ;  /* 0x000001b8030f7824 */ /* 0x008fe400078e02ff */
[----:B------:R-:W3:Y:S01]  /*1bc30*/  LDC R3, c[0x0][0x3e8] ;  /* 0x0000fa00ff037b82 */ /* 0x000ee20000000800 */
[----:B0-----:R-:W-:-:S07]  /*1bc40*/  IADD3 R8, P3, PT, R11, R114, RZ ;  /* 0x000000720b087210 */ /* 0x001fce0007f7e0ff */
[----:B------:R-:W0:Y:S01]  /*1bc50*/  LDC R11, c[0x0][0x3e8] ;  /* 0x0000fa00ff0b7b82 */ /* 0x000e220000000800 */
[C---:B------:R-:W-:Y:S02]  /*1bc60*/  IMAD R12, R2.reuse, 0xdb, RZ ;  /* 0x000000db020c7824 */ /* 0x040fe400078e02ff */
[----:B------:R-:W-:Y:S01]  /*1bc70*/  IMAD R10, R2, 0xd9, RZ ;  /* 0x000000d9020a7824 */ /* 0x000fe200078e02ff */
[----:B------:R-:W-:Y:S02]  /*1bc80*/  IADD3 R6, P2, PT, R17, R114, RZ ;  /* 0x0000007211067210 */ /* 0x000fe40007f5e0ff */
[----:B------:R-:W-:Y:S02]  /*1bc90*/  F2FP.F16.F32.PACK_AB R30, R31, R30 ;  /* 0x0000001e1f1e723e */ /* 0x000fe400000000ff */
[-C--:B------:R-:W-:Y:S02]  /*1bca0*/  LEA.HI.X.SX32 R9, R12, R115.reuse, 0x1, P3 ;  /* 0x000000730c097211 */ /* 0x080fe400018f0eff */
[----:B------:R-:W4:Y:S01]  /*1bcb0*/  LDC R12, c[0x0][0x3e8] ;  /* 0x0000fa00ff0c7b82 */ /* 0x000f220000000800 */
[----:B------:R-:W-:-:S02]  /*1bcc0*/  LEA.HI.X.SX32 R5, R10, R115, 0x1, P1 ;  /* 0x000000730a057211 */ /* 0x000fc400008f0eff */
[----:B------:R-:W-:Y:S02]  /*1bcd0*/  PRMT R16, R28, 0x7632, R16 ;  /* 0x000076321c107816 */ /* 0x000fe40000000010 */
[----:B------:R-:W-:Y:S01]  /*1bce0*/  LEA.HI.X.SX32 R7, R148, R115, 0x1, P2 ;  /* 0x0000007394077211 */ /* 0x000fe200010f0eff */
[----:B--2---:R-:W-:Y:S01]  /*1bcf0*/  IMAD R13, R13, 0x1bc, RZ ;  /* 0x000001bc0d0d7824 */ /* 0x004fe200078e02ff */
[----:B------:R-:W-:Y:S01]  /*1bd00*/  PRMT R18, R30, 0x7632, R18 ;  /* 0x000076321e127816 */ /* 0x000fe20000000012 */
[----:B-1----:R-:W-:Y:S01]  /*1bd10*/  IMAD R17, R14, 0x1ba, RZ ;  /* 0x000001ba0e117824 */ /* 0x002fe200078e02ff */
[----:B------:R1:W-:Y:S01]  /*1bd20*/  STG.E.U16 desc[UR10][R4.64], R16 ;  /* 0x0000001004007986 */ /* 0x0003e2000c10150a */
[----:B------:R-:W-:Y:S01]  /*1bd30*/  IMAD R10, R2, 0xdd, RZ ;  /* 0x000000dd020a7824 */ /* 0x000fe200078e02ff */
[----:B------:R-:W-:Y:S01]  /*1bd40*/  F2FP.F16.F32.PACK_AB R32, R33, R32 ;  /* 0x000000202120723e */ /* 0x000fe200000000ff */
[----:B---3--:R-:W-:Y:S01]  /*1bd50*/  IMAD R3, R3, 0x1c2, RZ ;  /* 0x000001c203037824 */ /* 0x008fe200078e02ff */
[----:B------:R2:W-:Y:S01]  /*1bd60*/  STG.E.U16 desc[UR10][R6.64], R30 ;  /* 0x0000001e06007986 */ /* 0x0005e2000c10150a */
[----:B------:R-:W-:Y:S01]  /*1bd70*/  F2FP.F16.F32.PACK_AB R34, R35, R34 ;  /* 0x000000222322723e */ /* 0x000fe200000000ff */
[----:B------:R-:W3:Y:S02]  /*1bd80*/  LDC R14, c[0x0][0x3e8] ;  /* 0x0000fa00ff0e7b82 */ /* 0x000ee40000000800 */
[----:B------:R5:W-:Y:S01]  /*1bd90*/  STG.E.U16 desc[UR10][R8.64], R18 ;  /* 0x0000001208007986 */ /* 0x000be2000c10150a */
[----:B-1----:R-:W-:Y:S01]  /*1bda0*/  IADD3 R4, P1, PT, R15, R114, RZ ;  /* 0x000000720f047210 */ /* 0x002fe20007f3e0ff */
[----:B0-----:R-:W-:-:S04]  /*1bdb0*/  IMAD R15, R11, 0x1be, RZ ;  /* 0x000001be0b0f7824 */ /* 0x001fc800078e02ff */
[----:B------:R-:W0:Y:S01]  /*1bdc0*/  LDC R11, c[0x0][0x3e8] ;  /* 0x0000fa00ff0b7b82 */ /* 0x000e220000000800 */
[-C--:B--2---:R-:W-:Y:S02]  /*1bdd0*/  IADD3 R6, P2, PT, R17, R114.reuse, RZ ;  /* 0x0000007211067210 */ /* 0x084fe40007f5e0ff */
[----:B-----5:R-:W-:-:S05]  /*1bde0*/  IADD3 R8, P3, PT, R13, R114, RZ ;  /* 0x000000720d087210 */ /* 0x020fca0007f7e0ff */
[----:B------:R-:W1:Y:S01]  /*1bdf0*/  LDC R13, c[0x0][0x3e8] ;  /* 0x0000fa00ff0d7b82 */ /* 0x000e620000000800 */
[-C--:B------:R-:W-:Y:S02]  /*1be00*/  LEA.HI.X.SX32 R5, R87, R115.reuse, 0x1, P1 ;  /* 0x0000007357057211 */ /* 0x080fe400008f0eff */
[-C--:B------:R-:W-:Y:S02]  /*1be10*/  LEA.HI.X.SX32 R7, R10, R115.reuse, 0x1, P2 ;  /* 0x000000730a077211 */ /* 0x080fe400010f0eff */
[----:B------:R-:W-:Y:S02]  /*1be20*/  PRMT R16, R32, 0x7632, R16 ;  /* 0x0000763220107816 */ /* 0x000fe40000000010 */
[----:B------:R-:W-:Y:S01]  /*1be30*/  LEA.HI.X.SX32 R9, R149, R115, 0x1, P3 ;  /* 0x0000007395097211 */ /* 0x000fe200018f0eff */
[----:B------:R2:W-:Y:S04]  /*1be40*/  STG.E.U16 desc[UR10][R4.64], R32 ;  /* 0x0000002004007986 */ /* 0x0005e8000c10150a */
[----:B------:R-:W-:Y:S04]  /*1be50*/  STG.E.U16 desc[UR10][R6.64], R16 ;  /* 0x0000001006007986 */ /* 0x000fe8000c10150a */
[----:B------:R5:W-:Y:S01]  /*1be60*/  STG.E.U16 desc[UR10][R8.64], R34 ;  /* 0x0000002208007986 */ /* 0x000be2000c10150a */
[----:B----4-:R-:W-:-:S02]  /*1be70*/  IMAD R17, R12, 0x1c0, RZ ;  /* 0x000001c00c117824 */ /* 0x010fc400078e02ff */
[C---:B------:R-:W-:Y:S01]  /*1be80*/  IMAD R10, R2.reuse, 0xdf, RZ ;  /* 0x000000df020a7824 */ /* 0x040fe200078e02ff */
[-C--:B--2---:R-:W-:Y:S02]  /*1be90*/  IADD3 R4, P1, PT, R15, R114.reuse, RZ ;  /* 0x000000720f047210 */ /* 0x084fe40007f3e0ff */
[-C--:B-----5:R-:W-:Y:S02]  /*1bea0*/  IADD3 R8, P3, PT, R3, R114.reuse, RZ ;  /* 0x0000007203087210 */ /* 0x0a0fe40007f7e0ff */
[----:B------:R-:W2:Y:S01]  /*1beb0*/  LDC R3, c[0x0][0x3e8] ;  /* 0x0000fa00ff037b82 */ /* 0x000ea20000000800 */
[----:B------:R-:W-:Y:S01]  /*1bec0*/  IADD3 R6, P2, PT, R17, R114, RZ ;  /* 0x0000007211067210 */ /* 0x000fe20007f5e0ff */
[----:B------:R-:W-:Y:S01]  /*1bed0*/  IMAD R12, R2, 0xe1, RZ ;  /* 0x000000e1020c7824 */ /* 0x000fe200078e02ff */
[----:B------:R-:W-:Y:S02]  /*1bee0*/  F2FP.F16.F32.PACK_AB R36, R37, R36 ;  /* 0x000000242524723e */ /* 0x000fe400000000ff */
[----:B------:R-:W-:-:S02]  /*1bef0*/  LEA.HI.X.SX32 R5, R10, R115, 0x1, P1 ;  /* 0x000000730a057211 */ /* 0x000fc400008f0eff */
[----:B------:R-:W-:Y:S01]  /*1bf00*/  PRMT R16, R34, 0x7632, R16 ;  /* 0x0000763222107816 */ /* 0x000fe20000000010 */
[----:B-1----:R-:W-:Y:S01]  /*1bf10*/  IMAD R15, R13, 0x1c4, RZ ;  /* 0x000001c40d0f7824 */ /* 0x002fe200078e02ff */
[-C--:B------:R-:W-:Y:S01]  /*1bf20*/  LEA.HI.X.SX32 R7, R89, R115.reuse, 0x1, P2 ;  /* 0x0000007359077211 */ /* 0x080fe200010f0eff */
[----:B------:R-:W1:Y:S01]  /*1bf30*/  LDC R13, c[0x0][0x3e8] ;  /* 0x0000fa00ff0d7b82 */ /* 0x000e620000000800 */
[----:B------:R-:W-:Y:S01]  /*1bf40*/  LEA.HI.X.SX32 R9, R12, R115, 0x1, P3 ;  /* 0x000000730c097211 */ /* 0x000fe200018f0eff */
[----:B0-----:R-:W-:Y:S01]  /*1bf50*/  IMAD R11, R11, 0x1c8, RZ ;  /* 0x000001c80b0b7824 */ /* 0x001fe200078e02ff */
[----:B------:R-:W-:Y:S01]  /*1bf60*/  PRMT R18, R36, 0x7632, R18 ;  /* 0x0000763224127816 */ /* 0x000fe20000000012 */
[----:B------:R0:W-:Y:S04]  /*1bf70*/  STG.E.U16 desc[UR10][R4.64], R16 ;  /* 0x0000001004007986 */ /* 0x0001e8000c10150a */
[----:B------:R-:W4:Y:S01]  /*1bf80*/  LDC R12, c[0x0][0x3e8] ;  /* 0x0000fa00ff0c7b82 */ /* 0x000f220000000800 */
[----:B------:R-:W-:Y:S04]  /*1bf90*/  STG.E.U16 desc[UR10][R6.64], R36 ;  /* 0x0000002406007986 */ /* 0x000fe8000c10150a */
[----:B------:R5:W-:Y:S01]  /*1bfa0*/  STG.E.U16 desc[UR10][R8.64], R18 ;  /* 0x0000001208007986 */ /* 0x000be2000c10150a */
[----:B0-----:R-:W-:Y:S01]  /*1bfb0*/  IADD3 R4, P1, PT, R15, R114, RZ ;  /* 0x000000720f047210 */ /* 0x001fe20007f3e0ff */
[----:B--2---:R-:W-:-:S02]  /*1bfc0*/  IMAD R15, R3, 0x1ca, RZ ;  /* 0x000001ca030f7824 */ /* 0x004fc400078e02ff */
[----:B------:R-:W0:Y:S01]  /*1bfd0*/  LDC R3, c[0x0][0x3e8] ;  /* 0x0000fa00ff037b82 */ /* 0x000e220000000800 */
[----:B-----5:R-:W-:-:S07]  /*1bfe0*/  IADD3 R8, P3, PT, R11, R114, RZ ;  /* 0x000000720b087210 */ /* 0x020fce0007f7e0ff */
[----:B------:R-:W2:Y:S01]  /*1bff0*/  LDC R11, c[0x0][0x3e8] ;  /* 0x0000fa00ff0b7b82 */ /* 0x000ea20000000800 */
[----:B---3--:R-:W-:Y:S01]  /*1c000*/  IMAD R17, R14, 0x1c6, RZ ;  /* 0x000001c60e117824 */ /* 0x008fe200078e02ff */
[----:B------:R-:W-:Y:S01]  /*1c010*/  F2FP.F16.F32.PACK_AB R38, R39, R38 ;  /* 0x000000262726723e */ /* 0x000fe200000000ff */
[----:B------:R-:W-:-:S03]  /*1c020*/  IMAD R10, R2, 0xe3, RZ ;  /* 0x000000e3020a7824 */ /* 0x000fc600078e02ff */
[----:B------:R-:W-:Y:S02]  /*1c030*/  IADD3 R6, P2, PT, R17, R114, RZ ;  /* 0x0000007211067210 */ /* 0x000fe40007f5e0ff */
[----:B------:R-:W3:Y:S01]  /*1c040*/  LDC R14, c[0x0][0x3e8] ;  /* 0x0000fa00ff0e7b82 */ /* 0x000ee20000000800 */
[-C--:B------:R-:W-:Y:S02]  /*1c050*/  LEA.HI.X.SX32 R5, R150, R115.reuse, 0x1, P1 ;  /* 0x0000007396057211 */ /* 0x080fe400008f0eff */
[-C--:B------:R-:W-:Y:S02]  /*1c060*/  LEA.HI.X.SX32 R7, R10, R115.reuse, 0x1, P2 ;  /* 0x000000730a077211 */ /* 0x080fe400010f0eff */
[----:B------:R-:W-:Y:S01]  /*1c070*/  PRMT R16, R38, 0x7632, R16 ;  /* 0x0000763226107816 */ /* 0x000fe20000000010 */
[----:B-1----:R-:W-:Y:S01]  /*1c080*/  IMAD R13, R13, 0x1ce, RZ ;  /* 0x000001ce0d0d7824 */ /* 0x002fe200078e02ff */
[----:B------:R-:W-:Y:S02]  /*1c090*/  F2FP.F16.F32.PACK_AB R40, R41, R40 ;  /* 0x000000282928723e */ /* 0x000fe400000000ff */
[----:B------:R-:W-:Y:S01]  /*1c0a0*/  LEA.HI.X.SX32 R9, R91, R115, 0x1, P3 ;  /* 0x000000735b097211 */ /* 0x000fe200018f0eff */
[----:B----4-:R-:W-:Y:S01]  /*1c0b0*/  IMAD R17, R12, 0x1cc, RZ ;  /* 0x000001cc0c117824 */ /* 0x010fe200078e02ff */
[----:B------:R1:W-:Y:S01]  /*1c0c0*/  STG.E.U16 desc[UR10][R4.64], R38 ;  /* 0x0000002604007986 */ /* 0x0003e2000c10150a */
[----:B------:R-:W-:-:S02]  /*1c0d0*/  IMAD R10, R2, 0xe5, RZ ;  /* 0x000000e5020a7824 */ /* 0x000fc400078e02ff */
[----:B------:R-:W-:Y:S01]  /*1c0e0*/  IMAD R12, R2, 0xe7, RZ ;  /* 0x000000e7020c7824 */ /* 0x000fe200078e02ff */
[----:B------:R4:W-:Y:S01]  /*1c0f0*/  STG.E.U16 desc[UR10][R6.64], R16 ;  /* 0x0000001006007986 */ /* 0x0009e2000c10150a */
[----:B------:R-:W-:-:S03]  /*1c100*/  F2FP.F16.F32.PACK_AB R42, R43, R42 ;  /* 0x0000002a2b2a723e */ /* 0x000fc600000000ff */
[----:B------:R5:W-:Y:S01]  /*1c110*/  STG.E.U16 desc[UR10][R8.64], R40 ;  /* 0x0000002808007986 */ /* 0x000be2000c10150a */
[-C--:B-1----:R-:W-:Y:S01]  /*1c120*/  IADD3 R4, P1, PT, R15, R114.reuse, RZ ;  /* 0x000000720f047210 */ /* 0x082fe20007f3e0ff */
[----:B--2---:R-:W-:Y:S02]  /*1c130*/  IMAD R15, R11, 0x1d0, RZ ;  /* 0x000001d00b0f7824 */ /* 0x004fe400078e02ff */
[----:B------:R-:W1:Y:S01]  /*1c140*/  LDC R11, c[0x0][0x3e8] ;  /* 0x0000fa00ff0b7b82 */ /* 0x000e620000000800 */
[-C--:B----4-:R-:W-:Y:S02]  /*1c150*/  IADD3 R6, P2, PT, R17, R114.reuse, RZ ;  /* 0x0000007211067210 */ /* 0x090fe40007f5e0ff */
[----:B-----5:R-:W-:Y:S02]  /*1c160*/  IADD3 R8, P3, PT, R13, R114, RZ ;  /* 0x000000720d087210 */ /* 0x020fe40007f7e0ff */
[----:B------:R-:W-:-:S03]  /*1c170*/  LEA.HI.X.SX32 R5, R10, R115, 0x1, P1 ;  /* 0x000000730a057211 */ /* 0x000fc600008f0eff */
[----:B------:R-:W2:Y:S01]  /*1c180*/  LDC R13, c[0x0][0x3e8] ;  /* 0x0000fa00ff0d7b82 */ /* 0x000ea20000000800 */
[----:B------:R-:W-:Y:S02]  /*1c190*/  PRMT R16, R40, 0x7632, R16 ;  /* 0x0000763228107816 */ /* 0x000fe40000000010 */
[-C--:B------:R-:W-:Y:S02]  /*1c1a0*/  LEA.HI.X.SX32 R9, R12, R115.reuse, 0x1, P3 ;  /* 0x000000730c097211 */ /* 0x080fe400018f0eff */
[----:B------:R-:W-:Y:S01]  /*1c1b0*/  LEA.HI.X.SX32 R7, R151, R115, 0x1, P2 ;  /* 0x0000007397077211 */ /* 0x000fe200010f0eff */
[----:B0-----:R-:W-:Y:S01]  /*1c1c0*/  IMAD R3, R3, 0x1d4, RZ ;  /* 0x000001d403037824 */ /* 0x001fe200078e02ff */
[----:B------:R-:W-:Y:S01]  /*1c1d0*/  PRMT R18, R42, 0x7632, R18 ;  /* 0x000076322a127816 */ /* 0x000fe20000000012 */
[----:B------:R-:W0:Y:S01]  /*1c1e0*/  LDC R12, c[0x0][0x3e8] ;  /* 0x0000fa00ff0c7b82 */ /* 0x000e220000000800 */
[----:B------:R4:W-:Y:S04]  /*1c1f0*/  STG.E.U16 desc[UR10][R4.64], R16 ;  /* 0x0000001004007986 */ /* 0x0009e8000c10150a */
[----:B------:R-:W-:Y:S04]  /*1c200*/  STG.E.U16 desc[UR10][R6.64], R42 ;  /* 0x0000002a06007986 */ /* 0x000fe8000c10150a */
[----:B------:R5:W-:Y:S01]  /*1c210*/  STG.E.U16 desc[UR10][R8.64], R18 ;  /* 0x0000001208007986 */ /* 0x000be2000c10150a */
[----:B---3--:R-:W-:Y:S01]  /*1c220*/  IMAD R17, R14, 0x1d2, RZ ;  /* 0x000001d20e117824 */ /* 0x008fe200078e02ff */
[----:B------:R-:W-:Y:S01]  /*1c230*/  F2FP.F16.F32.PACK_AB R44, R45, R44 ;  /* 0x0000002c2d2c723e */ /* 0x000fe200000000ff */
[----:B------:R-:W-:Y:S01]  /*1c240*/  IMAD R10, R2, 0xe9, RZ ;  /* 0x000000e9020a7824 */ /* 0x000fe200078e02ff */
[----:B----4-:R-:W-:Y:S01]  /*1c250*/  IADD3 R4, P1, PT, R15, R114, RZ ;  /* 0x000000720f047210 */ /* 0x010fe20007f3e0ff */
[----:B-1----:R-:W-:Y:S01]  /*1c260*/  IMAD R11, R11, 0x1da, RZ ;  /* 0x000001da0b0b7824 */ /* 0x002fe200078e02ff */
[----:B------:R-:W-:Y:S01]  /*1c270*/  F2FP.F16.F32.PACK_AB R46, R47, R46 ;  /* 0x0000002e2f2e723e */ /* 0x000fe200000000ff */
[----:B------:R-:W1:Y:S01]  /*1c280*/  LDC R14, c[0x0][0x3e8] ;  /* 0x0000fa00ff0e7b82 */ /* 0x000e620000000800 */
[----:B-----5:R-:W-:-:S07]  /*1c290*/  IADD3 R8, P3, PT, R3, R114, RZ ;  /* 0x0000007203087210 */ /* 0x020fce0007f7e0ff */
[----:B------:R-:W3:Y:S01]  /*1c2a0*/  LDC R3, c[0x0][0x3e8] ;  /* 0x0000fa00ff037b82 */ /* 0x000ee20000000800 */
[----:B------:R-:W-:Y:S02]  /*1c2b0*/  IADD3 R6, P2, PT, R17, R114, RZ ;  /* 0x0000007211067210 */ /* 0x000fe40007f5e0ff */
[-C--:B------:R-:W-:Y:S02]  /*1c2c0*/  LEA.HI.X.SX32 R5, R95, R115.reuse, 0x1, P1 ;  /* 0x000000735f057211 */ /* 0x080fe400008f0eff */
[-C--:B------:R-:W-:Y:S02]  /*1c2d0*/  LEA.HI.X.SX32 R7, R10, R115.reuse, 0x1, P2 ;  /* 0x000000730a077211 */ /* 0x080fe400010f0eff */
[----:B------:R-:W-:Y:S02]  /*1c2e0*/  PRMT R16, R44, 0x7632, R16 ;  /* 0x000076322c107816 */ /* 0x000fe40000000010 */
[----:B------:R-:W-:Y:S01]  /*1c2f0*/  LEA.HI.X.SX32 R9, R153, R115, 0x1, P3 ;  /* 0x0000007399097211 */ /* 0x000fe200018f0eff */
[----:B--2---:R-:W-:Y:S01]  /*1c300*/  IMAD R17, R13, 0x1d8, RZ ;  /* 0x000001d80d117824 */ /* 0x004fe200078e02ff */
[----:B------:R2:W-:Y:S01]  /*1c310*/  STG.E.U16 desc[UR10][R4.64], R44 ;  /* 0x0000002c04007986 */ /* 0x0005e2000c10150a */
[----:B------:R-:W4:Y:S01]  /*1c320*/  LDC R13, c[0x0][0x3e8] ;  /* 0x0000fa00ff0d7b82 */ /* 0x000f220000000800 */
[----:B0-----:R-:W-:-:S02]  /*1c330*/  IMAD R15, R12, 0x1d6, RZ ;  /* 0x000001d60c0f7824 */ /* 0x001fc400078e02ff */
[----:B------:R-:W-:Y:S01]  /*1c340*/  STG.E.U16 desc[UR10][R6.64], R16 ;  /* 0x0000001006007986 */ /* 0x000fe2000c10150a */
[----:B------:R-:W-:-:S03]  /*1c350*/  IMAD R12, R2, 0xed, RZ ;  /* 0x000000ed020c7824 */ /* 0x000fc600078e02ff */
[----:B------:R0:W-:Y:S01]  /*1c360*/  STG.E.U16 desc[UR10][R8.64], R46 ;  /* 0x0000002e08007986 */ /* 0x0001e2000c10150a */
[-C--:B--2---:R-:W-:Y:S01]  /*1c370*/  IADD3 R4, P1, PT, R15, R114.reuse, RZ ;  /* 0x000000720f047210 */ /* 0x084fe20007f3e0ff */
[----:B---3--:R-:W-:Y:S02]  /*1c380*/  IMAD R15, R3, 0x1dc, RZ ;  /* 0x000001dc030f7824 */ /* 0x008fe400078e02ff */
[----:B------:R-:W2:Y:S01]  /*1c390*/  LDC R3, c[0x0][0x3e8] ;  /* 0x0000fa00ff037b82 */ /* 0x000ea20000000800 */
[----:B0-----:R-:W-:-:S07]  /*1c3a0*/  IADD3 R8, P3, PT, R11, R114, RZ ;  /* 0x000000720b087210 */ /* 0x001fce0007f7e0ff */
[----:B------:R-:W0:Y:S01]  /*1c3b0*/  LDC R11, c[0x0][0x3e8] ;  /* 0x0000fa00ff0b7b82 */ /* 0x000e220000000800 */
[----:B------:R-:W-:-:S07]  /*1c3c0*/  LEA.HI.X.SX32 R9, R12, R115, 0x1, P3 ;  /* 0x000000730c097211 */ /* 0x000fce00018f0eff */
[----:B------:R-:W3:Y:S01]  /*1c3d0*/  LDC R12, c[0x0][0x3e8] ;  /* 0x0000fa00ff0c7b82 */ /* 0x000ee20000000800 */
[----:B------:R-:W-:Y:S01]  /*1c3e0*/  IMAD R10, R2, 0xeb, RZ ;  /* 0x000000eb020a7824 */ /* 0x000fe200078e02ff */
[----:B------:R-:W-:Y:S02]  /*1c3f0*/  IADD3 R6, P2, PT, R17, R114, RZ ;  /* 0x0000007211067210 */ /* 0x000fe40007f5e0ff */
[----:B------:R-:W-:Y:S02]  /*1c400*/  F2FP.F16.F32.PACK_AB R48, R49, R48 ;  /* 0x000000303130723e */ /* 0x000fe400000000ff */
[-C--:B------:R-:W-:Y:S02]  /*1c410*/  LEA.HI.X.SX32 R5, R10, R115.reuse, 0x1, P1 ;  /* 0x000000730a057211 */ /* 0x080fe400008f0eff */
[----:B------:R-:W-:Y:S02]  /*1c420*/  PRMT R16, R46, 0x7632, R16 ;  /* 0x000076322e107816 */ /* 0x000fe40000000010 */
[----:B------:R-:W-:Y:S01]  /*1c430*/  LEA.HI.X.SX32 R7, R152, R115, 0x1, P2 ;  /* 0x0000007398077211 */ /* 0x000fe200010f0eff */
[----:B-1----:R-:W-:Y:S01]  /*1c440*/  IMAD R17, R14, 0x1de, RZ ;  /* 0x000001de0e117824 */ /* 0x002fe200078e02ff */
[----:B------:R-:W-:Y:S01]  /*1c450*/  PRMT R18, R48, 0x7632, R18 ;  /* 0x0000763230127816 */ /* 0x000fe20000000012 */
[----:B----4-:R-:W-:Y:S01]  /*1c460*/  IMAD R13, R13, 0x1e0, RZ ;  /* 0x000001e00d0d7824 */ /* 0x010fe200078e02ff */
[----:B------:R1:W-:Y:S01]  /*1c470*/  STG.E.U16 desc[UR10][R4.64], R16 ;  /* 0x0000001004007986 */ /* 0x0003e2000c10150a */
[----:B------:R-:W-:Y:S01]  /*1c480*/  IMAD R10, R2, 0xef, RZ ;  /* 0x000000ef020a7824 */ /* 0x000fe200078e02ff */
[----:B------:R-:W-:Y:S01]  /*1c490*/  F2FP.F16.F32.PACK_AB R50, R51, R50 ;  /* 0x000000323332723e */ /* 0x000fe200000000ff */
[----:B0-----:R-:W-:Y:S01]  /*1c4a0*/  IMAD R11, R11, 0x1e2, RZ ;  /* 0x000001e20b0b7824 */ /* 0x001fe200078e02ff */
[----:B------:R0:W-:Y:S01]  /*1c4b0*/  STG.E.U16 desc[UR10][R6.64], R48 ;  /* 0x0000003006007986 */ /* 0x0001e2000c10150a */
[----:B------:R-:W4:Y:S03]  /*1c4c0*/  LDC R14, c[0x0][0x3e8] ;  /* 0x0000fa00ff0e7b82 */ /* 0x000f260000000800 */
[----:B------:R5:W-:Y:S01]  /*1c4d0*/  STG.E.U16 desc[UR10][R8.64], R18 ;  /* 0x0000001208007986 */ /* 0x000be2000c10150a */
[----:B-1----:R-:W-:Y:S01]  /*1c4e0*/  IADD3 R4, P1, PT, R15, R114, RZ ;  /* 0x000000720f047210 */ /* 0x002fe20007f3e0ff */
[----:B--2---:R-:W-:Y:S01]  /*1c4f0*/  IMAD R3, R3, 0x1e6, RZ ;  /* 0x000001e603037824 */ /* 0x004fe200078e02ff */
[----:B------:R-:W-:-:S02]  /*1c500*/  PRMT R16, R50, 0x7632, R16 ;  /* 0x0000763232107816 */ /* 0x000fc40000000010 */
[----:B------:R-:W1:Y:S01]  /*1c510*/  LDC R15, c[0x0][0x3e8] ;  /* 0x0000fa00ff0f7b82 */ /* 0x000e620000000800 */
[-C--:B0-----:R-:W-:Y:S01]  /*1c520*/  IADD3 R6, P2, PT, R17, R114.reuse, RZ ;  /* 0x0000007211067210 */ /* 0x081fe20007f5e0ff */
[----:B---3--:R-:W-:Y:S01]  /*1c530*/  IMAD R17, R12, 0x1e4, RZ ;  /* 0x000001e40c117824 */ /* 0x008fe200078e02ff */
[----:B-----5:R-:W-:-:S05]  /*1c540*/  IADD3 R8, P3, PT, R13, R114, RZ ;  /* 0x000000720d087210 */ /* 0x020fca0007f7e0ff */
[----:B------:R-:W0:Y:S01]  /*1c550*/  LDC R13, c[0x0][0x3e8] ;  /* 0x0000fa00ff0d7b82 */ /* 0x000e220000000800 */
[-C--:B------:R-:W-:Y:S01]  /*1c560*/  LEA.HI.X.SX32 R5, R93, R115.reuse, 0x1, P1 ;  /* 0x000000735d057211 */ /* 0x080fe200008f0eff */
[----:B------:R-:W-:Y:S01]  /*1c570*/  IMAD R12, R2, 0xf1, RZ ;  /* 0x000000f1020c7824 */ /* 0x000fe200078e02ff */
[-C--:B------:R-:W-:Y:S02]  /*1c580*/  LEA.HI.X.SX32 R7, R10, R115.reuse, 0x1, P2 ;  /* 0x000000730a077211 */ /* 0x080fe400010f0eff */
[----:B------:R-:W-:Y:S01]  /*1c590*/  IADD3 R10, P1, PT, R11, R114, RZ ;  /* 0x000000720b0a7210 */ /* 0x000fe20007f3e0ff */
[----:B------:R-:W-:Y:S03]  /*1c5a0*/  STG.E.U16 desc[UR10][R4.64], R50 ;  /* 0x0000003204007986 */ /* 0x000fe6000c10150a */
[----:B------:R-:W-:Y:S01]  /*1c5b0*/  LEA.HI.X.SX32 R11, R12, R115, 0x1, P1 ;  /* 0x000000730c0b7211 */ /* 0x000fe200008f0eff */
[----:B------:R2:W-:Y:S01]  /*1c5c0*/  STG.E.U16 desc[UR10][R6.64], R16 ;  /* 0x0000001006007986 */ /* 0x0005e2000c10150a */
[----:B------:R-:W3:Y:S01]  /*1c5d0*/  LDC R12, c[0x0][0x3e8] ;  /* 0x0000fa00ff0c7b82 */ /* 0x000ee20000000800 */
[----:B------:R-:W-:-:S02]  /*1c5e0*/  F2FP.F16.F32.PACK_AB R52, R53, R52 ;  /* 0x000000343534723e */ /* 0x000fc400000000ff */
[-C--:B------:R-:W-:Y:S02]  /*1c5f0*/  LEA.HI.X.SX32 R9, R154, R115.reuse, 0x1, P3 ;  /* 0x000000739a097211 */ /* 0x080fe400018f0eff */
[----:B--2---:R-:W-:Y:S02]  /*1c600*/  IADD3 R6, P1, PT, R3, R114, RZ ;  /* 0x0000007203067210 */ /* 0x004fe40007f3e0ff */
[----:B------:R-:W-:Y:S01]  /*1c610*/  F2FP.F16.F32.PACK_AB R54, R55, R54 ;  /* 0x000000363736723e */ /* 0x000fe200000000ff */
[----:B------:R-:W2:Y:S01]  /*1c620*/  LDC R3, c[0x0][0x3e8] ;  /* 0x0000fa00ff037b82 */ /* 0x000ea20000000800 */
[----:B------:R5:W-:Y:S01]  /*1c630*/  STG.E.U16 desc[UR10][R8.64], R52 ;  /* 0x0000003408007986 */ /* 0x000be2000c10150a */
[----:B------:R-:W-:Y:S02]  /*1c640*/  IADD3 R4, P2, PT, R17, R114, RZ ;  /* 0x0000007211047210 */ /* 0x000fe40007f5e0ff */
[----:B------:R-:W-:Y:S01]  /*1c650*/  PRMT R7, R52, 0x7632, R7 ;  /* 0x0000763234077816 */ /* 0x000fe20000000007 */
[----:B0-----:R-:W-:Y:S01]  /*1c660*/  IMAD R13, R13, 0x1e8, RZ ;  /* 0x000001e80d0d7824 */ /* 0x001fe200078e02ff */
[----:B------:R-:W-:Y:S01]  /*1c670*/  LEA.HI.X.SX32 R5, R97, R115, 0x1, P2 ;  /* 0x0000007361057211 */ /* 0x000fe200010f0eff */
[----:B-1----:R-:W-:Y:S01]  /*1c680*/  IMAD R15, R15, 0x1ec, RZ ;  /* 0x000001ec0f0f7824 */ /* 0x002fe200078e02ff */
[----:B------:R-:W-:Y:S01]  /*1c690*/  F2FP.F16.F32.PACK_AB R56, R57, R56 ;  /* 0x000000383938723e */ /* 0x000fe200000000ff */
[----:B------:R0:W-:Y:S01]  /*1c6a0*/  STG.E.U16 desc[UR10][R10.64], R7 ;  /* 0x000000070a007986 */ /* 0x0001e2000c10150a */
[----:B------:R-:W-:Y:S01]  /*1c6b0*/  F2FP.F16.F32.PACK_AB R58, R59, R58 ;  /* 0x0000003a3b3a723e */ /* 0x000fe200000000ff */
[----:B------:R-:W1:Y:S01]  /*1c6c0*/  LDC R16, c[0x0][0x3e8] ;  /* 0x0000fa00ff107b82 */ /* 0x000e620000000800 */
[----:B-----5:R-:W-:-:S02]  /*1c6d0*/  IMAD R8, R2, 0xf3, RZ ;  /* 0x000000f302087824 */ /* 0x020fc400078e02ff */
[----:B----4-:R-:W-:Y:S01]  /*1c6e0*/  IMAD R9, R14, 0x1ea, RZ ;  /* 0x000001ea0e097824 */ /* 0x010fe200078e02ff */
[----:B------:R4:W-:Y:S04]  /*1c6f0*/  STG.E.U16 desc[UR10][R4.64], R54 ;  /* 0x0000003604007986 */ /* 0x0009e8000c10150a */
[----:B------:R-:W5:Y:S01]  /*1c700*/  LDC R14, c[0x0][0x3e8] ;  /* 0x0000fa00ff0e7b82 */ /* 0x000f620000000800 */
[----:B0-----:R-:W-:Y:S02]  /*1c710*/  LEA.HI.X.SX32 R7, R8, R115, 0x1, P1 ;  /* 0x0000007308077211 */ /* 0x001fe400008f0eff */
[----:B------:R-:W-:Y:S02]  /*1c720*/  PRMT R11, R54, 0x7632, R11 ;  /* 0x00007632360b7816 */ /* 0x000fe4000000000b */
[----:B------:R-:W-:-:S03]  /*1c730*/  IADD3 R8, P1, PT, R13, R114, RZ ;  /* 0x000000720d087210 */ /* 0x000fc60007f3e0ff */
[----:B------:R-:W0:Y:S01]  /*1c740*/  LDC R13, c[0x0][0x3e8] ;  /* 0x0000fa00ff0d7b82 */ /* 0x000e220000000800 */
[----:B----4-:R-:W-:Y:S01]  /*1c750*/  IADD3 R4, P2, PT, R9, R114, RZ ;  /* 0x0000007209047210 */ /* 0x010fe20007f5e0ff */
[----:B------:R4:W-:Y:S01]  /*1c760*/  STG.E.U16 desc[UR10][R6.64], R11 ;  /* 0x0000000b06007986 */ /* 0x0009e2000c10150a */
[----:B------:R-:W-:Y:S01]  /*1c770*/  IMAD R10, R2, 0xf5, RZ ;  /* 0x000000f5020a7824 */ /* 0x000fe200078e02ff */
[----:B------:R-:W-:Y:S01]  /*1c780*/  LEA.HI.X.SX32 R9, R155, R115, 0x1, P1 ;  /* 0x000000739b097211 */ /* 0x000fe200008f0eff */
[----:B--2---:R-:W-:-:S03]  /*1c790*/  IMAD R3, R3, 0x1ee, RZ ;  /* 0x000001ee03037824 */ /* 0x004fc600078e02ff */
[----:B------:R-:W-:Y:S02]  /*1c7a0*/  LEA.HI.X.SX32 R5, R10, R115, 0x1, P2 ;  /* 0x000000730a057211 */ /* 0x000fe400010f0eff */
[----:B----4-:R-:W-:Y:S01]  /*1c7b0*/  IADD3 R6, P1, PT, R15, R114, RZ ;  /* 0x000000720f067210 */ /* 0x010fe20007f3e0ff */
[----:B---3--:R-:W-:-:S03]  /*1c7c0*/  IMAD R11, R12, 0x1f0, RZ ;  /* 0x000001f00c0b7824 */ /* 0x008fc600078e02ff */
[-C--:B------:R-:W-:Y:S01]  /*1c7d0*/  LEA.HI.X.SX32 R7, R156, R115.reuse, 0x1, P1 ;  /* 0x000000739c077211 */ /* 0x080fe200008f0eff */
[----:B------:R-:W-:Y:S01]  /*1c7e0*/  IMAD R12, R2, 0xf7, RZ ;  /* 0x000000f7020c7824 */ /* 0x000fe200078e02ff */
[-C--:B------:R-:W-:Y:S02]  /*1c7f0*/  IADD3 R10, P1, PT, R3, R114.reuse, RZ ;  /* 0x00000072030a7210 */ /* 0x080fe40007f3e0ff */
[----:B------:R-:W2:Y:S01]  /*1c800*/  LDC R3, c[0x0][0x3e8] ;  /* 0x0000fa00ff037b82 */ /* 0x000ea20000000800 */
[----:B------:R3:W-:Y:S01]  /*1c810*/  STG.E.U16 desc[UR10][R8.64], R56 ;  /* 0x0000003808007986 */ /* 0x0007e2000c10150a */
[----:B------:R-:W-:Y:S01]  /*1c820*/  PRMT R15, R56, 0x7632, R15 ;  /* 0x00007632380f7816 */ /* 0x000fe2000000000f */
[----:B0-----:R-:W-:Y:S01]  /*1c830*/  IMAD R13, R13, 0x1f2, RZ ;  /* 0x000001f20d0d7824 */ /* 0x001fe200078e02ff */
[----:B---3--:R-:W-:Y:S02]  /*1c840*/  IADD3 R8, P2, PT, R11, R114, RZ ;  /* 0x000000720b087210 */ /* 0x008fe40007f5e0ff */
[----:B------:R-:W-:-:S02]  /*1c850*/  LEA.HI.X.SX32 R11, R12, R115, 0x1, P1 ;  /* 0x000000730c0b7211 */ /* 0x000fc400008f0eff */
[----:B------:R-:W0:Y:S01]  /*1c860*/  LDC R12, c[0x0][0x3e8] ;  /* 0x0000fa00ff0c7b82 */ /* 0x000e220000000800 */
[----:B------:R3:W-:Y:S04]  /*1c870*/  STG.E.U16 desc[UR10][R4.64], R15 ;  /* 0x0000000f04007986 */ /* 0x0007e8000c10150a */
[----:B------:R4:W-:Y:S01]  /*1c880*/  STG.E.U16 desc[UR10][R6.64], R58 ;  /* 0x0000003a06007986 */ /* 0x0009e2000c10150a */
[----:B------:R-:W-:Y:S02]  /*1c890*/  F2FP.F16.F32.PACK_AB R60, R61, R60 ;  /* 0x0000003c3d3c723e */ /* 0x000fe400000000ff */
[----:B---3--:R-:W-:Y:S01]  /*1c8a0*/  PRMT R5, R58, 0x7632, R5 ;  /* 0x000076323a057816 */ /* 0x008fe20000000005 */
[----:B------:R-:W3:Y:S01]  /*1c8b0*/  LDC R15, c[0x0][0x3e8] ;  /* 0x0000fa00ff0f7b82 */ /* 0x000ee20000000800 */
[----:B------:R-:W-:Y:S01]  /*1c8c0*/  IADD3 R4, P1, PT, R13, R114, RZ ;  /* 0x000000720d047210 */ /* 0x000fe20007f3e0ff */
[----:B----4-:R-:W-:-:S02]  /*1c8d0*/  IMAD R6, R2, 0xf9, RZ ;  /* 0x000000f902067824 */ /* 0x010fc400078e02ff */
[----:B-----5:R-:W-:Y:S01]  /*1c8e0*/  IMAD R7, R14, 0x1f4, RZ ;  /* 0x000001f40e077824 */ /* 0x020fe200078e02ff */
[----:B------:R4:W-:Y:S03]  /*1c8f0*/  STG.E.U16 desc[UR10][R10.64], R5 ;  /* 0x000000050a007986 */ /* 0x0009e6000c10150a */
[----:B------:R-:W5:Y:S01]  /*1c900*/  LDC R14, c[0x0][0x3e8] ;  /* 0x0000fa00ff0e7b82 */ /* 0x000f620000000800 */
[-C--:B------:R-:W-:Y:S01]  /*1c910*/  LEA.HI.X.SX32 R9, R99, R115.reuse, 0x1, P2 ;  /* 0x0000007363097211 */ /* 0x080fe200010f0eff */
[----:B--2---:R-:W-:Y:S01]  /*1c920*/  IMAD R3, R3, 0x1f6, RZ ;  /* 0x000001f603037824 */ /* 0x004fe200078e02ff */
[-C--:B----4-:R-:W-:Y:S02]  /*1c930*/  LEA.HI.X.SX32 R5, R6, R115.reuse, 0x1, P1 ;  /* 0x0000007306057211 */ /* 0x090fe400008f0eff */
[-C--:B------:R-:W-:Y:S01]  /*1c940*/  IADD3 R6, P1, PT, R7, R114.reuse, RZ ;  /* 0x0000007207067210 */ /* 0x080fe20007f3e0ff */
[----:B------:R2:W-:Y:S03]  /*1c950*/  STG.E.U16 desc[UR10][R8.64], R60 ;  /* 0x0000003c08007986 */ /* 0x0005e6000c10150a */
[----:B------:R-:W-:Y:S01]  /*1c960*/  LEA.HI.X.SX32 R7, R135, R115, 0x1, P1 ;  /* 0x0000007387077211 */ /* 0x000fe200008f0eff */
[----:B------:R-:W-:Y:S01]  /*1c970*/  IMAD R10, R2, 0xfb, RZ ;  /* 0x000000fb020a7824 */ /* 0x000fe200078e02ff */
[----:B--2---:R-:W-:Y:S01]  /*1c980*/  IADD3 R8, P1, PT, R3, R114, RZ ;  /* 0x0000007203087210 */ /* 0x004fe20007f3e0ff */
[----:B0-----:R-:W-:-:S02]  /*1c990*/  IMAD R3, R12, 0x1f8, RZ ;  /* 0x000001f80c037824 */ /* 0x001fc400078e02ff */
[----:B------:R-:W0:Y:S01]  /*1c9a0*/  LDC.64 R12, c[0x0][0x3a0] ;  /* 0x0000e800ff0c7b82 */ /* 0x000e220000000a00 */
[----:B------:R-:W-:Y:S02]  /*1c9b0*/  PRMT R9, R60, 0x7632, R9 ;  /* 0x000076323c097816 */ /* 0x000fe40000000009 */
[----:B------:R-:W-:-:S03]  /*1c9c0*/  F2FP.F16.F32.PACK_AB R62, R63, R62 ;  /* 0x0000003e3f3e723e */ /* 0x000fc600000000ff */
[----:B------:R2:W-:Y:S01]  /*1c9d0*/  STG.E.U16 desc[UR10][R4.64], R9 ;  /* 0x0000000904007986 */ /* 0x0005e2000c10150a */
[----:B-1----:R-:W-:Y:S01]  /*1c9e0*/  IMAD R11, R16, 0x1fe, RZ ;  /* 0x000001fe100b7824 */ /* 0x002fe200078e02ff */
[----:B------:R-:W-:Y:S01]  /*1c9f0*/  UIMAD UR4, UR14, UR4, URZ ;  /* 0x000000040e0472a4 */ /* 0x000fe2000f8e02ff */
[----:B---3--:R-:W-:Y:S01]  /*1ca00*/  IMAD R15, R15, 0x1fc, RZ ;  /* 0x000001fc0f0f7824 */ /* 0x008fe200078e02ff */
[----:B------:R-:W-:Y:S01]  /*1ca10*/  STG.E.U16 desc[UR10][R6.64], R62 ;  /* 0x0000003e06007986 */ /* 0x000fe2000c10150a */
[----:B------:R-:W-:Y:S02]  /*1ca20*/  F2FP.F16.F32.PACK_AB R64, R65, R64 ;  /* 0x000000404140723e */ /* 0x000fe400000000ff */
[----:B--2---:R-:W-:Y:S02]  /*1ca30*/  LEA.HI.X.SX32 R9, R10, R115, 0x1, P1 ;  /* 0x000000730a097211 */ /* 0x004fe400008f0eff */
[----:B------:R-:W-:Y:S02]  /*1ca40*/  PRMT R5, R62, 0x7632, R5 ;  /* 0x000076323e057816 */ /* 0x000fe40000000005 */
[----:B------:R-:W-:Y:S01]  /*1ca50*/  IADD3 R4, P1, PT, R3, R114, RZ ;  /* 0x0000007203047210 */ /* 0x000fe20007f3e0ff */
[----:B-----5:R-:W-:-:S02]  /*1ca60*/  IMAD R3, R14, 0x1fa, RZ ;  /* 0x000001fa0e037824 */ /* 0x020fc400078e02ff */
[----:B------:R1:W-:Y:S01]  /*1ca70*/  STG.E.U16 desc[UR10][R8.64], R5 ;  /* 0x0000000508007986 */ /* 0x0003e2000c10150a */
[----:B------:R-:W-:Y:S01]  /*1ca80*/  IADD3 R10, P3, PT, R11, R114, RZ ;  /* 0x000000720b0a7210 */ /* 0x000fe20007f7e0ff */
[----:B------:R-:W-:Y:S02]  /*1ca90*/  USHF.L.U32 UR6, UR4, 0x2, URZ ;  /* 0x0000000204067899 */ /* 0x000fe400080006ff */
[----:B------:R-:W-:Y:S01]  /*1caa0*/  UIMAD.WIDE UR4, UR4, 0x4, URZ ;  /* 0x00000004040478a5 */ /* 0x000fe2000f8e02ff */
[C---:B-1----:R-:W-:Y:S01]  /*1cab0*/  LEA R8, R2.reuse, -R2, 0x8 ;  /* 0x8000000202087211 */ /* 0x042fe200078e40ff */
[----:B------:R-:W-:Y:S01]  /*1cac0*/  IMAD R2, R2, 0xfd, RZ ;  /* 0x000000fd02027824 */ /* 0x000fe200078e02ff */
[----:B------:R-:W-:Y:S02]  /*1cad0*/  LEA.HI.X.SX32 R5, R101, R115, 0x1, P1 ;  /* 0x0000007365057211 */ /* 0x000fe400008f0eff */
[-C--:B------:R-:W-:Y:S02]  /*1cae0*/  IADD3 R6, P1, PT, R3, R114.reuse, RZ ;  /* 0x0000007203067210 */ /* 0x080fe40007f3e0ff */
[----:B------:R-:W-:-:S02]  /*1caf0*/  IADD3 R114, P2, PT, R15, R114, RZ ;  /* 0x000000720f727210 */ /* 0x000fc40007f5e0ff */
[----:B------:R-:W-:Y:S01]  /*1cb00*/  SHF.L.U32 R3, R243, 0x2, RZ ;  /* 0x00000002f3037819 */ /* 0x000fe200000006ff */
[----:B------:R1:W-:Y:S01]  /*1cb10*/  STG.E.U16 desc[UR10][R4.64], R64 ;  /* 0x0000004004007986 */ /* 0x0003e2000c10150a */
[-C--:B------:R-:W-:Y:S02]  /*1cb20*/  LEA.HI.X.SX32 R11, R8, R115.reuse, 0x1, P3 ;  /* 0x00000073080b7211 */ /* 0x080fe400018f0eff */
[-C--:B------:R-:W-:Y:S02]  /*1cb30*/  LEA.HI.X.SX32 R7, R2, R115.reuse, 0x1, P1 ;  /* 0x0000007302077211 */ /* 0x080fe400008f0eff */
[----:B------:R-:W-:Y:S02]  /*1cb40*/  LEA.HI.X.SX32 R115, R158, R115, 0x1, P2 ;  /* 0x000000739e737211 */ /* 0x000fe400010f0eff */
[----:B0-----:R-:W-:Y:S02]  /*1cb50*/  IADD3 R2, P1, P2, R3, UR6, R12 ;  /* 0x0000000603027c10 */ /* 0x001fe4000fa3e00c */
[----:B------:R-:W-:Y:S01]  /*1cb60*/  F2FP.F16.F32.PACK_AB R0, R0, R66 ;  /* 0x000000420000723e */ /* 0x000fe200000000ff */
[----:B-1----:R-:W-:Y:S01]  /*1cb70*/  IMAD.HI R4, R243, 0x4, RZ ;  /* 0x00000004f3047827 */ /* 0x002fe200078e02ff */
[----:B------:R-:W-:-:S04]  /*1cb80*/  PRMT R5, R64, 0x7632, R5 ;  /* 0x0000763240057816 */ /* 0x000fc80000000005 */
[----:B------:R-:W-:Y:S02]  /*1cb90*/  IADD3.X R3, PT, PT, R4, UR5, R13, P1, P2 ;  /* 0x0000000504037c10 */ /* 0x000fe40008fe440d */
[----:B------:R-:W-:Y:S01]  /*1cba0*/  PRMT R4, R0, 0x7632, R4 ;  /* 0x0000763200047816 */ /* 0x000fe20000000004 */
[----:B------:R0:W-:Y:S04]  /*1cbb0*/  STG.E.U16 desc[UR10][R6.64], R5 ;  /* 0x0000000506007986 */ /* 0x0001e8000c10150a */
[----:B------:R0:W-:Y:S04]  /*1cbc0*/  STG.E.U16 desc[UR10][R114.64], R0 ;  /* 0x0000000072007986 */ /* 0x0001e8000c10150a */
[----:B------:R0:W-:Y:S04]  /*1cbd0*/  STG.E.U16 desc[UR10][R10.64], R4 ;  /* 0x000000040a007986 */ /* 0x0001e8000c10150a */
[----:B------:R0:W-:Y:S01]  /*1cbe0*/  STG.E desc[UR10][R2.64], R196 ;  /* 0x000000c402007986 */ /* 0x0001e2000c10190a */
[----:B------:R-:W-:Y:S06]  /*1cbf0*/  BAR.SYNC.DEFER_BLOCKING 0x0 ;  /* 0x0000000000007b1d */ /* 0x000fec0000010000 */
[----:B------:R-:W-:Y:S05]  /*1cc00*/  @P0 BRA `(.L_x_21) ;  /* 0x0000000000a00947 */ /* 0x000fea0003800000 */
[----:B------:R-:W1:Y:S01]  /*1cc10*/  S2UR UR5, SR_CgaCtaId ;  /* 0x00000000000579c3 */ /* 0x000e620000008800 */
[----:B------:R-:W-:Y:S01]  /*1cc20*/  NOP ;  /* 0x0000000000007918 */ /* 0x000fe20000000000 */
[----:B------:R-:W-:Y:S01]  /*1cc30*/  UMOV UR4, 0x50 ;  /* 0x0000005000047882 */ /* 0x000fe20000000000 */
[----:B0-----:R-:W-:Y:S02]  /*1cc40*/  MOV R0, UR7 ;  /* 0x0000000700007c02 */ /* 0x001fe40008000f00 */
[----:B------:R-:W-:Y:S02]  /*1cc50*/  MOV R3, 0xffff ;  /* 0x0000ffff00037802 */ /* 0x000fe40000000f00 */
[----:B------:R-:W-:Y:S02]  /*1cc60*/  LOP3.LUT R0, R0, 0xffff, RZ, 0xc0, !PT ;  /* 0x0000ffff00007812 */ /* 0x000fe400078ec0ff */
[----:B------:R-:W-:Y:S02]  /*1cc70*/  MOV R7, 0x1 ;  /* 0x0000000100077802 */ /* 0x000fe40000000f00 */
[----:B------:R-:W-:-:S04]  /*1cc80*/  SHF.R.U32.HI R0, RZ, 0x5, R0 ;  /* 0x00000005ff007819 */ /* 0x000fc80000011600 */
[----:B------:R-:W-:Y:S02]  /*1cc90*/  IADD3 R2, PT, PT, R0, 0x10, RZ ;  /* 0x0000001000027810 */ /* 0x000fe40007ffe0ff */
[----:B------:R-:W-:Y:S01]  /*1cca0*/  SHF.L.U32 R0, R3, R0, RZ ;  /* 0x0000000003007219 */ /* 0x000fe200000006ff */
[----:B-1----:R-:W-:Y:S01]  /*1ccb0*/  ULEA UR6, UR5, UR4, 0x18 ;  /* 0x0000000405067291 */ /* 0x002fe2000f8ec0ff */
[----:B------:R-:W-:-:S04]  /*1ccc0*/  SHF.L.U32 R3, R7, R2, RZ ;  /* 0x0000000207037219 */ /* 0x000fc800000006ff */
[----:B------:R-:W-:-:S04]  /*1ccd0*/  LOP3.LUT R0, R3, R0, RZ, 0xfc, !PT ;  /* 0x0000000003007212 */ /* 0x000fc800078efcff */
[----:B------:R-:W0:Y:S01]  /*1cce0*/  LDS R5, [UR6] ;  /* 0x00000006ff057984 */ /* 0x000e220008000800 */
[C---:B------:R-:W-:Y:S02]  /*1ccf0*/  LOP3.LUT R2, R0.reuse, 0xffff, RZ, 0xc0, !PT ;  /* 0x0000ffff00027812 */ /* 0x040fe400078ec0ff */
[----:B0-----:R-:W-:-:S04]  /*1cd00*/  LOP3.LUT R3, R0, 0xffff, R5, 0x80, !PT ;  /* 0x0000ffff00037812 */ /* 0x001fc800078e8005 */
[----:B------:R-:W-:-:S13]  /*1cd10*/  ISETP.NE.AND P0, PT, R3, R2, PT ;  /* 0x000000020300720c */ /* 0x000fda0003f05270 */
[----:B------:R-:W-:Y:S05]  /*1cd20*/  @P0 BRA `(.L_x_22) ;  /* 0x0000000000500947 */ /* 0x000fea0003800000 */
[----:B------:R-:W-:Y:S02]  /*1cd30*/  SHF.R.U32.HI R5, RZ, 0x10, R5 ;  /* 0x00000010ff057819 */ /* 0x000fe40000011605 */
[----:B------:R-:W-:-:S04]  /*1cd40*/  SHF.R.U32.HI R2, RZ, 0x10, R0 ;  /* 0x00000010ff027819 */ /* 0x000fc80000011600 */
[----:B------:R-:W-:-:S04]  /*1cd50*/  LOP3.LUT R5, R5, R2, RZ, 0xc0, !PT ;  /* 0x0000000205057212 */ /* 0x000fc800078ec0ff */
[----:B------:R-:W-:-:S13]  /*1cd60*/  ISETP.NE.AND P0, PT, R5, R2, PT ;  /* 0x000000020500720c */ /* 0x000fda0003f05270 */
[----:B------:R-:W-:Y:S05]  /*1cd70*/  @P0 BRA `(.L_x_23) ;  /* 0x0000000000300947 */ /* 0x000fea0003800000 */
[----:B------:R-:W-:Y:S01]  /*1cd80*/  R2UR UR4, R0 ;  /* 0x00000000000472ca */ /* 0x000fe200000e0000 */
[----:B------:R-:W-:Y:S01]  /*1cd90*/  VOTEU.ANY UR5, UPT, PT ;  /* 0x0000000000057886 */ /* 0x000fe200038e0100 */
[----:B------:R-:W0:Y:S01]  /*1cda0*/  S2R R0, SR_LANEID ;  /* 0x0000000000007919 */ /* 0x000e220000000000 */
[----:B------:R-:W-:-:S10]  /*1cdb0*/  UFLO.U32 UR5, UR5 ;  /* 0x00000005000572bd */ /* 0x000fd400080e0000 */
[----:B------:R-:W-:-:S06]  /*1cdc0*/  ULOP3.LUT UR4, URZ, UR4, URZ, 0x33, !UPT ;  /* 0x00000004ff047292 */ /* 0x000fcc000f8e33ff */
[----:B------:R-:W-:-:S04]  /*1cdd0*/  MOV R2, UR4 ;  /* 0x0000000400027c02 */ /* 0x000fc80008000f00 */
[----:B------:R-:W1:Y:S02]  /*1cde0*/  REDUX UR7, R2 ;  /* 0x00000000020773c4 */ /* 0x000e640000000000 */
[----:B------:R2:W-:Y:S01]  /*1cdf0*/  UTCATOMSWS.AND URZ, UR4 ;  /* 0x0000000400ff79e3 */ /* 0x0005e20008000000 */
[----:B0-----:R-:W-:Y:S02]  /*1ce00*/  ISETP.EQ.U32.AND P0, PT, R0, UR5, PT ;  /* 0x0000000500007c0c */ /* 0x001fe4000bf02070 */
[----:B-1----:R-:W-:-:S11]  /*1ce10*/  MOV R0, UR7 ;  /* 0x0000000700007c02 */ /* 0x002fd60008000f00 */
[----:B------:R2:W-:Y:S01]  /*1ce20*/  @P0 ATOMS.AND RZ, [UR6], R0 ;  /* 0x00000000ffff098c */ /* 0x0005e2000a800006 */
[----:B------:R-:W-:Y:S05]  /*1ce30*/  BRA `(.L_x_21) ;  /* 0x0000000000147947 */ /* 0x000fea0003800000 */
.L_x_23:
[----:B------:R-:W-:-:S07]  /*1ce40*/  MOV R2, 0x1ce60 ;  /* 0x0001ce6000027802 */ /* 0x000fce0000000f00 */
[----:B------:R-:W-:Y:S05]  /*1ce50*/  CALL.REL.NOINC `($__internal_0_$__cuda_sm10x_tcgen05_guardrail_trap_col_being_dealloced_not_returned_by_alloc) ;  /* 0x0000000000447944 */ /* 0x000fea0003c00000 */
[----:B------:R-:W-:Y:S05]  /*1ce60*/  BRA `(.L_x_21) ;  /* 0x0000000000087947 */ /* 0x000fea0003800000 */
.L_x_22:
[----:B------:R-:W-:-:S07]  /*1ce70*/  MOV R2, 0x1ce90 ;  /* 0x0001ce9000027802 */ /* 0x000fce0000000f00 */
[----:B------:R-:W-:Y:S05]  /*1ce80*/  CALL.REL.NOINC `($__internal_2_$__cuda_sm10x_tcgen05_guardrail_trap_unallocated_columns_being_dealloced) ;  /* 0x0000000000507944 */ /* 0x000fea0003c00000 */
.L_x_21:
[----:B------:R-:W-:Y:S01]  /*1ce90*/  NOP ;  /* 0x0000000000007918 */ /* 0x000fe20000000000 */
[----:B--2---:R-:W-:Y:S05]  /*1cea0*/  EXIT ;  /* 0x000000000000794d */ /* 0x004fea0003800000 */
.L_x_8:
[----:B------:R-:W1:Y:S02]  /*1ceb0*/  SYNCS.PHASECHK.TRANS64.TRYWAIT P4, [UR6+0x14000], RZ ;  /* 0x014000ffff0075a7 */ /* 0x000e640008081106 */
[----:B-1----:R-:W-:Y:S05]  /*1cec0*/  @!P4 BRA `(.L_x_8) ;  /* 0xfffffffc00f8c947 */ /* 0x002fea000383ffff */
[----:B------:R-:W-:Y:S05]  /*1ced0*/  BRA `(.L_x_7) ;  /* 0xfffffed400887947 */ /* 0x000fea000383ffff */
.L_x_15:
[----:B------:R-:W1:Y:S02]  /*1cee0*/  SYNCS.PHASECHK.TRANS64.TRYWAIT P2, [UR6+0x1c010], RZ ;  /* 0x01c010ffff0075a7 */ /* 0x000e640008041106 */
[----:B-1----:R-:W-:Y:S05]  /*1cef0*/  @!P2 BRA `(.L_x_15) ;  /* 0xfffffffc00f8a947 */ /* 0x002fea000383ffff */
[----:B------:R-:W-:Y:S05]  /*1cf00*/  BRA `(.L_x_24) ;  /* 0xffffff2000587947 */ /* 0x000fea000383ffff */
.L_x_16:
[----:B------:R-:W0:Y:S02]  /*1cf10*/  SYNCS.PHASECHK.TRANS64.TRYWAIT P2, [UR4], R0 ;  /* 0x00000000ff0075a7 */ /* 0x000e240008041104 */
[----:B0-----:R-:W-:Y:S05]  /*1cf20*/  @!P2 BRA `(.L_x_16) ;  /* 0xfffffffc00f8a947 */ /* 0x001fea000383ffff */
[----:B------:R-:W-:Y:S05]  /*1cf30*/  BRA `(.L_x_25) ;  /* 0xffffff2000b07947 */ /* 0x000fea000383ffff */
.L_x_20:
[----:B------:R-:W2:Y:S02]  /*1cf40*/  SYNCS.PHASECHK.TRANS64.TRYWAIT P2, [UR4], R6 ;  /* 0x00000006ff0075a7 */ /* 0x000ea40008041104 */
[----:B--2---:R-:W-:Y:S05]  /*1cf50*/  @!P2 BRA `(.L_x_20) ;  /* 0xfffffffc00f8a947 */ /* 0x004fea000383ffff */
[----:B------:R-:W-:Y:S05]  /*1cf60*/  BRA `(.L_x_19) ;  /* 0xffffff6000047947 */ /* 0x000fea000383ffff */
        .weak           $__internal_0_$__cuda_sm10x_tcgen05_guardrail_trap_col_being_dealloced_not_returned_by_alloc
        .type           $__internal_0_$__cuda_sm10x_tcgen05_guardrail_trap_col_being_dealloced_not_returned_by_alloc,@function
        .size           $__internal_0_$__cuda_sm10x_tcgen05_guardrail_trap_col_being_dealloced_not_returned_by_alloc,($__internal_1_$__cuda_sm10x_tcgen05_guardrail_trap_phase_invalid_during_alloc - $__internal_0_$__cuda_sm10x_tcgen05_guardrail_trap_col_being_dealloced_not_returned_by_alloc)
$__internal_0_$__cuda_sm10x_tcgen05_guardrail_trap_col_being_dealloced_not_returned_by_alloc:
[----:B------:R-:W-:Y:S05]  /*1cf70*/  BPT.TRAP 0x1 ;  /* 0x000000040000795c */ /* 0x000fea0000300000 */
[----:B------:R-:W-:-:S04]  /*1cf80*/  HFMA2 R3, -RZ, RZ, 0, 0 ;  /* 0x00000000ff037431 */ /* 0x000fc800000001ff */
[----:B------:R-:W-:Y:S05]  /*1cf90*/  RET.REL.NODEC R2 `(attn_fwd) ;  /* 0xfffffe3002187950 */ /* 0x000fea0003c3ffff */
        .weak           $__internal_1_$__cuda_sm10x_tcgen05_guardrail_trap_phase_invalid_during_alloc
        .type           $__internal_1_$__cuda_sm10x_tcgen05_guardrail_trap_phase_invalid_during_alloc,@function
        .size           $__internal_1_$__cuda_sm10x_tcgen05_guardrail_trap_phase_invalid_during_alloc,($__internal_2_$__cuda_sm10x_tcgen05_guardrail_trap_unallocated_columns_being_dealloced - $__internal_1_$__cuda_sm10x_tcgen05_guardrail_trap_phase_invalid_during_alloc)
$__internal_1_$__cuda_sm10x_tcgen05_guardrail_trap_phase_invalid_during_alloc:
[----:B------:R-:W-:Y:S05]  /*1cfa0*/  BPT.TRAP 0x1 ;  /* 0x000000040000795c */ /* 0x000fea0000300000 */
[----:B------:R-:W-:-:S04]  /*1cfb0*/  MOV R3, 0x0 ;  /* 0x0000000000037802 */ /* 0x000fc80000000f00 */
[----:B------:R-:W-:Y:S05]  /*1cfc0*/  RET.REL.NODEC R2 `(attn_fwd) ;  /* 0xfffffe30020c7950 */ /* 0x000fea0003c3ffff */
        .weak           $__internal_2_$__cuda_sm10x_tcgen05_guardrail_trap_unallocated_columns_being_dealloced
        .type           $__internal_2_$__cuda_sm10x_tcgen05_guardrail_trap_unallocated_columns_being_dealloced,@function
        .size           $__internal_2_$__cuda_sm10x_tcgen05_guardrail_trap_unallocated_columns_being_dealloced,(.L_x_29 - $__internal_2_$__cuda_sm10x_tcgen05_guardrail_trap_unallocated_columns_being_dealloced)
$__internal_2_$__cuda_sm10x_tcgen05_guardrail_trap_unallocated_columns_being_dealloced:
[----:B------:R-:W-:Y:S05]  /*1cfd0*/  BPT.TRAP 0x1 ;  /* 0x000000040000795c */ /* 0x000fea0000300000 */
[----:B------:R-:W-:-:S04]  /*1cfe0*/  HFMA2 R3, -RZ, RZ, 0, 0 ;  /* 0x00000000ff037431 */ /* 0x000fc800000001ff */
[----:B------:R-:W-:Y:S05]  /*1cff0*/  RET.REL.NODEC R2 `(attn_fwd) ;  /* 0xfffffe3002007950 */ /* 0x000fea0003c3ffff */
.L_x_26:
[----:B------:R-:W-:-:S00]  /*1d000*/  BRA `(.L_x_26) ;  /* 0xfffffffc00fc7947 */ /* 0x000fc0000383ffff */
[----:B------:R-:W-:-:S00]  /*1d010*/  NOP ;  /* 0x0000000000007918 */ /* 0x000fc00000000000 */
        /* <DEDUP_REMOVED lines=14> */
.L_x_29:


//--------------------- .nv.global.init           --------------------------
	.section	.nv.global.init,"aw",@progbits
.nv.global.init:
	.type		_$_str,@object
	.size		_$_str,(.L_3 - _$_str)
_$_str:
        /*0000*/ 	.byte	0x5f, 0x5f, 0x43, 0x55, 0x44, 0x41, 0x5f, 0x46, 0x54, 0x5a, 0x00
.L_3:


//--------------------- .nv.shared.attn_fwd       --------------------------
	.section	.nv.shared.attn_fwd,"aw",@nobits
	.sectionflags	@""
	.align	16
	.zero		1024


//--------------------- .nv.shared.reserved.0     --------------------------
	.section	.nv.shared.reserved.0,"aw",@nobits
	.align	8
	.weak		__nv_reservedSMEM_offset_0_alias
	.size		__nv_reservedSMEM_offset_0_alias, 0, 64
	.other		__nv_reservedSMEM_offset_0_alias,@"STO_CUDA_RESERVED_SHARED STV_DEFAULT"
__nv_reservedSMEM_offset_0_alias:
	.zero		0
.nv.shared.reserved.0:
	.zero		64
	.weak		__nv_reservedSMEM_allocation_phase
	.type		__nv_reservedSMEM_allocation_phase,@object
	.size		__nv_reservedSMEM_allocation_phase,(.L_0 - __nv_reservedSMEM_allocation_phase)
__nv_reservedSMEM_allocation_phase:
	.zero		1
.L_0:
	.zero		7
	.weak		__nv_reservedSMEM_devtool_atexit_pc
	.type		__nv_reservedSMEM_devtool_atexit_pc,@object
	.size		__nv_reservedSMEM_devtool_atexit_pc,(__nv_reservedSMEM_allocation_mask - __nv_reservedSMEM_devtool_atexit_pc)
__nv_reservedSMEM_devtool_atexit_pc:
	.zero		8
	.weak		__nv_reservedSMEM_allocation_mask
	.type		__nv_reservedSMEM_allocation_mask,@object
	.size		__nv_reservedSMEM_allocation_mask,(.L_2 - __nv_reservedSMEM_allocation_mask)
__nv_reservedSMEM_allocation_mask:
	.zero		4
.L_2:


//--------------------- .nv.constant0.attn_fwd    --------------------------
	.section	.nv.constant0.attn_fwd,"a",@progbits
	.sectionflags	@""
	.align	4
.nv.constant0.attn_fwd:
	.zero		1032


//--------------------- SYMBOLS --------------------------

	.type		.nv.reservedSmem.offset0,@object
	.size		.nv.reservedSmem.offset0,0x4
	.type		.nv.reservedSmem.cap,@object
	.size		.nv.reservedSmem.cap,0x4
